	.target	sm_80

	.elftype	@"ET_EXEC"


//--------------------- .note.nv.tkinfo           --------------------------
	.section	.note.nv.tkinfo,"",@"SHT_NOTE"
	.sectionflags	@"SHF_NOTE_NV_TKINFO"
	.tkinfo
        /*0018*/ 	.word	0x00000002
        /*0030*/ 	.string	""
        /*0030*/ 	.string	"ptxas"
        /*0030*/ 	.string	"Cuda compilation tools, release 13.0, V13.0.88"
        /*0030*/ 	.string	"Build cuda_13.0.r13.0/compiler.36424714_0"
        /*0030*/ 	.string	"-arch sm_80 -m 64 "



//--------------------- .note.nv.cuinfo           --------------------------
	.section	.note.nv.cuinfo,"",@"SHT_NOTE"
	.sectionflags	@"SHF_NOTE_NV_CUINFO"
        /*0018*/ 	.short	0x0002
        /*001a*/ 	.short	0x0050
        /*001c*/ 	.short	0x0082
	.zero		2


//--------------------- .nv.info                  --------------------------
	.section	.nv.info,"",@"SHT_CUDA_INFO"
	.align	4


	//----- nvinfo : EIATTR_REGCOUNT
	.align		4
        /*0000*/ 	.byte	0x04, 0x2f
        /*0002*/ 	.short	(.L_12 - .L_11)
	.align		4
.L_11:
        /*0004*/ 	.word	index@(_ZN7cutlass13device_kernelIN5flash22FlashAttnBwdPreprocessIN4cute5tupleIJNS3_1CILi64EEENS5_ILi256EEEEEENS_10bfloat16_tEfNS_4arch4Sm80ELb1ELb1EEEEEvNT_6ParamsE)
        /*0008*/ 	.word	0x00000079


	//----- nvinfo : EIATTR_FRAME_SIZE
	.align		4
.L_12:
        /*000c*/ 	.byte	0x04, 0x11
        /*000e*/ 	.short	(.L_14 - .L_13)
	.align		4
.L_13:
        /*0010*/ 	.word	index@(_ZN7cutlass13device_kernelIN5flash22FlashAttnBwdPreprocessIN4cute5tupleIJNS3_1CILi64EEENS5_ILi256EEEEEENS_10bfloat16_tEfNS_4arch4Sm80ELb1ELb1EEEEEvNT_6ParamsE)
        /*0014*/ 	.word	0x00000000


	//----- nvinfo : EIATTR_REGCOUNT
	.align		4
.L_14:
        /*0018*/ 	.byte	0x04, 0x2f
        /*001a*/ 	.short	(.L_16 - .L_15)
	.align		4
.L_15:
        /*001c*/ 	.word	index@(_ZN7cutlass13device_kernelIN5flash19enable_sm80_to_sm89INS1_16FlashAttnBwdSm80INS1_25CollectiveMainloopBwdSm80ILi1ELi1EN4cute5tupleIJNS5_1CILi64EEES8_NS7_ILi256EEEEEENS_10bfloat16_tEfNS_4arch4Sm80ELb1ELb0ELb0ELb1ELb0ELb0ELb0ELb0ELi2ELi4ELi2ELi2ELb0EEENS1_24CollectiveEpilogueBwdGQAISA_fSD_Li256ELb1ELb0EEENS1_25SingleTileBwdLPTSchedulerILb1ELi64ELb0EEEEEEEEEvNT_6ParamsE)
        /*0020*/ 	.word	0x000000ff


	//----- nvinfo : EIATTR_FRAME_SIZE
	.align		4
.L_16:
        /*0024*/ 	.byte	0x04, 0x11
        /*0026*/ 	.short	(.L_18 - .L_17)
	.align		4
.L_17:
        /*0028*/ 	.word	index@(_ZN7cutlass13device_kernelIN5flash19enable_sm80_to_sm89INS1_16FlashAttnBwdSm80INS1_25CollectiveMainloopBwdSm80ILi1ELi1EN4cute5tupleIJNS5_1CILi64EEES8_NS7_ILi256EEEEEENS_10bfloat16_tEfNS_4arch4Sm80ELb1ELb0ELb0ELb1ELb0ELb0ELb0ELb0ELi2ELi4ELi2ELi2ELb0EEENS1_24CollectiveEpilogueBwdGQAISA_fSD_Li256ELb1ELb0EEENS1_25SingleTileBwdLPTSchedulerILb1ELi64ELb0EEEEEEEEEvNT_6ParamsE)
        /*002c*/ 	.word	0x00000038


	//----- nvinfo : EIATTR_REGCOUNT
	.align		4
.L_18:
        /*0030*/ 	.byte	0x04, 0x2f
        /*0032*/ 	.short	(.L_20 - .L_19)
	.align		4
.L_19:
        /*0034*/ 	.word	index@(_ZN7cutlass13device_kernelIN5flash32FlashAttnBwdPostprocessConvertdQIN4cute5tupleIJNS3_1CILi64EEENS5_ILi256EEEEEENS_10bfloat16_tEfNS_4arch4Sm80ELi256ENS3_8TiledMMAINS3_8MMA_AtomIJNS3_30SM80_16x8x16_F32BF16BF16F32_TNEEEENS3_6LayoutINS4_IJNS5_ILi2EEENS5_ILi4EEENS5_ILi1EEEEEENS4_IJSJ_SH_NS5_ILi0EEEEEEEENS4_IJNS5_ILi32EEES6_NS5_ILi16EEEEEEEELb0EEEEEvNT_6ParamsE)
        /*0038*/ 	.word	0x00000056


	//----- nvinfo : EIATTR_FRAME_SIZE
	.align		4
.L_20:
        /*003c*/ 	.byte	0x04, 0x11
        /*003e*/ 	.short	(.L_22 - .L_21)
	.align		4
.L_21:
        /*0040*/ 	.word	index@(_ZN7cutlass13device_kernelIN5flash32FlashAttnBwdPostprocessConvertdQIN4cute5tupleIJNS3_1CILi64EEENS5_ILi256EEEEEENS_10bfloat16_tEfNS_4arch4Sm80ELi256ENS3_8TiledMMAINS3_8MMA_AtomIJNS3_30SM80_16x8x16_F32BF16BF16F32_TNEEEENS3_6LayoutINS4_IJNS5_ILi2EEENS5_ILi4EEENS5_ILi1EEEEEENS4_IJSJ_SH_NS5_ILi0EEEEEEEENS4_IJNS5_ILi32EEES6_NS5_ILi16EEEEEEEELb0EEEEEvNT_6ParamsE)
        /*0044*/ 	.word	0x00000000


	//----- nvinfo : EIATTR_REGCOUNT
	.align		4
.L_22:
        /*0048*/ 	.byte	0x04, 0x2f
        /*004a*/ 	.short	(.L_24 - .L_23)
	.align		4
.L_23:
        /*004c*/ 	.word	index@(_ZN7cutlass13device_kernelIN5flash19enable_sm80_to_sm89INS1_16FlashAttnBwdSm80INS1_25CollectiveMainloopBwdSm80ILi1ELi1EN4cute5tupleIJNS5_1CILi64EEES8_NS7_ILi256EEEEEENS_10bfloat16_tEfNS_4arch4Sm80ELb1ELb0ELb0ELb1ELb0ELb0ELb0ELb0ELi2ELi4ELi2ELi2ELb0EEENS1_21CollectiveEpilogueBwdISA_SB_SD_Li256ELb1ELb0ELi4EEENS1_25SingleTileBwdLPTSchedulerILb1ELi64ELb0EEEEEEEEEvNT_6ParamsE)
        /*0050*/ 	.word	0x000000ff


	//----- nvinfo : EIATTR_FRAME_SIZE
	.align		4
.L_24:
        /*0054*/ 	.byte	0x04, 0x11
        /*0056*/ 	.short	(.L_26 - .L_25)
	.align		4
.L_25:
        /*0058*/ 	.word	index@(_ZN7cutlass13device_kernelIN5flash19enable_sm80_to_sm89INS1_16FlashAttnBwdSm80INS1_25CollectiveMainloopBwdSm80ILi1ELi1EN4cute5tupleIJNS5_1CILi64EEES8_NS7_ILi256EEEEEENS_10bfloat16_tEfNS_4arch4Sm80ELb1ELb0ELb0ELb1ELb0ELb0ELb0ELb0ELi2ELi4ELi2ELi2ELb0EEENS1_21CollectiveEpilogueBwdISA_SB_SD_Li256ELb1ELb0ELi4EEENS1_25SingleTileBwdLPTSchedulerILb1ELi64ELb0EEEEEEEEEvNT_6ParamsE)
        /*005c*/ 	.word	0x00000038


	//----- nvinfo : EIATTR_REGCOUNT
	.align		4
.L_26:
        /*0060*/ 	.byte	0x04, 0x2f
        /*0062*/ 	.short	(.L_28 - .L_27)
	.align		4
.L_27:
        /*0064*/ 	.word	index@(_ZN7cutlass13device_kernelIN5flash22FlashAttnBwdPreprocessIN4cute5tupleIJNS3_1CILi64EEENS5_ILi256EEEEEENS_10bfloat16_tEfNS_4arch4Sm80ELb1ELb0EEEEEvNT_6ParamsE)
        /*0068*/ 	.word	0x00000077


	//----- nvinfo : EIATTR_FRAME_SIZE
	.align		4
.L_28:
        /*006c*/ 	.byte	0x04, 0x11
        /*006e*/ 	.short	(.L_30 - .L_29)
	.align		4
.L_29:
        /*0070*/ 	.word	index@(_ZN7cutlass13device_kernelIN5flash22FlashAttnBwdPreprocessIN4cute5tupleIJNS3_1CILi64EEENS5_ILi256EEEEEENS_10bfloat16_tEfNS_4arch4Sm80ELb1ELb0EEEEEvNT_6ParamsE)
        /*0074*/ 	.word	0x00000000


	//----- nvinfo : EIATTR_REGCOUNT
	.align		4
.L_30:
        /*0078*/ 	.byte	0x04, 0x2f
        /*007a*/ 	.short	(.L_32 - .L_31)
	.align		4
.L_31:
        /*007c*/ 	.word	index@(_ZN7cutlass13device_kernelIN5flash19enable_sm80_to_sm89INS1_16FlashAttnBwdSm80INS1_25CollectiveMainloopBwdSm80ILi1ELi1EN4cute5tupleIJNS5_1CILi64EEES8_NS7_ILi256EEEEEENS_10bfloat16_tEfNS_4arch4Sm80ELb1ELb0ELb0ELb0ELb0ELb0ELb0ELb0ELi2ELi4ELi2ELi2ELb0EEENS1_24CollectiveEpilogueBwdGQAISA_fSD_Li256ELb0ELb0EEENS1_25SingleTileBwdLPTSchedulerILb0ELi64ELb0EEEEEEEEEvNT_6ParamsE)
        /*0080*/ 	.word	0x000000ff


	//----- nvinfo : EIATTR_FRAME_SIZE
	.align		4
.L_32:
        /*0084*/ 	.byte	0x04, 0x11
        /*0086*/ 	.short	(.L_34 - .L_33)
	.align		4
.L_33:
        /*0088*/ 	.word	index@(_ZN7cutlass13device_kernelIN5flash19enable_sm80_to_sm89INS1_16FlashAttnBwdSm80INS1_25CollectiveMainloopBwdSm80ILi1ELi1EN4cute5tupleIJNS5_1CILi64EEES8_NS7_ILi256EEEEEENS_10bfloat16_tEfNS_4arch4Sm80ELb1ELb0ELb0ELb0ELb0ELb0ELb0ELb0ELi2ELi4ELi2ELi2ELb0EEENS1_24CollectiveEpilogueBwdGQAISA_fSD_Li256ELb0ELb0EEENS1_25SingleTileBwdLPTSchedulerILb0ELi64ELb0EEEEEEEEEvNT_6ParamsE)
        /*008c*/ 	.word	0x00000040


	//----- nvinfo : EIATTR_REGCOUNT
	.align		4
.L_34:
        /*0090*/ 	.byte	0x04, 0x2f
        /*0092*/ 	.short	(.L_36 - .L_35)
	.align		4
.L_35:
        /*0094*/ 	.word	index@(_ZN7cutlass13device_kernelIN5flash19enable_sm80_to_sm89INS1_16FlashAttnBwdSm80INS1_25CollectiveMainloopBwdSm80ILi1ELi1EN4cute5tupleIJNS5_1CILi64EEES8_NS7_ILi256EEEEEENS_10bfloat16_tEfNS_4arch4Sm80ELb1ELb0ELb0ELb0ELb0ELb0ELb0ELb0ELi2ELi4ELi2ELi2ELb0EEENS1_21CollectiveEpilogueBwdISA_SB_SD_Li256ELb0ELb0ELi4EEENS1_25SingleTileBwdLPTSchedulerILb0ELi64ELb0EEEEEEEEEvNT_6ParamsE)
        /*0098*/ 	.word	0x000000ff


	//----- nvinfo : EIATTR_FRAME_SIZE
	.align		4
.L_36:
        /*009c*/ 	.byte	0x04, 0x11
        /*009e*/ 	.short	(.L_38 - .L_37)
	.align		4
.L_37:
        /*00a0*/ 	.word	index@(_ZN7cutlass13device_kernelIN5flash19enable_sm80_to_sm89INS1_16FlashAttnBwdSm80INS1_25CollectiveMainloopBwdSm80ILi1ELi1EN4cute5tupleIJNS5_1CILi64EEES8_NS7_ILi256EEEEEENS_10bfloat16_tEfNS_4arch4Sm80ELb1ELb0ELb0ELb0ELb0ELb0ELb0ELb0ELi2ELi4ELi2ELi2ELb0EEENS1_21CollectiveEpilogueBwdISA_SB_SD_Li256ELb0ELb0ELi4EEENS1_25SingleTileBwdLPTSchedulerILb0ELi64ELb0EEEEEEEEEvNT_6ParamsE)
        /*00a4*/ 	.word	0x00000048


	//----- nvinfo : EIATTR_REGCOUNT
	.align		4
.L_38:
        /*00a8*/ 	.byte	0x04, 0x2f
        /*00aa*/ 	.short	(.L_40 - .L_39)
	.align		4
.L_39:
        /*00ac*/ 	.word	index@(_ZN7cutlass13device_kernelIN5flash19enable_sm80_to_sm89INS1_16FlashAttnBwdSm80INS1_25CollectiveMainloopBwdSm80ILi1ELi1EN4cute5tupleIJNS5_1CILi64EEES8_NS7_ILi256EEEEEENS_10bfloat16_tEfNS_4arch4Sm80ELb0ELb1ELb0ELb1ELb0ELb0ELb0ELb0ELi2ELi4ELi2ELi2ELb0EEENS1_24CollectiveEpilogueBwdGQAISA_fSD_Li256ELb1ELb0EEENS1_19SingleTileSchedulerILb1ELb0ELb0ELi64EEEEEEEEEvNT_6ParamsE)
        /*00b0*/ 	.word	0x000000ff


	//----- nvinfo : EIATTR_FRAME_SIZE
	.align		4
.L_40:
        /*00b4*/ 	.byte	0x04, 0x11
        /*00b6*/ 	.short	(.L_42 - .L_41)
	.align		4
.L_41:
        /*00b8*/ 	.word	index@(_ZN7cutlass13device_kernelIN5flash19enable_sm80_to_sm89INS1_16FlashAttnBwdSm80INS1_25CollectiveMainloopBwdSm80ILi1ELi1EN4cute5tupleIJNS5_1CILi64EEES8_NS7_ILi256EEEEEENS_10bfloat16_tEfNS_4arch4Sm80ELb0ELb1ELb0ELb1ELb0ELb0ELb0ELb0ELi2ELi4ELi2ELi2ELb0EEENS1_24CollectiveEpilogueBwdGQAISA_fSD_Li256ELb1ELb0EEENS1_19SingleTileSchedulerILb1ELb0ELb0ELi64EEEEEEEEEvNT_6ParamsE)
        /*00bc*/ 	.word	0x00000040


	//----- nvinfo : EIATTR_REGCOUNT
	.align		4
.L_42:
        /*00c0*/ 	.byte	0x04, 0x2f
        /*00c2*/ 	.short	(.L_44 - .L_43)
	.align		4
.L_43:
        /*00c4*/ 	.word	index@(_ZN7cutlass13device_kernelIN5flash19enable_sm80_to_sm89INS1_16FlashAttnBwdSm80INS1_25CollectiveMainloopBwdSm80ILi1ELi1EN4cute5tupleIJNS5_1CILi64EEES8_NS7_ILi256EEEEEENS_10bfloat16_tEfNS_4arch4Sm80ELb0ELb1ELb0ELb1ELb0ELb0ELb0ELb0ELi2ELi4ELi2ELi2ELb0EEENS1_21CollectiveEpilogueBwdISA_SB_SD_Li256ELb1ELb0ELi4EEENS1_19SingleTileSchedulerILb1ELb0ELb0ELi64EEEEEEEEEvNT_6ParamsE)
        /*00c8*/ 	.word	0x000000ff


	//----- nvinfo : EIATTR_FRAME_SIZE
	.align		4
.L_44:
        /*00cc*/ 	.byte	0x04, 0x11
        /*00ce*/ 	.short	(.L_46 - .L_45)
	.align		4
.L_45:
        /*00d0*/ 	.word	index@(_ZN7cutlass13device_kernelIN5flash19enable_sm80_to_sm89INS1_16FlashAttnBwdSm80INS1_25CollectiveMainloopBwdSm80ILi1ELi1EN4cute5tupleIJNS5_1CILi64EEES8_NS7_ILi256EEEEEENS_10bfloat16_tEfNS_4arch4Sm80ELb0ELb1ELb0ELb1ELb0ELb0ELb0ELb0ELi2ELi4ELi2ELi2ELb0EEENS1_21CollectiveEpilogueBwdISA_SB_SD_Li256ELb1ELb0ELi4EEENS1_19SingleTileSchedulerILb1ELb0ELb0ELi64EEEEEEEEEvNT_6ParamsE)
        /*00d4*/ 	.word	0x00000040


	//----- nvinfo : EIATTR_REGCOUNT
	.align		4
.L_46:
        /*00d8*/ 	.byte	0x04, 0x2f
        /*00da*/ 	.short	(.L_48 - .L_47)
	.align		4
.L_47:
        /*00dc*/ 	.word	index@(_ZN7cutlass13device_kernelIN5flash19enable_sm80_to_sm89INS1_16FlashAttnBwdSm80INS1_25CollectiveMainloopBwdSm80ILi1ELi1EN4cute5tupleIJNS5_1CILi64EEES8_NS7_ILi256EEEEEENS_10bfloat16_tEfNS_4arch4Sm80ELb0ELb1ELb0ELb0ELb0ELb0ELb0ELb0ELi2ELi4ELi2ELi2ELb0EEENS1_24CollectiveEpilogueBwdGQAISA_fSD_Li256ELb0ELb0EEENS1_19SingleTileSchedulerILb0ELb0ELb0ELi64EEEEEEEEEvNT_6ParamsE)
        /*00e0*/ 	.word	0x000000ff


	//----- nvinfo : EIATTR_FRAME_SIZE
	.align		4
.L_48:
        /*00e4*/ 	.byte	0x04, 0x11
        /*00e6*/ 	.short	(.L_50 - .L_49)
	.align		4
.L_49:
        /*00e8*/ 	.word	index@(_ZN7cutlass13device_kernelIN5flash19enable_sm80_to_sm89INS1_16FlashAttnBwdSm80INS1_25CollectiveMainloopBwdSm80ILi1ELi1EN4cute5tupleIJNS5_1CILi64EEES8_NS7_ILi256EEEEEENS_10bfloat16_tEfNS_4arch4Sm80ELb0ELb1ELb0ELb0ELb0ELb0ELb0ELb0ELi2ELi4ELi2ELi2ELb0EEENS1_24CollectiveEpilogueBwdGQAISA_fSD_Li256ELb0ELb0EEENS1_19SingleTileSchedulerILb0ELb0ELb0ELi64EEEEEEEEEvNT_6ParamsE)
        /*00ec*/ 	.word	0x00000038


	//----- nvinfo : EIATTR_REGCOUNT
	.align		4
.L_50:
        /*00f0*/ 	.byte	0x04, 0x2f
        /*00f2*/ 	.short	(.L_52 - .L_51)
	.align		4
.L_51:
        /*00f4*/ 	.word	index@(_ZN7cutlass13device_kernelIN5flash19enable_sm80_to_sm89INS1_16FlashAttnBwdSm80INS1_25CollectiveMainloopBwdSm80ILi1ELi1EN4cute5tupleIJNS5_1CILi64EEES8_NS7_ILi256EEEEEENS_10bfloat16_tEfNS_4arch4Sm80ELb0ELb1ELb0ELb0ELb0ELb0ELb0ELb0ELi2ELi4ELi2ELi2ELb0EEENS1_21CollectiveEpilogueBwdISA_SB_SD_Li256ELb0ELb0ELi4EEENS1_19SingleTileSchedulerILb0ELb0ELb0ELi64EEEEEEEEEvNT_6ParamsE)
        /*00f8*/ 	.word	0x000000ff


	//----- nvinfo : EIATTR_FRAME_SIZE
	.align		4
.L_52:
        /*00fc*/ 	.byte	0x04, 0x11
        /*00fe*/ 	.short	(.L_54 - .L_53)
	.align		4
.L_53:
        /*0100*/ 	.word	index@(_ZN7cutlass13device_kernelIN5flash19enable_sm80_to_sm89INS1_16FlashAttnBwdSm80INS1_25CollectiveMainloopBwdSm80ILi1ELi1EN4cute5tupleIJNS5_1CILi64EEES8_NS7_ILi256EEEEEENS_10bfloat16_tEfNS_4arch4Sm80ELb0ELb1ELb0ELb0ELb0ELb0ELb0ELb0ELi2ELi4ELi2ELi2ELb0EEENS1_21CollectiveEpilogueBwdISA_SB_SD_Li256ELb0ELb0ELi4EEENS1_19SingleTileSchedulerILb0ELb0ELb0ELi64EEEEEEEEEvNT_6ParamsE)
        /*0104*/ 	.word	0x00000038


	//----- nvinfo : EIATTR_REGCOUNT
	.align		4
.L_54:
        /*0108*/ 	.byte	0x04, 0x2f
        /*010a*/ 	.short	(.L_56 - .L_55)
	.align		4
.L_55:
        /*010c*/ 	.word	index@(_ZN7cutlass13device_kernelIN5flash19enable_sm80_to_sm89INS1_16FlashAttnBwdSm80INS1_25CollectiveMainloopBwdSm80ILi1ELi1EN4cute5tupleIJNS5_1CILi64EEES8_NS7_ILi256EEEEEENS_10bfloat16_tEfNS_4arch4Sm80ELb0ELb0ELb0ELb1ELb0ELb0ELb0ELb0ELi2ELi4ELi2ELi2ELb0EEENS1_24CollectiveEpilogueBwdGQAISA_fSD_Li256ELb1ELb0EEENS1_19SingleTileSchedulerILb1ELb0ELb0ELi64EEEEEEEEEvNT_6ParamsE)
        /*0110*/ 	.word	0x000000ff


	//----- nvinfo : EIATTR_FRAME_SIZE
	.align		4
.L_56:
        /*0114*/ 	.byte	0x04, 0x11
        /*0116*/ 	.short	(.L_58 - .L_57)
	.align		4
.L_57:
        /*0118*/ 	.word	index@(_ZN7cutlass13device_kernelIN5flash19enable_sm80_to_sm89INS1_16FlashAttnBwdSm80INS1_25CollectiveMainloopBwdSm80ILi1ELi1EN4cute5tupleIJNS5_1CILi64EEES8_NS7_ILi256EEEEEENS_10bfloat16_tEfNS_4arch4Sm80ELb0ELb0ELb0ELb1ELb0ELb0ELb0ELb0ELi2ELi4ELi2ELi2ELb0EEENS1_24CollectiveEpilogueBwdGQAISA_fSD_Li256ELb1ELb0EEENS1_19SingleTileSchedulerILb1ELb0ELb0ELi64EEEEEEEEEvNT_6ParamsE)
        /*011c*/ 	.word	0x00000038


	//----- nvinfo : EIATTR_REGCOUNT
	.align		4
.L_58:
        /*0120*/ 	.byte	0x04, 0x2f
        /*0122*/ 	.short	(.L_60 - .L_59)
	.align		4
.L_59:
        /*0124*/ 	.word	index@(_ZN7cutlass13device_kernelIN5flash19enable_sm80_to_sm89INS1_16FlashAttnBwdSm80INS1_25CollectiveMainloopBwdSm80ILi1ELi1EN4cute5tupleIJNS5_1CILi64EEES8_NS7_ILi256EEEEEENS_10bfloat16_tEfNS_4arch4Sm80ELb0ELb0ELb0ELb1ELb0ELb0ELb0ELb0ELi2ELi4ELi2ELi2ELb0EEENS1_21CollectiveEpilogueBwdISA_SB_SD_Li256ELb1ELb0ELi4EEENS1_19SingleTileSchedulerILb1ELb0ELb0ELi64EEEEEEEEEvNT_6ParamsE)
        /*0128*/ 	.word	0x000000ff


	//----- nvinfo : EIATTR_FRAME_SIZE
	.align		4
.L_60:
        /*012c*/ 	.byte	0x04, 0x11
        /*012e*/ 	.short	(.L_62 - .L_61)
	.align		4
.L_61:
        /*0130*/ 	.word	index@(_ZN7cutlass13device_kernelIN5flash19enable_sm80_to_sm89INS1_16FlashAttnBwdSm80INS1_25CollectiveMainloopBwdSm80ILi1ELi1EN4cute5tupleIJNS5_1CILi64EEES8_NS7_ILi256EEEEEENS_10bfloat16_tEfNS_4arch4Sm80ELb0ELb0ELb0ELb1ELb0ELb0ELb0ELb0ELi2ELi4ELi2ELi2ELb0EEENS1_21CollectiveEpilogueBwdISA_SB_SD_Li256ELb1ELb0ELi4EEENS1_19SingleTileSchedulerILb1ELb0ELb0ELi64EEEEEEEEEvNT_6ParamsE)
        /*0134*/ 	.word	0x00000038


	//----- nvinfo : EIATTR_REGCOUNT
	.align		4
.L_62:
        /*0138*/ 	.byte	0x04, 0x2f
        /*013a*/ 	.short	(.L_64 - .L_63)
	.align		4
.L_63:
        /*013c*/ 	.word	index@(_ZN7cutlass13device_kernelIN5flash19enable_sm80_to_sm89INS1_16FlashAttnBwdSm80INS1_25CollectiveMainloopBwdSm80ILi1ELi1EN4cute5tupleIJNS5_1CILi64EEES8_NS7_ILi256EEEEEENS_10bfloat16_tEfNS_4arch4Sm80ELb0ELb0ELb0ELb0ELb0ELb0ELb0ELb0ELi2ELi4ELi2ELi2ELb0EEENS1_24CollectiveEpilogueBwdGQAISA_fSD_Li256ELb0ELb0EEENS1_19SingleTileSchedulerILb0ELb0ELb0ELi64EEEEEEEEEvNT_6ParamsE)
        /*0140*/ 	.word	0x000000ff


	//----- nvinfo : EIATTR_FRAME_SIZE
	.align		4
.L_64:
        /*0144*/ 	.byte	0x04, 0x11
        /*0146*/ 	.short	(.L_66 - .L_65)
	.align		4
.L_65:
        /*0148*/ 	.word	index@(_ZN7cutlass13device_kernelIN5flash19enable_sm80_to_sm89INS1_16FlashAttnBwdSm80INS1_25CollectiveMainloopBwdSm80ILi1ELi1EN4cute5tupleIJNS5_1CILi64EEES8_NS7_ILi256EEEEEENS_10bfloat16_tEfNS_4arch4Sm80ELb0ELb0ELb0ELb0ELb0ELb0ELb0ELb0ELi2ELi4ELi2ELi2ELb0EEENS1_24CollectiveEpilogueBwdGQAISA_fSD_Li256ELb0ELb0EEENS1_19SingleTileSchedulerILb0ELb0ELb0ELi64EEEEEEEEEvNT_6ParamsE)
        /*014c*/ 	.word	0x00000038


	//----- nvinfo : EIATTR_REGCOUNT
	.align		4
.L_66:
        /*0150*/ 	.byte	0x04, 0x2f
        /*0152*/ 	.short	(.L_68 - .L_67)
	.align		4
.L_67:
        /*0154*/ 	.word	index@(_ZN7cutlass13device_kernelIN5flash19enable_sm80_to_sm89INS1_16FlashAttnBwdSm80INS1_25CollectiveMainloopBwdSm80ILi1ELi1EN4cute5tupleIJNS5_1CILi64EEES8_NS7_ILi256EEEEEENS_10bfloat16_tEfNS_4arch4Sm80ELb0ELb0ELb0ELb0ELb0ELb0ELb0ELb0ELi2ELi4ELi2ELi2ELb0EEENS1_21CollectiveEpilogueBwdISA_SB_SD_Li256ELb0ELb0ELi4EEENS1_19SingleTileSchedulerILb0ELb0ELb0ELi64EEEEEEEEEvNT_6ParamsE)
        /*0158*/ 	.word	0x000000ff


	//----- nvinfo : EIATTR_FRAME_SIZE
	.align		4
.L_68:
        /*015c*/ 	.byte	0x04, 0x11
        /*015e*/ 	.short	(.L_70 - .L_69)
	.align		4
.L_69:
        /*0160*/ 	.word	index@(_ZN7cutlass13device_kernelIN5flash19enable_sm80_to_sm89INS1_16FlashAttnBwdSm80INS1_25CollectiveMainloopBwdSm80ILi1ELi1EN4cute5tupleIJNS5_1CILi64EEES8_NS7_ILi256EEEEEENS_10bfloat16_tEfNS_4arch4Sm80ELb0ELb0ELb0ELb0ELb0ELb0ELb0ELb0ELi2ELi4ELi2ELi2ELb0EEENS1_21CollectiveEpilogueBwdISA_SB_SD_Li256ELb0ELb0ELi4EEENS1_19SingleTileSchedulerILb0ELb0ELb0ELi64EEEEEEEEEvNT_6ParamsE)
        /*0164*/ 	.word	0x00000018


	//----- nvinfo : EIATTR_REGCOUNT
	.align		4
.L_70:
        /*0168*/ 	.byte	0x04, 0x2f
        /*016a*/ 	.short	(.L_72 - .L_71)
	.align		4
.L_71:
        /*016c*/ 	.word	index@(_ZN7cutlass13device_kernelIN5flash22FlashAttnBwdPreprocessIN4cute5tupleIJNS3_1CILi32EEENS5_ILi256EEEEEENS_10bfloat16_tEfNS_4arch4Sm80ELb1ELb1EEEEEvNT_6ParamsE)
        /*0170*/ 	.word	0x00000040


	//----- nvinfo : EIATTR_FRAME_SIZE
	.align		4
.L_72:
        /*0174*/ 	.byte	0x04, 0x11
        /*0176*/ 	.short	(.L_74 - .L_73)
	.align		4
.L_73:
        /*0178*/ 	.word	index@(_ZN7cutlass13device_kernelIN5flash22FlashAttnBwdPreprocessIN4cute5tupleIJNS3_1CILi32EEENS5_ILi256EEEEEENS_10bfloat16_tEfNS_4arch4Sm80ELb1ELb1EEEEEvNT_6ParamsE)
        /*017c*/ 	.word	0x00000000


	//----- nvinfo : EIATTR_REGCOUNT
	.align		4
.L_74:
        /*0180*/ 	.byte	0x04, 0x2f
        /*0182*/ 	.short	(.L_76 - .L_75)
	.align		4
.L_75:
        /*0184*/ 	.word	index@(_ZN7cutlass13device_kernelIN5flash19enable_sm80_to_sm89INS1_16FlashAttnBwdSm80INS1_25CollectiveMainloopBwdSm80ILi1ELi1EN4cute5tupleIJNS5_1CILi32EEENS7_ILi64EEENS7_ILi256EEEEEENS_10bfloat16_tEfNS_4arch4Sm80ELb1ELb0ELb0ELb1ELb0ELb0ELb0ELb0ELi2ELi2ELi2ELi1ELb1EEENS1_24CollectiveEpilogueBwdGQAISB_fSE_Li256ELb1ELb0EEENS1_25SingleTileBwdLPTSchedulerILb1ELi64ELb0EEEEEEEEEvNT_6ParamsE)
        /*0188*/ 	.word	0x000000ff


	//----- nvinfo : EIATTR_FRAME_SIZE
	.align		4
.L_76:
        /*018c*/ 	.byte	0x04, 0x11
        /*018e*/ 	.short	(.L_78 - .L_77)
	.align		4
.L_77:
        /*0190*/ 	.word	index@(_ZN7cutlass13device_kernelIN5flash19enable_sm80_to_sm89INS1_16FlashAttnBwdSm80INS1_25CollectiveMainloopBwdSm80ILi1ELi1EN4cute5tupleIJNS5_1CILi32EEENS7_ILi64EEENS7_ILi256EEEEEENS_10bfloat16_tEfNS_4arch4Sm80ELb1ELb0ELb0ELb1ELb0ELb0ELb0ELb0ELi2ELi2ELi2ELi1ELb1EEENS1_24CollectiveEpilogueBwdGQAISB_fSE_Li256ELb1ELb0EEENS1_25SingleTileBwdLPTSchedulerILb1ELi64ELb0EEEEEEEEEvNT_6ParamsE)
        /*0194*/ 	.word	0x000000d0


	//----- nvinfo : EIATTR_REGCOUNT
	.align		4
.L_78:
        /*0198*/ 	.byte	0x04, 0x2f
        /*019a*/ 	.short	(.L_80 - .L_79)
	.align		4
.L_79:
        /*019c*/ 	.word	index@(_ZN7cutlass13device_kernelIN5flash32FlashAttnBwdPostprocessConvertdQIN4cute5tupleIJNS3_1CILi32EEENS5_ILi256EEEEEENS_10bfloat16_tEfNS_4arch4Sm80ELi256ENS3_8TiledMMAINS3_8MMA_AtomIJNS3_30SM80_16x8x16_F32BF16BF16F32_TNEEEENS3_6LayoutINS4_IJNS5_ILi1EEENS5_ILi8EEESH_EEENS4_IJNS5_ILi0EEESH_SK_EEEEENS4_IJNS5_ILi16EEENS5_ILi128EEESN_EEEEELb0EEEEEvNT_6ParamsE)
        /*01a0*/ 	.word	0x00000033


	//----- nvinfo : EIATTR_FRAME_SIZE
	.align		4
.L_80:
        /*01a4*/ 	.byte	0x04, 0x11
        /*01a6*/ 	.short	(.L_82 - .L_81)
	.align		4
.L_81:
        /*01a8*/ 	.word	index@(_ZN7cutlass13device_kernelIN5flash32FlashAttnBwdPostprocessConvertdQIN4cute5tupleIJNS3_1CILi32EEENS5_ILi256EEEEEENS_10bfloat16_tEfNS_4arch4Sm80ELi256ENS3_8TiledMMAINS3_8MMA_AtomIJNS3_30SM80_16x8x16_F32BF16BF16F32_TNEEEENS3_6LayoutINS4_IJNS5_ILi1EEENS5_ILi8EEESH_EEENS4_IJNS5_ILi0EEESH_SK_EEEEENS4_IJNS5_ILi16EEENS5_ILi128EEESN_EEEEELb0EEEEEvNT_6ParamsE)
        /*01ac*/ 	.word	0x00000000


	//----- nvinfo : EIATTR_REGCOUNT
	.align		4
.L_82:
        /*01b0*/ 	.byte	0x04, 0x2f
        /*01b2*/ 	.short	(.L_84 - .L_83)
	.align		4
.L_83:
        /*01b4*/ 	.word	index@(_ZN7cutlass13device_kernelIN5flash19enable_sm80_to_sm89INS1_16FlashAttnBwdSm80INS1_25CollectiveMainloopBwdSm80ILi1ELi1EN4cute5tupleIJNS5_1CILi32EEENS7_ILi64EEENS7_ILi256EEEEEENS_10bfloat16_tEfNS_4arch4Sm80ELb1ELb0ELb0ELb1ELb0ELb0ELb0ELb0ELi2ELi2ELi2ELi1ELb1EEENS1_21CollectiveEpilogueBwdISB_SC_SE_Li256ELb1ELb0ELi4EEENS1_25SingleTileBwdLPTSchedulerILb1ELi64ELb0EEEEEEEEEvNT_6ParamsE)
        /*01b8*/ 	.word	0x000000ff


	//----- nvinfo : EIATTR_FRAME_SIZE
	.align		4
.L_84:
        /*01bc*/ 	.byte	0x04, 0x11
        /*01be*/ 	.short	(.L_86 - .L_85)
	.align		4
.L_85:
        /*01c0*/ 	.word	index@(_ZN7cutlass13device_kernelIN5flash19enable_sm80_to_sm89INS1_16FlashAttnBwdSm80INS1_25CollectiveMainloopBwdSm80ILi1ELi1EN4cute5tupleIJNS5_1CILi32EEENS7_ILi64EEENS7_ILi256EEEEEENS_10bfloat16_tEfNS_4arch4Sm80ELb1ELb0ELb0ELb1ELb0ELb0ELb0ELb0ELi2ELi2ELi2ELi1ELb1EEENS1_21CollectiveEpilogueBwdISB_SC_SE_Li256ELb1ELb0ELi4EEENS1_25SingleTileBwdLPTSchedulerILb1ELi64ELb0EEEEEEEEEvNT_6ParamsE)
        /*01c4*/ 	.word	0x000000c8


	//----- nvinfo : EIATTR_REGCOUNT
	.align		4
.L_86:
        /*01c8*/ 	.byte	0x04, 0x2f
        /*01ca*/ 	.short	(.L_88 - .L_87)
	.align		4
.L_87:
        /*01cc*/ 	.word	index@(_ZN7cutlass13device_kernelIN5flash22FlashAttnBwdPreprocessIN4cute5tupleIJNS3_1CILi32EEENS5_ILi256EEEEEENS_10bfloat16_tEfNS_4arch4Sm80ELb1ELb0EEEEEvNT_6ParamsE)
        /*01d0*/ 	.word	0x0000003d


	//----- nvinfo : EIATTR_FRAME_SIZE
	.align		4
.L_88:
        /*01d4*/ 	.byte	0x04, 0x11
        /*01d6*/ 	.short	(.L_90 - .L_89)
	.align		4
.L_89:
        /*01d8*/ 	.word	index@(_ZN7cutlass13device_kernelIN5flash22FlashAttnBwdPreprocessIN4cute5tupleIJNS3_1CILi32EEENS5_ILi256EEEEEENS_10bfloat16_tEfNS_4arch4Sm80ELb1ELb0EEEEEvNT_6ParamsE)
        /*01dc*/ 	.word	0x00000000


	//----- nvinfo : EIATTR_REGCOUNT
	.align		4
.L_90:
        /*01e0*/ 	.byte	0x04, 0x2f
        /*01e2*/ 	.short	(.L_92 - .L_91)
	.align		4
.L_91:
        /*01e4*/ 	.word	index@(_ZN7cutlass13device_kernelIN5flash19enable_sm80_to_sm89INS1_16FlashAttnBwdSm80INS1_25CollectiveMainloopBwdSm80ILi1ELi1EN4cute5tupleIJNS5_1CILi32EEENS7_ILi64EEENS7_ILi256EEEEEENS_10bfloat16_tEfNS_4arch4Sm80ELb1ELb0ELb0ELb0ELb0ELb0ELb0ELb0ELi2ELi2ELi2ELi1ELb1EEENS1_24CollectiveEpilogueBwdGQAISB_fSE_Li256ELb0ELb0EEENS1_25SingleTileBwdLPTSchedulerILb0ELi64ELb0EEEEEEEEEvNT_6ParamsE)
        /*01e8*/ 	.word	0x000000ff


	//----- nvinfo : EIATTR_FRAME_SIZE
	.align		4
.L_92:
        /*01ec*/ 	.byte	0x04, 0x11
        /*01ee*/ 	.short	(.L_94 - .L_93)
	.align		4
.L_93:
        /*01f0*/ 	.word	index@(_ZN7cutlass13device_kernelIN5flash19enable_sm80_to_sm89INS1_16FlashAttnBwdSm80INS1_25CollectiveMainloopBwdSm80ILi1ELi1EN4cute5tupleIJNS5_1CILi32EEENS7_ILi64EEENS7_ILi256EEEEEENS_10bfloat16_tEfNS_4arch4Sm80ELb1ELb0ELb0ELb0ELb0ELb0ELb0ELb0ELi2ELi2ELi2ELi1ELb1EEENS1_24CollectiveEpilogueBwdGQAISB_fSE_Li256ELb0ELb0EEENS1_25SingleTileBwdLPTSchedulerILb0ELi64ELb0EEEEEEEEEvNT_6ParamsE)
        /*01f4*/ 	.word	0x000000d8


	//----- nvinfo : EIATTR_REGCOUNT
	.align		4
.L_94:
        /*01f8*/ 	.byte	0x04, 0x2f
        /*01fa*/ 	.short	(.L_96 - .L_95)
	.align		4
.L_95:
        /*01fc*/ 	.word	index@(_ZN7cutlass13device_kernelIN5flash19enable_sm80_to_sm89INS1_16FlashAttnBwdSm80INS1_25CollectiveMainloopBwdSm80ILi1ELi1EN4cute5tupleIJNS5_1CILi32EEENS7_ILi64EEENS7_ILi256EEEEEENS_10bfloat16_tEfNS_4arch4Sm80ELb1ELb0ELb0ELb0ELb0ELb0ELb0ELb0ELi2ELi2ELi2ELi1ELb1EEENS1_21CollectiveEpilogueBwdISB_SC_SE_Li256ELb0ELb0ELi4EEENS1_25SingleTileBwdLPTSchedulerILb0ELi64ELb0EEEEEEEEEvNT_6ParamsE)
        /*0200*/ 	.word	0x000000ff


	//----- nvinfo : EIATTR_FRAME_SIZE
	.align		4
.L_96:
        /*0204*/ 	.byte	0x04, 0x11
        /*0206*/ 	.short	(.L_98 - .L_97)
	.align		4
.L_97:
        /*0208*/ 	.word	index@(_ZN7cutlass13device_kernelIN5flash19enable_sm80_to_sm89INS1_16FlashAttnBwdSm80INS1_25CollectiveMainloopBwdSm80ILi1ELi1EN4cute5tupleIJNS5_1CILi32EEENS7_ILi64EEENS7_ILi256EEEEEENS_10bfloat16_tEfNS_4arch4Sm80ELb1ELb0ELb0ELb0ELb0ELb0ELb0ELb0ELi2ELi2ELi2ELi1ELb1EEENS1_21CollectiveEpilogueBwdISB_SC_SE_Li256ELb0ELb0ELi4EEENS1_25SingleTileBwdLPTSchedulerILb0ELi64ELb0EEEEEEEEEvNT_6ParamsE)
        /*020c*/ 	.word	0x000000d8


	//----- nvinfo : EIATTR_REGCOUNT
	.align		4
.L_98:
        /*0210*/ 	.byte	0x04, 0x2f
        /*0212*/ 	.short	(.L_100 - .L_99)
	.align		4
.L_99:
        /*0214*/ 	.word	index@(_ZN7cutlass13device_kernelIN5flash19enable_sm80_to_sm89INS1_16FlashAttnBwdSm80INS1_25CollectiveMainloopBwdSm80ILi1ELi1EN4cute5tupleIJNS5_1CILi32EEENS7_ILi64EEENS7_ILi256EEEEEENS_10bfloat16_tEfNS_4arch4Sm80ELb0ELb1ELb0ELb1ELb0ELb0ELb0ELb0ELi2ELi2ELi2ELi1ELb1EEENS1_24CollectiveEpilogueBwdGQAISB_fSE_Li256ELb1ELb0EEENS1_19SingleTileSchedulerILb1ELb0ELb0ELi64EEEEEEEEEvNT_6ParamsE)
        /*0218*/ 	.word	0x000000ff


	//----- nvinfo : EIATTR_FRAME_SIZE
	.align		4
.L_100:
        /*021c*/ 	.byte	0x04, 0x11
        /*021e*/ 	.short	(.L_102 - .L_101)
	.align		4
.L_101:
        /*0220*/ 	.word	index@(_ZN7cutlass13device_kernelIN5flash19enable_sm80_to_sm89INS1_16FlashAttnBwdSm80INS1_25CollectiveMainloopBwdSm80ILi1ELi1EN4cute5tupleIJNS5_1CILi32EEENS7_ILi64EEENS7_ILi256EEEEEENS_10bfloat16_tEfNS_4arch4Sm80ELb0ELb1ELb0ELb1ELb0ELb0ELb0ELb0ELi2ELi2ELi2ELi1ELb1EEENS1_24CollectiveEpilogueBwdGQAISB_fSE_Li256ELb1ELb0EEENS1_19SingleTileSchedulerILb1ELb0ELb0ELi64EEEEEEEEEvNT_6ParamsE)
        /*0224*/ 	.word	0x000000d8


	//----- nvinfo : EIATTR_REGCOUNT
	.align		4
.L_102:
        /*0228*/ 	.byte	0x04, 0x2f
        /*022a*/ 	.short	(.L_104 - .L_103)
	.align		4
.L_103:
        /*022c*/ 	.word	index@(_ZN7cutlass13device_kernelIN5flash19enable_sm80_to_sm89INS1_16FlashAttnBwdSm80INS1_25CollectiveMainloopBwdSm80ILi1ELi1EN4cute5tupleIJNS5_1CILi32EEENS7_ILi64EEENS7_ILi256EEEEEENS_10bfloat16_tEfNS_4arch4Sm80ELb0ELb1ELb0ELb1ELb0ELb0ELb0ELb0ELi2ELi2ELi2ELi1ELb1EEENS1_21CollectiveEpilogueBwdISB_SC_SE_Li256ELb1ELb0ELi4EEENS1_19SingleTileSchedulerILb1ELb0ELb0ELi64EEEEEEEEEvNT_6ParamsE)
        /*0230*/ 	.word	0x000000ff


	//----- nvinfo : EIATTR_FRAME_SIZE
	.align		4
.L_104:
        /*0234*/ 	.byte	0x04, 0x11
        /*0236*/ 	.short	(.L_106 - .L_105)
	.align		4
.L_105:
        /*0238*/ 	.word	index@(_ZN7cutlass13device_kernelIN5flash19enable_sm80_to_sm89INS1_16FlashAttnBwdSm80INS1_25CollectiveMainloopBwdSm80ILi1ELi1EN4cute5tupleIJNS5_1CILi32EEENS7_ILi64EEENS7_ILi256EEEEEENS_10bfloat16_tEfNS_4arch4Sm80ELb0ELb1ELb0ELb1ELb0ELb0ELb0ELb0ELi2ELi2ELi2ELi1ELb1EEENS1_21CollectiveEpilogueBwdISB_SC_SE_Li256ELb1ELb0ELi4EEENS1_19SingleTileSchedulerILb1ELb0ELb0ELi64EEEEEEEEEvNT_6ParamsE)
        /*023c*/ 	.word	0x000000d8


	//----- nvinfo : EIATTR_REGCOUNT
	.align		4
.L_106:
        /*0240*/ 	.byte	0x04, 0x2f
        /*0242*/ 	.short	(.L_108 - .L_107)
	.align		4
.L_107:
        /*0244*/ 	.word	index@(_ZN7cutlass13device_kernelIN5flash19enable_sm80_to_sm89INS1_16FlashAttnBwdSm80INS1_25CollectiveMainloopBwdSm80ILi1ELi1EN4cute5tupleIJNS5_1CILi32EEENS7_ILi64EEENS7_ILi256EEEEEENS_10bfloat16_tEfNS_4arch4Sm80ELb0ELb1ELb0ELb0ELb0ELb0ELb0ELb0ELi2ELi2ELi2ELi1ELb1EEENS1_24CollectiveEpilogueBwdGQAISB_fSE_Li256ELb0ELb0EEENS1_19SingleTileSchedulerILb0ELb0ELb0ELi64EEEEEEEEEvNT_6ParamsE)
        /*0248*/ 	.word	0x000000ff


	//----- nvinfo : EIATTR_FRAME_SIZE
	.align		4
.L_108:
        /*024c*/ 	.byte	0x04, 0x11
        /*024e*/ 	.short	(.L_110 - .L_109)
	.align		4
.L_109:
        /*0250*/ 	.word	index@(_ZN7cutlass13device_kernelIN5flash19enable_sm80_to_sm89INS1_16FlashAttnBwdSm80INS1_25CollectiveMainloopBwdSm80ILi1ELi1EN4cute5tupleIJNS5_1CILi32EEENS7_ILi64EEENS7_ILi256EEEEEENS_10bfloat16_tEfNS_4arch4Sm80ELb0ELb1ELb0ELb0ELb0ELb0ELb0ELb0ELi2ELi2ELi2ELi1ELb1EEENS1_24CollectiveEpilogueBwdGQAISB_fSE_Li256ELb0ELb0EEENS1_19SingleTileSchedulerILb0ELb0ELb0ELi64EEEEEEEEEvNT_6ParamsE)
        /*0254*/ 	.word	0x000000d0


	//----- nvinfo : EIATTR_REGCOUNT
	.align		4
.L_110:
        /*0258*/ 	.byte	0x04, 0x2f
        /*025a*/ 	.short	(.L_112 - .L_111)
	.align		4
.L_111:
        /*025c*/ 	.word	index@(_ZN7cutlass13device_kernelIN5flash19enable_sm80_to_sm89INS1_16FlashAttnBwdSm80INS1_25CollectiveMainloopBwdSm80ILi1ELi1EN4cute5tupleIJNS5_1CILi32EEENS7_ILi64EEENS7_ILi256EEEEEENS_10bfloat16_tEfNS_4arch4Sm80ELb0ELb1ELb0ELb0ELb0ELb0ELb0ELb0ELi2ELi2ELi2ELi1ELb1EEENS1_21CollectiveEpilogueBwdISB_SC_SE_Li256ELb0ELb0ELi4EEENS1_19SingleTileSchedulerILb0ELb0ELb0ELi64EEEEEEEEEvNT_6ParamsE)
        /*0260*/ 	.word	0x000000ff


	//----- nvinfo : EIATTR_FRAME_SIZE
	.align		4
.L_112:
        /*0264*/ 	.byte	0x04, 0x11
        /*0266*/ 	.short	(.L_114 - .L_113)
	.align		4
.L_113:
        /*0268*/ 	.word	index@(_ZN7cutlass13device_kernelIN5flash19enable_sm80_to_sm89INS1_16FlashAttnBwdSm80INS1_25CollectiveMainloopBwdSm80ILi1ELi1EN4cute5tupleIJNS5_1CILi32EEENS7_ILi64EEENS7_ILi256EEEEEENS_10bfloat16_tEfNS_4arch4Sm80ELb0ELb1ELb0ELb0ELb0ELb0ELb0ELb0ELi2ELi2ELi2ELi1ELb1EEENS1_21CollectiveEpilogueBwdISB_SC_SE_Li256ELb0ELb0ELi4EEENS1_19SingleTileSchedulerILb0ELb0ELb0ELi64EEEEEEEEEvNT_6ParamsE)
        /*026c*/ 	.word	0x000000d0


	//----- nvinfo : EIATTR_REGCOUNT
	.align		4
.L_114:
        /*0270*/ 	.byte	0x04, 0x2f
        /*0272*/ 	.short	(.L_116 - .L_115)
	.align		4
.L_115:
        /*0274*/ 	.word	index@(_ZN7cutlass13device_kernelIN5flash19enable_sm80_to_sm89INS1_16FlashAttnBwdSm80INS1_25CollectiveMainloopBwdSm80ILi1ELi1EN4cute5tupleIJNS5_1CILi32EEENS7_ILi64EEENS7_ILi256EEEEEENS_10bfloat16_tEfNS_4arch4Sm80ELb0ELb0ELb0ELb1ELb0ELb0ELb0ELb0ELi2ELi2ELi2ELi1ELb1EEENS1_24CollectiveEpilogueBwdGQAISB_fSE_Li256ELb1ELb0EEENS1_19SingleTileSchedulerILb1ELb0ELb0ELi64EEEEEEEEEvNT_6ParamsE)
        /*0278*/ 	.word	0x000000ff


	//----- nvinfo : EIATTR_FRAME_SIZE
	.align		4
.L_116:
        /*027c*/ 	.byte	0x04, 0x11
        /*027e*/ 	.short	(.L_118 - .L_117)
	.align		4
.L_117:
        /*0280*/ 	.word	index@(_ZN7cutlass13device_kernelIN5flash19enable_sm80_to_sm89INS1_16FlashAttnBwdSm80INS1_25CollectiveMainloopBwdSm80ILi1ELi1EN4cute5tupleIJNS5_1CILi32EEENS7_ILi64EEENS7_ILi256EEEEEENS_10bfloat16_tEfNS_4arch4Sm80ELb0ELb0ELb0ELb1ELb0ELb0ELb0ELb0ELi2ELi2ELi2ELi1ELb1EEENS1_24CollectiveEpilogueBwdGQAISB_fSE_Li256ELb1ELb0EEENS1_19SingleTileSchedulerILb1ELb0ELb0ELi64EEEEEEEEEvNT_6ParamsE)
        /*0284*/ 	.word	0x000000b0


	//----- nvinfo : EIATTR_REGCOUNT
	.align		4
.L_118:
        /*0288*/ 	.byte	0x04, 0x2f
        /*028a*/ 	.short	(.L_120 - .L_119)
	.align		4
.L_119:
        /*028c*/ 	.word	index@(_ZN7cutlass13device_kernelIN5flash19enable_sm80_to_sm89INS1_16FlashAttnBwdSm80INS1_25CollectiveMainloopBwdSm80ILi1ELi1EN4cute5tupleIJNS5_1CILi32EEENS7_ILi64EEENS7_ILi256EEEEEENS_10bfloat16_tEfNS_4arch4Sm80ELb0ELb0ELb0ELb1ELb0ELb0ELb0ELb0ELi2ELi2ELi2ELi1ELb1EEENS1_21CollectiveEpilogueBwdISB_SC_SE_Li256ELb1ELb0ELi4EEENS1_19SingleTileSchedulerILb1ELb0ELb0ELi64EEEEEEEEEvNT_6ParamsE)
        /*0290*/ 	.word	0x000000ff


	//----- nvinfo : EIATTR_FRAME_SIZE
	.align		4
.L_120:
        /*0294*/ 	.byte	0x04, 0x11
        /*0296*/ 	.short	(.L_122 - .L_121)
	.align		4
.L_121:
        /*0298*/ 	.word	index@(_ZN7cutlass13device_kernelIN5flash19enable_sm80_to_sm89INS1_16FlashAttnBwdSm80INS1_25CollectiveMainloopBwdSm80ILi1ELi1EN4cute5tupleIJNS5_1CILi32EEENS7_ILi64EEENS7_ILi256EEEEEENS_10bfloat16_tEfNS_4arch4Sm80ELb0ELb0ELb0ELb1ELb0ELb0ELb0ELb0ELi2ELi2ELi2ELi1ELb1EEENS1_21CollectiveEpilogueBwdISB_SC_SE_Li256ELb1ELb0ELi4EEENS1_19SingleTileSchedulerILb1ELb0ELb0ELi64EEEEEEEEEvNT_6ParamsE)
        /*029c*/ 	.word	0x000000b0


	//----- nvinfo : EIATTR_REGCOUNT
	.align		4
.L_122:
        /*02a0*/ 	.byte	0x04, 0x2f
        /*02a2*/ 	.short	(.L_124 - .L_123)
	.align		4
.L_123:
        /*02a4*/ 	.word	index@(_ZN7cutlass13device_kernelIN5flash19enable_sm80_to_sm89INS1_16FlashAttnBwdSm80INS1_25CollectiveMainloopBwdSm80ILi1ELi1EN4cute5tupleIJNS5_1CILi32EEENS7_ILi64EEENS7_ILi256EEEEEENS_10bfloat16_tEfNS_4arch4Sm80ELb0ELb0ELb0ELb0ELb0ELb0ELb0ELb0ELi2ELi2ELi2ELi1ELb1EEENS1_24CollectiveEpilogueBwdGQAISB_fSE_Li256ELb0ELb0EEENS1_19SingleTileSchedulerILb0ELb0ELb0ELi64EEEEEEEEEvNT_6ParamsE)
        /*02a8*/ 	.word	0x000000ff


	//----- nvinfo : EIATTR_FRAME_SIZE
	.align		4
.L_124:
        /*02ac*/ 	.byte	0x04, 0x11
        /*02ae*/ 	.short	(.L_126 - .L_125)
	.align		4
.L_125:
        /*02b0*/ 	.word	index@(_ZN7cutlass13device_kernelIN5flash19enable_sm80_to_sm89INS1_16FlashAttnBwdSm80INS1_25CollectiveMainloopBwdSm80ILi1ELi1EN4cute5tupleIJNS5_1CILi32EEENS7_ILi64EEENS7_ILi256EEEEEENS_10bfloat16_tEfNS_4arch4Sm80ELb0ELb0ELb0ELb0ELb0ELb0ELb0ELb0ELi2ELi2ELi2ELi1ELb1EEENS1_24CollectiveEpilogueBwdGQAISB_fSE_Li256ELb0ELb0EEENS1_19SingleTileSchedulerILb0ELb0ELb0ELi64EEEEEEEEEvNT_6ParamsE)
        /*02b4*/ 	.word	0x000000b0


	//----- nvinfo : EIATTR_REGCOUNT
	.align		4
.L_126:
        /*02b8*/ 	.byte	0x04, 0x2f
        /*02ba*/ 	.short	(.L_128 - .L_127)
	.align		4
.L_127:
        /*02bc*/ 	.word	index@(_ZN7cutlass13device_kernelIN5flash19enable_sm80_to_sm89INS1_16FlashAttnBwdSm80INS1_25CollectiveMainloopBwdSm80ILi1ELi1EN4cute5tupleIJNS5_1CILi32EEENS7_ILi64EEENS7_ILi256EEEEEENS_10bfloat16_tEfNS_4arch4Sm80ELb0ELb0ELb0ELb0ELb0ELb0ELb0ELb0ELi2ELi2ELi2ELi1ELb1EEENS1_21CollectiveEpilogueBwdISB_SC_SE_Li256ELb0ELb0ELi4EEENS1_19SingleTileSchedulerILb0ELb0ELb0ELi64EEEEEEEEEvNT_6ParamsE)
        /*02c0*/ 	.word	0x000000ff


	//----- nvinfo : EIATTR_FRAME_SIZE
	.align		4
.L_128:
        /*02c4*/ 	.byte	0x04, 0x11
        /*02c6*/ 	.short	(.L_130 - .L_129)
	.align		4
.L_129:
        /*02c8*/ 	.word	index@(_ZN7cutlass13device_kernelIN5flash19enable_sm80_to_sm89INS1_16FlashAttnBwdSm80INS1_25CollectiveMainloopBwdSm80ILi1ELi1EN4cute5tupleIJNS5_1CILi32EEENS7_ILi64EEENS7_ILi256EEEEEENS_10bfloat16_tEfNS_4arch4Sm80ELb0ELb0ELb0ELb0ELb0ELb0ELb0ELb0ELi2ELi2ELi2ELi1ELb1EEENS1_21CollectiveEpilogueBwdISB_SC_SE_Li256ELb0ELb0ELi4EEENS1_19SingleTileSchedulerILb0ELb0ELb0ELi64EEEEEEEEEvNT_6ParamsE)
        /*02cc*/ 	.word	0x000000b8


	//----- nvinfo : EIATTR_MIN_STACK_SIZE
	.align		4
.L_130:
        /*02d0*/ 	.byte	0x04, 0x12
        /*02d2*/ 	.short	(.L_132 - .L_131)
	.align		4
.L_131:
        /*02d4*/ 	.word	index@(_ZN7cutlass13device_kernelIN5flash19enable_sm80_to_sm89INS1_16FlashAttnBwdSm80INS1_25CollectiveMainloopBwdSm80ILi1ELi1EN4cute5tupleIJNS5_1CILi32EEENS7_ILi64EEENS7_ILi256EEEEEENS_10bfloat16_tEfNS_4arch4Sm80ELb0ELb0ELb0ELb0ELb0ELb0ELb0ELb0ELi2ELi2ELi2ELi1ELb1EEENS1_21CollectiveEpilogueBwdISB_SC_SE_Li256ELb0ELb0ELi4EEENS1_19SingleTileSchedulerILb0ELb0ELb0ELi64EEEEEEEEEvNT_6ParamsE)
        /*02d8*/ 	.word	0x000000b8


	//----- nvinfo : EIATTR_MIN_STACK_SIZE
	.align		4
.L_132:
        /*02dc*/ 	.byte	0x04, 0x12
        /*02de*/ 	.short	(.L_134 - .L_133)
	.align		4
.L_133:
        /*02e0*/ 	.word	index@(_ZN7cutlass13device_kernelIN5flash19enable_sm80_to_sm89INS1_16FlashAttnBwdSm80INS1_25CollectiveMainloopBwdSm80ILi1ELi1EN4cute5tupleIJNS5_1CILi32EEENS7_ILi64EEENS7_ILi256EEEEEENS_10bfloat16_tEfNS_4arch4Sm80ELb0ELb0ELb0ELb0ELb0ELb0ELb0ELb0ELi2ELi2ELi2ELi1ELb1EEENS1_24CollectiveEpilogueBwdGQAISB_fSE_Li256ELb0ELb0EEENS1_19SingleTileSchedulerILb0ELb0ELb0ELi64EEEEEEEEEvNT_6ParamsE)
        /*02e4*/ 	.word	0x000000b0


	//----- nvinfo : EIATTR_MIN_STACK_SIZE
	.align		4
.L_134:
        /*02e8*/ 	.byte	0x04, 0x12
        /*02ea*/ 	.short	(.L_136 - .L_135)
	.align		4
.L_135:
        /*02ec*/ 	.word	index@(_ZN7cutlass13device_kernelIN5flash19enable_sm80_to_sm89INS1_16FlashAttnBwdSm80INS1_25CollectiveMainloopBwdSm80ILi1ELi1EN4cute5tupleIJNS5_1CILi32EEENS7_ILi64EEENS7_ILi256EEEEEENS_10bfloat16_tEfNS_4arch4Sm80ELb0ELb0ELb0ELb1ELb0ELb0ELb0ELb0ELi2ELi2ELi2ELi1ELb1EEENS1_21CollectiveEpilogueBwdISB_SC_SE_Li256ELb1ELb0ELi4EEENS1_19SingleTileSchedulerILb1ELb0ELb0ELi64EEEEEEEEEvNT_6ParamsE)
        /*02f0*/ 	.word	0x000000b0


	//----- nvinfo : EIATTR_MIN_STACK_SIZE
	.align		4
.L_136:
        /*02f4*/ 	.byte	0x04, 0x12
        /*02f6*/ 	.short	(.L_138 - .L_137)
	.align		4
.L_137:
        /*02f8*/ 	.word	index@(_ZN7cutlass13device_kernelIN5flash19enable_sm80_to_sm89INS1_16FlashAttnBwdSm80INS1_25CollectiveMainloopBwdSm80ILi1ELi1EN4cute5tupleIJNS5_1CILi32EEENS7_ILi64EEENS7_ILi256EEEEEENS_10bfloat16_tEfNS_4arch4Sm80ELb0ELb0ELb0ELb1ELb0ELb0ELb0ELb0ELi2ELi2ELi2ELi1ELb1EEENS1_24CollectiveEpilogueBwdGQAISB_fSE_Li256ELb1ELb0EEENS1_19SingleTileSchedulerILb1ELb0ELb0ELi64EEEEEEEEEvNT_6ParamsE)
        /*02fc*/ 	.word	0x000000b0


	//----- nvinfo : EIATTR_MIN_STACK_SIZE
	.align		4
.L_138:
        /*0300*/ 	.byte	0x04, 0x12
        /*0302*/ 	.short	(.L_140 - .L_139)
	.align		4
.L_139:
        /*0304*/ 	.word	index@(_ZN7cutlass13device_kernelIN5flash19enable_sm80_to_sm89INS1_16FlashAttnBwdSm80INS1_25CollectiveMainloopBwdSm80ILi1ELi1EN4cute5tupleIJNS5_1CILi32EEENS7_ILi64EEENS7_ILi256EEEEEENS_10bfloat16_tEfNS_4arch4Sm80ELb0ELb1ELb0ELb0ELb0ELb0ELb0ELb0ELi2ELi2ELi2ELi1ELb1EEENS1_21CollectiveEpilogueBwdISB_SC_SE_Li256ELb0ELb0ELi4EEENS1_19SingleTileSchedulerILb0ELb0ELb0ELi64EEEEEEEEEvNT_6ParamsE)
        /*0308*/ 	.word	0x000000d0


	//----- nvinfo : EIATTR_MIN_STACK_SIZE
	.align		4
.L_140:
        /*030c*/ 	.byte	0x04, 0x12
        /*030e*/ 	.short	(.L_142 - .L_141)
	.align		4
.L_141:
        /*0310*/ 	.word	index@(_ZN7cutlass13device_kernelIN5flash19enable_sm80_to_sm89INS1_16FlashAttnBwdSm80INS1_25CollectiveMainloopBwdSm80ILi1ELi1EN4cute5tupleIJNS5_1CILi32EEENS7_ILi64EEENS7_ILi256EEEEEENS_10bfloat16_tEfNS_4arch4Sm80ELb0ELb1ELb0ELb0ELb0ELb0ELb0ELb0ELi2ELi2ELi2ELi1ELb1EEENS1_24CollectiveEpilogueBwdGQAISB_fSE_Li256ELb0ELb0EEENS1_19SingleTileSchedulerILb0ELb0ELb0ELi64EEEEEEEEEvNT_6ParamsE)
        /*0314*/ 	.word	0x000000d0


	//----- nvinfo : EIATTR_MIN_STACK_SIZE
	.align		4
.L_142:
        /*0318*/ 	.byte	0x04, 0x12
        /*031a*/ 	.short	(.L_144 - .L_143)
	.align		4
.L_143:
        /*031c*/ 	.word	index@(_ZN7cutlass13device_kernelIN5flash19enable_sm80_to_sm89INS1_16FlashAttnBwdSm80INS1_25CollectiveMainloopBwdSm80ILi1ELi1EN4cute5tupleIJNS5_1CILi32EEENS7_ILi64EEENS7_ILi256EEEEEENS_10bfloat16_tEfNS_4arch4Sm80ELb0ELb1ELb0ELb1ELb0ELb0ELb0ELb0ELi2ELi2ELi2ELi1ELb1EEENS1_21CollectiveEpilogueBwdISB_SC_SE_Li256ELb1ELb0ELi4EEENS1_19SingleTileSchedulerILb1ELb0ELb0ELi64EEEEEEEEEvNT_6ParamsE)
        /*0320*/ 	.word	0x000000d8


	//----- nvinfo : EIATTR_MIN_STACK_SIZE
	.align		4
.L_144:
        /*0324*/ 	.byte	0x04, 0x12
        /*0326*/ 	.short	(.L_146 - .L_145)
	.align		4
.L_145:
        /*0328*/ 	.word	index@(_ZN7cutlass13device_kernelIN5flash19enable_sm80_to_sm89INS1_16FlashAttnBwdSm80INS1_25CollectiveMainloopBwdSm80ILi1ELi1EN4cute5tupleIJNS5_1CILi32EEENS7_ILi64EEENS7_ILi256EEEEEENS_10bfloat16_tEfNS_4arch4Sm80ELb0ELb1ELb0ELb1ELb0ELb0ELb0ELb0ELi2ELi2ELi2ELi1ELb1EEENS1_24CollectiveEpilogueBwdGQAISB_fSE_Li256ELb1ELb0EEENS1_19SingleTileSchedulerILb1ELb0ELb0ELi64EEEEEEEEEvNT_6ParamsE)
        /*032c*/ 	.word	0x000000d8


	//----- nvinfo : EIATTR_MIN_STACK_SIZE
	.align		4
.L_146:
        /*0330*/ 	.byte	0x04, 0x12
        /*0332*/ 	.short	(.L_148 - .L_147)
	.align		4
.L_147:
        /*0334*/ 	.word	index@(_ZN7cutlass13device_kernelIN5flash19enable_sm80_to_sm89INS1_16FlashAttnBwdSm80INS1_25CollectiveMainloopBwdSm80ILi1ELi1EN4cute5tupleIJNS5_1CILi32EEENS7_ILi64EEENS7_ILi256EEEEEENS_10bfloat16_tEfNS_4arch4Sm80ELb1ELb0ELb0ELb0ELb0ELb0ELb0ELb0ELi2ELi2ELi2ELi1ELb1EEENS1_21CollectiveEpilogueBwdISB_SC_SE_Li256ELb0ELb0ELi4EEENS1_25SingleTileBwdLPTSchedulerILb0ELi64ELb0EEEEEEEEEvNT_6ParamsE)
        /*0338*/ 	.word	0x000000d8


	//----- nvinfo : EIATTR_MIN_STACK_SIZE
	.align		4
.L_148:
        /*033c*/ 	.byte	0x04, 0x12
        /*033e*/ 	.short	(.L_150 - .L_149)
	.align		4
.L_149:
        /*0340*/ 	.word	index@(_ZN7cutlass13device_kernelIN5flash19enable_sm80_to_sm89INS1_16FlashAttnBwdSm80INS1_25CollectiveMainloopBwdSm80ILi1ELi1EN4cute5tupleIJNS5_1CILi32EEENS7_ILi64EEENS7_ILi256EEEEEENS_10bfloat16_tEfNS_4arch4Sm80ELb1ELb0ELb0ELb0ELb0ELb0ELb0ELb0ELi2ELi2ELi2ELi1ELb1EEENS1_24CollectiveEpilogueBwdGQAISB_fSE_Li256ELb0ELb0EEENS1_25SingleTileBwdLPTSchedulerILb0ELi64ELb0EEEEEEEEEvNT_6ParamsE)
        /*0344*/ 	.word	0x000000d8


	//----- nvinfo : EIATTR_MIN_STACK_SIZE
	.align		4
.L_150:
        /*0348*/ 	.byte	0x04, 0x12
        /*034a*/ 	.short	(.L_152 - .L_151)
	.align		4
.L_151:
        /*034c*/ 	.word	index@(_ZN7cutlass13device_kernelIN5flash22FlashAttnBwdPreprocessIN4cute5tupleIJNS3_1CILi32EEENS5_ILi256EEEEEENS_10bfloat16_tEfNS_4arch4Sm80ELb1ELb0EEEEEvNT_6ParamsE)
        /*0350*/ 	.word	0x00000000


	//----- nvinfo : EIATTR_MIN_STACK_SIZE
	.align		4
.L_152:
        /*0354*/ 	.byte	0x04, 0x12
        /*0356*/ 	.short	(.L_154 - .L_153)
	.align		4
.L_153:
        /*0358*/ 	.word	index@(_ZN7cutlass13device_kernelIN5flash19enable_sm80_to_sm89INS1_16FlashAttnBwdSm80INS1_25CollectiveMainloopBwdSm80ILi1ELi1EN4cute5tupleIJNS5_1CILi32EEENS7_ILi64EEENS7_ILi256EEEEEENS_10bfloat16_tEfNS_4arch4Sm80ELb1ELb0ELb0ELb1ELb0ELb0ELb0ELb0ELi2ELi2ELi2ELi1ELb1EEENS1_21CollectiveEpilogueBwdISB_SC_SE_Li256ELb1ELb0ELi4EEENS1_25SingleTileBwdLPTSchedulerILb1ELi64ELb0EEEEEEEEEvNT_6ParamsE)
        /*035c*/ 	.word	0x000000c8


	//----- nvinfo : EIATTR_MIN_STACK_SIZE
	.align		4
.L_154:
        /*0360*/ 	.byte	0x04, 0x12
        /*0362*/ 	.short	(.L_156 - .L_155)
	.align		4
.L_155:
        /*0364*/ 	.word	index@(_ZN7cutlass13device_kernelIN5flash32FlashAttnBwdPostprocessConvertdQIN4cute5tupleIJNS3_1CILi32EEENS5_ILi256EEEEEENS_10bfloat16_tEfNS_4arch4Sm80ELi256ENS3_8TiledMMAINS3_8MMA_AtomIJNS3_30SM80_16x8x16_F32BF16BF16F32_TNEEEENS3_6LayoutINS4_IJNS5_ILi1EEENS5_ILi8EEESH_EEENS4_IJNS5_ILi0EEESH_SK_EEEEENS4_IJNS5_ILi16EEENS5_ILi128EEESN_EEEEELb0EEEEEvNT_6ParamsE)
        /*0368*/ 	.word	0x00000000


	//----- nvinfo : EIATTR_MIN_STACK_SIZE
	.align		4
.L_156:
        /*036c*/ 	.byte	0x04, 0x12
        /*036e*/ 	.short	(.L_158 - .L_157)
	.align		4
.L_157:
        /*0370*/ 	.word	index@(_ZN7cutlass13device_kernelIN5flash19enable_sm80_to_sm89INS1_16FlashAttnBwdSm80INS1_25CollectiveMainloopBwdSm80ILi1ELi1EN4cute5tupleIJNS5_1CILi32EEENS7_ILi64EEENS7_ILi256EEEEEENS_10bfloat16_tEfNS_4arch4Sm80ELb1ELb0ELb0ELb1ELb0ELb0ELb0ELb0ELi2ELi2ELi2ELi1ELb1EEENS1_24CollectiveEpilogueBwdGQAISB_fSE_Li256ELb1ELb0EEENS1_25SingleTileBwdLPTSchedulerILb1ELi64ELb0EEEEEEEEEvNT_6ParamsE)
        /*0374*/ 	.word	0x000000d0


	//----- nvinfo : EIATTR_MIN_STACK_SIZE
	.align		4
.L_158:
        /*0378*/ 	.byte	0x04, 0x12
        /*037a*/ 	.short	(.L_160 - .L_159)
	.align		4
.L_159:
        /*037c*/ 	.word	index@(_ZN7cutlass13device_kernelIN5flash22FlashAttnBwdPreprocessIN4cute5tupleIJNS3_1CILi32EEENS5_ILi256EEEEEENS_10bfloat16_tEfNS_4arch4Sm80ELb1ELb1EEEEEvNT_6ParamsE)
        /*0380*/ 	.word	0x00000000


	//----- nvinfo : EIATTR_MIN_STACK_SIZE
	.align		4
.L_160:
        /*0384*/ 	.byte	0x04, 0x12
        /*0386*/ 	.short	(.L_162 - .L_161)
	.align		4
.L_161:
        /*0388*/ 	.word	index@(_ZN7cutlass13device_kernelIN5flash19enable_sm80_to_sm89INS1_16FlashAttnBwdSm80INS1_25CollectiveMainloopBwdSm80ILi1ELi1EN4cute5tupleIJNS5_1CILi64EEES8_NS7_ILi256EEEEEENS_10bfloat16_tEfNS_4arch4Sm80ELb0ELb0ELb0ELb0ELb0ELb0ELb0ELb0ELi2ELi4ELi2ELi2ELb0EEENS1_21CollectiveEpilogueBwdISA_SB_SD_Li256ELb0ELb0ELi4EEENS1_19SingleTileSchedulerILb0ELb0ELb0ELi64EEEEEEEEEvNT_6ParamsE)
        /*038c*/ 	.word	0x00000018


	//----- nvinfo : EIATTR_MIN_STACK_SIZE
	.align		4
.L_162:
        /*0390*/ 	.byte	0x04, 0x12
        /*0392*/ 	.short	(.L_164 - .L_163)
	.align		4
.L_163:
        /*0394*/ 	.word	index@(_ZN7cutlass13device_kernelIN5flash19enable_sm80_to_sm89INS1_16FlashAttnBwdSm80INS1_25CollectiveMainloopBwdSm80ILi1ELi1EN4cute5tupleIJNS5_1CILi64EEES8_NS7_ILi256EEEEEENS_10bfloat16_tEfNS_4arch4Sm80ELb0ELb0ELb0ELb0ELb0ELb0ELb0ELb0ELi2ELi4ELi2ELi2ELb0EEENS1_24CollectiveEpilogueBwdGQAISA_fSD_Li256ELb0ELb0EEENS1_19SingleTileSchedulerILb0ELb0ELb0ELi64EEEEEEEEEvNT_6ParamsE)
        /*0398*/ 	.word	0x00000038


	//----- nvinfo : EIATTR_MIN_STACK_SIZE
	.align		4
.L_164:
        /*039c*/ 	.byte	0x04, 0x12
        /*039e*/ 	.short	(.L_166 - .L_165)
	.align		4
.L_165:
        /*03a0*/ 	.word	index@(_ZN7cutlass13device_kernelIN5flash19enable_sm80_to_sm89INS1_16FlashAttnBwdSm80INS1_25CollectiveMainloopBwdSm80ILi1ELi1EN4cute5tupleIJNS5_1CILi64EEES8_NS7_ILi256EEEEEENS_10bfloat16_tEfNS_4arch4Sm80ELb0ELb0ELb0ELb1ELb0ELb0ELb0ELb0ELi2ELi4ELi2ELi2ELb0EEENS1_21CollectiveEpilogueBwdISA_SB_SD_Li256ELb1ELb0ELi4EEENS1_19SingleTileSchedulerILb1ELb0ELb0ELi64EEEEEEEEEvNT_6ParamsE)
        /*03a4*/ 	.word	0x00000038


	//----- nvinfo : EIATTR_MIN_STACK_SIZE
	.align		4
.L_166:
        /*03a8*/ 	.byte	0x04, 0x12
        /*03aa*/ 	.short	(.L_168 - .L_167)
	.align		4
.L_167:
        /*03ac*/ 	.word	index@(_ZN7cutlass13device_kernelIN5flash19enable_sm80_to_sm89INS1_16FlashAttnBwdSm80INS1_25CollectiveMainloopBwdSm80ILi1ELi1EN4cute5tupleIJNS5_1CILi64EEES8_NS7_ILi256EEEEEENS_10bfloat16_tEfNS_4arch4Sm80ELb0ELb0ELb0ELb1ELb0ELb0ELb0ELb0ELi2ELi4ELi2ELi2ELb0EEENS1_24CollectiveEpilogueBwdGQAISA_fSD_Li256ELb1ELb0EEENS1_19SingleTileSchedulerILb1ELb0ELb0ELi64EEEEEEEEEvNT_6ParamsE)
        /*03b0*/ 	.word	0x00000038


	//----- nvinfo : EIATTR_MIN_STACK_SIZE
	.align		4
.L_168:
        /*03b4*/ 	.byte	0x04, 0x12
        /*03b6*/ 	.short	(.L_170 - .L_169)
	.align		4
.L_169:
        /*03b8*/ 	.word	index@(_ZN7cutlass13device_kernelIN5flash19enable_sm80_to_sm89INS1_16FlashAttnBwdSm80INS1_25CollectiveMainloopBwdSm80ILi1ELi1EN4cute5tupleIJNS5_1CILi64EEES8_NS7_ILi256EEEEEENS_10bfloat16_tEfNS_4arch4Sm80ELb0ELb1ELb0ELb0ELb0ELb0ELb0ELb0ELi2ELi4ELi2ELi2ELb0EEENS1_21CollectiveEpilogueBwdISA_SB_SD_Li256ELb0ELb0ELi4EEENS1_19SingleTileSchedulerILb0ELb0ELb0ELi64EEEEEEEEEvNT_6ParamsE)
        /*03bc*/ 	.word	0x00000038


	//----- nvinfo : EIATTR_MIN_STACK_SIZE
	.align		4
.L_170:
        /*03c0*/ 	.byte	0x04, 0x12
        /*03c2*/ 	.short	(.L_172 - .L_171)
	.align		4
.L_171:
        /*03c4*/ 	.word	index@(_ZN7cutlass13device_kernelIN5flash19enable_sm80_to_sm89INS1_16FlashAttnBwdSm80INS1_25CollectiveMainloopBwdSm80ILi1ELi1EN4cute5tupleIJNS5_1CILi64EEES8_NS7_ILi256EEEEEENS_10bfloat16_tEfNS_4arch4Sm80ELb0ELb1ELb0ELb0ELb0ELb0ELb0ELb0ELi2ELi4ELi2ELi2ELb0EEENS1_24CollectiveEpilogueBwdGQAISA_fSD_Li256ELb0ELb0EEENS1_19SingleTileSchedulerILb0ELb0ELb0ELi64EEEEEEEEEvNT_6ParamsE)
        /*03c8*/ 	.word	0x00000038


	//----- nvinfo : EIATTR_MIN_STACK_SIZE
	.align		4
.L_172:
        /*03cc*/ 	.byte	0x04, 0x12
        /*03ce*/ 	.short	(.L_174 - .L_173)
	.align		4
.L_173:
        /*03d0*/ 	.word	index@(_ZN7cutlass13device_kernelIN5flash19enable_sm80_to_sm89INS1_16FlashAttnBwdSm80INS1_25CollectiveMainloopBwdSm80ILi1ELi1EN4cute5tupleIJNS5_1CILi64EEES8_NS7_ILi256EEEEEENS_10bfloat16_tEfNS_4arch4Sm80ELb0ELb1ELb0ELb1ELb0ELb0ELb0ELb0ELi2ELi4ELi2ELi2ELb0EEENS1_21CollectiveEpilogueBwdISA_SB_SD_Li256ELb1ELb0ELi4EEENS1_19SingleTileSchedulerILb1ELb0ELb0ELi64EEEEEEEEEvNT_6ParamsE)
        /*03d4*/ 	.word	0x00000040


	//----- nvinfo : EIATTR_MIN_STACK_SIZE
	.align		4
.L_174:
        /*03d8*/ 	.byte	0x04, 0x12
        /*03da*/ 	.short	(.L_176 - .L_175)
	.align		4
.L_175:
        /*03dc*/ 	.word	index@(_ZN7cutlass13device_kernelIN5flash19enable_sm80_to_sm89INS1_16FlashAttnBwdSm80INS1_25CollectiveMainloopBwdSm80ILi1ELi1EN4cute5tupleIJNS5_1CILi64EEES8_NS7_ILi256EEEEEENS_10bfloat16_tEfNS_4arch4Sm80ELb0ELb1ELb0ELb1ELb0ELb0ELb0ELb0ELi2ELi4ELi2ELi2ELb0EEENS1_24CollectiveEpilogueBwdGQAISA_fSD_Li256ELb1ELb0EEENS1_19SingleTileSchedulerILb1ELb0ELb0ELi64EEEEEEEEEvNT_6ParamsE)
        /*03e0*/ 	.word	0x00000040


	//----- nvinfo : EIATTR_MIN_STACK_SIZE
	.align		4
.L_176:
        /*03e4*/ 	.byte	0x04, 0x12
        /*03e6*/ 	.short	(.L_178 - .L_177)
	.align		4
.L_177:
        /*03e8*/ 	.word	index@(_ZN7cutlass13device_kernelIN5flash19enable_sm80_to_sm89INS1_16FlashAttnBwdSm80INS1_25CollectiveMainloopBwdSm80ILi1ELi1EN4cute5tupleIJNS5_1CILi64EEES8_NS7_ILi256EEEEEENS_10bfloat16_tEfNS_4arch4Sm80ELb1ELb0ELb0ELb0ELb0ELb0ELb0ELb0ELi2ELi4ELi2ELi2ELb0EEENS1_21CollectiveEpilogueBwdISA_SB_SD_Li256ELb0ELb0ELi4EEENS1_25SingleTileBwdLPTSchedulerILb0ELi64ELb0EEEEEEEEEvNT_6ParamsE)
        /*03ec*/ 	.word	0x00000048


	//----- nvinfo : EIATTR_MIN_STACK_SIZE
	.align		4
.L_178:
        /*03f0*/ 	.byte	0x04, 0x12
        /*03f2*/ 	.short	(.L_180 - .L_179)
	.align		4
.L_179:
        /*03f4*/ 	.word	index@(_ZN7cutlass13device_kernelIN5flash19enable_sm80_to_sm89INS1_16FlashAttnBwdSm80INS1_25CollectiveMainloopBwdSm80ILi1ELi1EN4cute5tupleIJNS5_1CILi64EEES8_NS7_ILi256EEEEEENS_10bfloat16_tEfNS_4arch4Sm80ELb1ELb0ELb0ELb0ELb0ELb0ELb0ELb0ELi2ELi4ELi2ELi2ELb0EEENS1_24CollectiveEpilogueBwdGQAISA_fSD_Li256ELb0ELb0EEENS1_25SingleTileBwdLPTSchedulerILb0ELi64ELb0EEEEEEEEEvNT_6ParamsE)
        /*03f8*/ 	.word	0x00000040


	//----- nvinfo : EIATTR_MIN_STACK_SIZE
	.align		4
.L_180:
        /*03fc*/ 	.byte	0x04, 0x12
        /*03fe*/ 	.short	(.L_182 - .L_181)
	.align		4
.L_181:
        /*0400*/ 	.word	index@(_ZN7cutlass13device_kernelIN5flash22FlashAttnBwdPreprocessIN4cute5tupleIJNS3_1CILi64EEENS5_ILi256EEEEEENS_10bfloat16_tEfNS_4arch4Sm80ELb1ELb0EEEEEvNT_6ParamsE)
        /*0404*/ 	.word	0x00000000


	//----- nvinfo : EIATTR_MIN_STACK_SIZE
	.align		4
.L_182:
        /*0408*/ 	.byte	0x04, 0x12
        /*040a*/ 	.short	(.L_184 - .L_183)
	.align		4
.L_183:
        /*040c*/ 	.word	index@(_ZN7cutlass13device_kernelIN5flash19enable_sm80_to_sm89INS1_16FlashAttnBwdSm80INS1_25CollectiveMainloopBwdSm80ILi1ELi1EN4cute5tupleIJNS5_1CILi64EEES8_NS7_ILi256EEEEEENS_10bfloat16_tEfNS_4arch4Sm80ELb1ELb0ELb0ELb1ELb0ELb0ELb0ELb0ELi2ELi4ELi2ELi2ELb0EEENS1_21CollectiveEpilogueBwdISA_SB_SD_Li256ELb1ELb0ELi4EEENS1_25SingleTileBwdLPTSchedulerILb1ELi64ELb0EEEEEEEEEvNT_6ParamsE)
        /*0410*/ 	.word	0x00000038


	//----- nvinfo : EIATTR_MIN_STACK_SIZE
	.align		4
.L_184:
        /*0414*/ 	.byte	0x04, 0x12
        /*0416*/ 	.short	(.L_186 - .L_185)
	.align		4
.L_185:
        /*0418*/ 	.word	index@(_ZN7cutlass13device_kernelIN5flash32FlashAttnBwdPostprocessConvertdQIN4cute5tupleIJNS3_1CILi64EEENS5_ILi256EEEEEENS_10bfloat16_tEfNS_4arch4Sm80ELi256ENS3_8TiledMMAINS3_8MMA_AtomIJNS3_30SM80_16x8x16_F32BF16BF16F32_TNEEEENS3_6LayoutINS4_IJNS5_ILi2EEENS5_ILi4EEENS5_ILi1EEEEEENS4_IJSJ_SH_NS5_ILi0EEEEEEEENS4_IJNS5_ILi32EEES6_NS5_ILi16EEEEEEEELb0EEEEEvNT_6ParamsE)
        /*041c*/ 	.word	0x00000000


	//----- nvinfo : EIATTR_MIN_STACK_SIZE
	.align		4
.L_186:
        /*0420*/ 	.byte	0x04, 0x12
        /*0422*/ 	.short	(.L_188 - .L_187)
	.align		4
.L_187:
        /*0424*/ 	.word	index@(_ZN7cutlass13device_kernelIN5flash19enable_sm80_to_sm89INS1_16FlashAttnBwdSm80INS1_25CollectiveMainloopBwdSm80ILi1ELi1EN4cute5tupleIJNS5_1CILi64EEES8_NS7_ILi256EEEEEENS_10bfloat16_tEfNS_4arch4Sm80ELb1ELb0ELb0ELb1ELb0ELb0ELb0ELb0ELi2ELi4ELi2ELi2ELb0EEENS1_24CollectiveEpilogueBwdGQAISA_fSD_Li256ELb1ELb0EEENS1_25SingleTileBwdLPTSchedulerILb1ELi64ELb0EEEEEEEEEvNT_6ParamsE)
        /*0428*/ 	.word	0x00000038


	//----- nvinfo : EIATTR_MIN_STACK_SIZE
	.align		4
.L_188:
        /*042c*/ 	.byte	0x04, 0x12
        /*042e*/ 	.short	(.L_190 - .L_189)
	.align		4
.L_189:
        /*0430*/ 	.word	index@(_ZN7cutlass13device_kernelIN5flash22FlashAttnBwdPreprocessIN4cute5tupleIJNS3_1CILi64EEENS5_ILi256EEEEEENS_10bfloat16_tEfNS_4arch4Sm80ELb1ELb1EEEEEvNT_6ParamsE)
        /*0434*/ 	.word	0x00000000
.L_190:


//--------------------- .nv.info._ZN7cutlass13device_kernelIN5flash19enable_sm80_to_sm89INS1_16FlashAttnBwdSm80INS1_25CollectiveMainloopBwdSm80ILi1ELi1EN4cute5tupleIJNS5_1CILi32EEENS7_ILi64EEENS7_ILi256EEEEEENS_10bfloat16_tEfNS_4arch4Sm80ELb0ELb0ELb0ELb0ELb0ELb0ELb0ELb0ELi2ELi2ELi2ELi1ELb1EEENS1_21CollectiveEpilogueBwdISB_SC_SE_Li256ELb0ELb0ELi4EEENS1_19SingleTileSchedulerILb0ELb0ELb0ELi64EEEEEEEEEvNT_6ParamsE --------------------------
	.section	.nv.info._ZN7cutlass13device_kernelIN5flash19enable_sm80_to_sm89INS1_16FlashAttnBwdSm80INS1_25CollectiveMainloopBwdSm80ILi1ELi1EN4cute5tupleIJNS5_1CILi32EEENS7_ILi64EEENS7_ILi256EEEEEENS_10bfloat16_tEfNS_4arch4Sm80ELb0ELb0ELb0ELb0ELb0ELb0ELb0ELb0ELi2ELi2ELi2ELi1ELb1EEENS1_21CollectiveEpilogueBwdISB_SC_SE_Li256ELb0ELb0ELi4EEENS1_19SingleTileSchedulerILb0ELb0ELb0ELi64EEEEEEEEEvNT_6ParamsE,"",@"SHT_CUDA_INFO"
	.sectionflags	@""
	.align	4


	//----- nvinfo : EIATTR_CUDA_API_VERSION
	.align		4
        /*0000*/ 	.byte	0x04, 0x37
        /*0002*/ 	.short	(.L_192 - .L_191)
.L_191:
        /*0004*/ 	.word	0x00000082


	//----- nvinfo : EIATTR_SW2861232_WAR
	.align		4
.L_192:
        /*0008*/ 	.byte	0x01, 0x35
	.zero		2


	//----- nvinfo : EIATTR_PARAM_CBANK
	.align		4
        /*000c*/ 	.byte	0x04, 0x0a
        /*000e*/ 	.short	(.L_194 - .L_193)
	.align		4
.L_193:
        /*0010*/ 	.word	index@(.nv.constant0._ZN7cutlass13device_kernelIN5flash19enable_sm80_to_sm89INS1_16FlashAttnBwdSm80INS1_25CollectiveMainloopBwdSm80ILi1ELi1EN4cute5tupleIJNS5_1CILi32EEENS7_ILi64EEENS7_ILi256EEEEEENS_10bfloat16_tEfNS_4arch4Sm80ELb0ELb0ELb0ELb0ELb0ELb0ELb0ELb0ELi2ELi2ELi2ELi1ELb1EEENS1_21CollectiveEpilogueBwdISB_SC_SE_Li256ELb0ELb0ELi4EEENS1_19SingleTileSchedulerILb0ELb0ELb0ELi64EEEEEEEEEvNT_6ParamsE)
        /*0014*/ 	.short	0x0160
        /*0016*/ 	.short	0x0270


	//----- nvinfo : EIATTR_CBANK_PARAM_SIZE
	.align		4
.L_194:
        /*0018*/ 	.byte	0x03, 0x19
        /*001a*/ 	.short	0x0270


	//----- nvinfo : EIATTR_KPARAM_INFO
	.align		4
        /*001c*/ 	.byte	0x04, 0x17
        /*001e*/ 	.short	(.L_196 - .L_195)
.L_195:
        /*0020*/ 	.word	0x00000000
        /*0024*/ 	.short	0x0000
        /*0026*/ 	.short	0x0000
        /*0028*/ 	.byte	0x00, 0xf0, 0xc1, 0x09


	//----- nvinfo : EIATTR_MAXREG_COUNT
	.align		4
.L_196:
        /*002c*/ 	.byte	0x03, 0x1b
        /*002e*/ 	.short	0x00ff


	//----- nvinfo : EIATTR_NUM_BARRIERS
	.align		4
        /*0030*/ 	.byte	0x02, 0x4c
        /*0032*/ 	.byte	0x02
	.zero		1


	//----- nvinfo : EIATTR_ANNOTATIONS
	.align		4
        /*0034*/ 	.byte	0x04, 0x55
        /*0036*/ 	.short	(.L_198 - .L_197)


	//   ....[0]....
.L_197:
        /*0038*/ 	.word	0x00000001
        /*003c*/ 	.byte	0xb0, 0x01, 0x00, 0x00, 0x01, 0x00, 0x00, 0x00, 0x90, 0x02, 0x00, 0x00, 0x01, 0x00, 0x00, 0x00
        /* <DEDUP_REMOVED lines=38> */
        /*02ac*/ 	.byte	0xb0, 0x42, 0x00, 0x00, 0x01, 0x00, 0x00, 0x00, 0xe0, 0x42, 0x00, 0x00


	//----- nvinfo : EIATTR_MERCURY_ISA_VERSION
	.align		4
.L_198:
        /*02b8*/ 	.byte	0x03, 0x5f
        /*02ba*/ 	.short	0x0000


	//----- nvinfo : EIATTR_EXIT_INSTR_OFFSETS
	.align		4
        /*02bc*/ 	.byte	0x04, 0x1c
        /*02be*/ 	.short	(.L_200 - .L_199)


	//   ....[0]....
.L_199:
        /*02c0*/ 	.word	0x00000040


	//   ....[1]....
        /*02c4*/ 	.word	0x00006240


	//   ....[2]....
        /*02c8*/ 	.word	0x00006300


	//----- nvinfo : EIATTR_CTAIDZ_USED
	.align		4
.L_200:
        /*02cc*/ 	.byte	0x01, 0x04
	.zero		2


	//----- nvinfo : EIATTR_MAX_THREADS
	.align		4
        /*02d0*/ 	.byte	0x04, 0x05
        /*02d2*/ 	.short	(.L_202 - .L_201)
.L_201:
        /*02d4*/ 	.word	0x00000100
        /*02d8*/ 	.word	0x00000001
        /*02dc*/ 	.word	0x00000001


	//----- nvinfo : EIATTR_CRS_STACK_SIZE
	.align		4
.L_202:
        /*02e0*/ 	.byte	0x04, 0x1e
        /*02e2*/ 	.short	(.L_204 - .L_203)
.L_203:
        /*02e4*/ 	.word	0x00000000
.L_204:


//--------------------- .nv.info._ZN7cutlass13device_kernelIN5flash19enable_sm80_to_sm89INS1_16FlashAttnBwdSm80INS1_25CollectiveMainloopBwdSm80ILi1ELi1EN4cute5tupleIJNS5_1CILi32EEENS7_ILi64EEENS7_ILi256EEEEEENS_10bfloat16_tEfNS_4arch4Sm80ELb0ELb0ELb0ELb0ELb0ELb0ELb0ELb0ELi2ELi2ELi2ELi1ELb1EEENS1_24CollectiveEpilogueBwdGQAISB_fSE_Li256ELb0ELb0EEENS1_19SingleTileSchedulerILb0ELb0ELb0ELi64EEEEEEEEEvNT_6ParamsE --------------------------
	.section	.nv.info._ZN7cutlass13device_kernelIN5flash19enable_sm80_to_sm89INS1_16FlashAttnBwdSm80INS1_25CollectiveMainloopBwdSm80ILi1ELi1EN4cute5tupleIJNS5_1CILi32EEENS7_ILi64EEENS7_ILi256EEEEEENS_10bfloat16_tEfNS_4arch4Sm80ELb0ELb0ELb0ELb0ELb0ELb0ELb0ELb0ELi2ELi2ELi2ELi1ELb1EEENS1_24CollectiveEpilogueBwdGQAISB_fSE_Li256ELb0ELb0EEENS1_19SingleTileSchedulerILb0ELb0ELb0ELi64EEEEEEEEEvNT_6ParamsE,"",@"SHT_CUDA_INFO"
	.sectionflags	@""
	.align	4


	//----- nvinfo : EIATTR_CUDA_API_VERSION
	.align		4
        /*0000*/ 	.byte	0x04, 0x37
        /*0002*/ 	.short	(.L_206 - .L_205)
.L_205:
        /*0004*/ 	.word	0x00000082


	//----- nvinfo : EIATTR_SW2861232_WAR
	.align		4
.L_206:
        /*0008*/ 	.byte	0x01, 0x35
	.zero		2


	//----- nvinfo : EIATTR_PARAM_CBANK
	.align		4
        /*000c*/ 	.byte	0x04, 0x0a
        /*000e*/ 	.short	(.L_208 - .L_207)
	.align		4
.L_207:
        /*0010*/ 	.word	index@(.nv.constant0._ZN7cutlass13device_kernelIN5flash19enable_sm80_to_sm89INS1_16FlashAttnBwdSm80INS1_25CollectiveMainloopBwdSm80ILi1ELi1EN4cute5tupleIJNS5_1CILi32EEENS7_ILi64EEENS7_ILi256EEEEEENS_10bfloat16_tEfNS_4arch4Sm80ELb0ELb0ELb0ELb0ELb0ELb0ELb0ELb0ELi2ELi2ELi2ELi1ELb1EEENS1_24CollectiveEpilogueBwdGQAISB_fSE_Li256ELb0ELb0EEENS1_19SingleTileSchedulerILb0ELb0ELb0ELi64EEEEEEEEEvNT_6ParamsE)
        /*0014*/ 	.short	0x0160
        /*0016*/ 	.short	0x0278


	//----- nvinfo : EIATTR_CBANK_PARAM_SIZE
	.align		4
.L_208:
        /*0018*/ 	.byte	0x03, 0x19
        /*001a*/ 	.short	0x0278


	//----- nvinfo : EIATTR_KPARAM_INFO
	.align		4
        /*001c*/ 	.byte	0x04, 0x17
        /*001e*/ 	.short	(.L_210 - .L_209)
.L_209:
        /*0020*/ 	.word	0x00000000
        /*0024*/ 	.short	0x0000
        /*0026*/ 	.short	0x0000
        /*0028*/ 	.byte	0x00, 0xf0, 0xe1, 0x09


	//----- nvinfo : EIATTR_MAXREG_COUNT
	.align		4
.L_210:
        /*002c*/ 	.byte	0x03, 0x1b
        /*002e*/ 	.short	0x00ff


	//----- nvinfo : EIATTR_NUM_BARRIERS
	.align		4
        /*0030*/ 	.byte	0x02, 0x4c
        /*0032*/ 	.byte	0x02
	.zero		1


	//----- nvinfo : EIATTR_ANNOTATIONS
	.align		4
        /*0034*/ 	.byte	0x04, 0x55
        /*0036*/ 	.short	(.L_212 - .L_211)


	//   ....[0]....
.L_211:
        /* <DEDUP_REMOVED lines=39> */
        /*029c*/ 	.byte	0x40, 0x42, 0x00, 0x00


	//----- nvinfo : EIATTR_MERCURY_ISA_VERSION
	.align		4
.L_212:
        /*02a0*/ 	.byte	0x03, 0x5f
        /*02a2*/ 	.short	0x0000


	//----- nvinfo : EIATTR_EXIT_INSTR_OFFSETS
	.align		4
        /*02a4*/ 	.byte	0x04, 0x1c
        /*02a6*/ 	.short	(.L_214 - .L_213)


	//   ....[0]....
.L_213:
        /*02a8*/ 	.word	0x00000040


	//   ....[1]....
        /*02ac*/ 	.word	0x000050f0


	//----- nvinfo : EIATTR_CTAIDZ_USED
	.align		4
.L_214:
        /*02b0*/ 	.byte	0x01, 0x04
	.zero		2


	//----- nvinfo : EIATTR_MAX_THREADS
	.align		4
        /*02b4*/ 	.byte	0x04, 0x05
        /*02b6*/ 	.short	(.L_216 - .L_215)
.L_215:
        /*02b8*/ 	.word	0x00000100
        /*02bc*/ 	.word	0x00000001
        /*02c0*/ 	.word	0x00000001
.L_216:


//--------------------- .nv.info._ZN7cutlass13device_kernelIN5flash19enable_sm80_to_sm89INS1_16FlashAttnBwdSm80INS1_25CollectiveMainloopBwdSm80ILi1ELi1EN4cute5tupleIJNS5_1CILi32EEENS7_ILi64EEENS7_ILi256EEEEEENS_10bfloat16_tEfNS_4arch4Sm80ELb0ELb0ELb0ELb1ELb0ELb0ELb0ELb0ELi2ELi2ELi2ELi1ELb1EEENS1_21CollectiveEpilogueBwdISB_SC_SE_Li256ELb1ELb0ELi4EEENS1_19SingleTileSchedulerILb1ELb0ELb0ELi64EEEEEEEEEvNT_6ParamsE --------------------------
	.section	.nv.info._ZN7cutlass13device_kernelIN5flash19enable_sm80_to_sm89INS1_16FlashAttnBwdSm80INS1_25CollectiveMainloopBwdSm80ILi1ELi1EN4cute5tupleIJNS5_1CILi32EEENS7_ILi64EEENS7_ILi256EEEEEENS_10bfloat16_tEfNS_4arch4Sm80ELb0ELb0ELb0ELb1ELb0ELb0ELb0ELb0ELi2ELi2ELi2ELi1ELb1EEENS1_21CollectiveEpilogueBwdISB_SC_SE_Li256ELb1ELb0ELi4EEENS1_19SingleTileSchedulerILb1ELb0ELb0ELi64EEEEEEEEEvNT_6ParamsE,"",@"SHT_CUDA_INFO"
	.sectionflags	@""
	.align	4


	//----- nvinfo : EIATTR_CUDA_API_VERSION
	.align		4
        /*0000*/ 	.byte	0x04, 0x37
        /*0002*/ 	.short	(.L_218 - .L_217)
.L_217:
        /*0004*/ 	.word	0x00000082


	//----- nvinfo : EIATTR_SW2861232_WAR
	.align		4
.L_218:
        /*0008*/ 	.byte	0x01, 0x35
	.zero		2


	//----- nvinfo : EIATTR_PARAM_CBANK
	.align		4
        /*000c*/ 	.byte	0x04, 0x0a
        /*000e*/ 	.short	(.L_220 - .L_219)
	.align		4
.L_219:
        /*0010*/ 	.word	index@(.nv.constant0._ZN7cutlass13device_kernelIN5flash19enable_sm80_to_sm89INS1_16FlashAttnBwdSm80INS1_25CollectiveMainloopBwdSm80ILi1ELi1EN4cute5tupleIJNS5_1CILi32EEENS7_ILi64EEENS7_ILi256EEEEEENS_10bfloat16_tEfNS_4arch4Sm80ELb0ELb0ELb0ELb1ELb0ELb0ELb0ELb0ELi2ELi2ELi2ELi1ELb1EEENS1_21CollectiveEpilogueBwdISB_SC_SE_Li256ELb1ELb0ELi4EEENS1_19SingleTileSchedulerILb1ELb0ELb0ELi64EEEEEEEEEvNT_6ParamsE)
        /*0014*/ 	.short	0x0160
        /*0016*/ 	.short	0x0270


	//----- nvinfo : EIATTR_CBANK_PARAM_SIZE
	.align		4
.L_220:
        /*0018*/ 	.byte	0x03, 0x19
        /*001a*/ 	.short	0x0270


	//----- nvinfo : EIATTR_KPARAM_INFO
	.align		4
        /*001c*/ 	.byte	0x04, 0x17
        /*001e*/ 	.short	(.L_222 - .L_221)
.L_221:
        /*0020*/ 	.word	0x00000000
        /*0024*/ 	.short	0x0000
        /*0026*/ 	.short	0x0000
        /*0028*/ 	.byte	0x00, 0xf0, 0xc1, 0x09


	//----- nvinfo : EIATTR_MAXREG_COUNT
	.align		4
.L_222:
        /*002c*/ 	.byte	0x03, 0x1b
        /*002e*/ 	.short	0x00ff


	//----- nvinfo : EIATTR_NUM_BARRIERS
	.align		4
        /*0030*/ 	.byte	0x02, 0x4c
        /*0032*/ 	.byte	0x02
	.zero		1


	//----- nvinfo : EIATTR_ANNOTATIONS
	.align		4
        /*0034*/ 	.byte	0x04, 0x55
        /*0036*/ 	.short	(.L_224 - .L_223)


	//   ....[0]....
.L_223:
        /* <DEDUP_REMOVED lines=40> */


	//----- nvinfo : EIATTR_MERCURY_ISA_VERSION
	.align		4
.L_224:
        /*02a0*/ 	.byte	0x03, 0x5f
        /*02a2*/ 	.short	0x0000


	//----- nvinfo : EIATTR_COOP_GROUP_MASK_REGIDS
	.align		4
        /*02a4*/ 	.byte	0x04, 0x29
        /*02a6*/ 	.short	(.L_226 - .L_225)


	//   ....[0]....
.L_225:
        /*02a8*/ 	.word	0xffffffff


	//----- nvinfo : EIATTR_COOP_GROUP_INSTR_OFFSETS
	.align		4
.L_226:
        /*02ac*/ 	.byte	0x04, 0x28
        /*02ae*/ 	.short	(.L_228 - .L_227)


	//   ....[0]....
.L_227:
        /*02b0*/ 	.word	0x000000a0


	//----- nvinfo : EIATTR_EXIT_INSTR_OFFSETS
	.align		4
.L_228:
        /*02b4*/ 	.byte	0x04, 0x1c
        /*02b6*/ 	.short	(.L_230 - .L_229)


	//   ....[0]....
.L_229:
        /*02b8*/ 	.word	0x00000340


	//   ....[1]....
        /*02bc*/ 	.word	0x00006840


	//   ....[2]....
        /*02c0*/ 	.word	0x00006900


	//   ....[3]....
        /*02c4*/ 	.word	0x00007b50


	//   ....[4]....
        /*02c8*/ 	.word	0x00007c10


	//----- nvinfo : EIATTR_CTAIDZ_USED
	.align		4
.L_230:
        /*02cc*/ 	.byte	0x01, 0x04
	.zero		2


	//----- nvinfo : EIATTR_MAX_THREADS
	.align		4
        /*02d0*/ 	.byte	0x04, 0x05
        /*02d2*/ 	.short	(.L_232 - .L_231)
.L_231:
        /*02d4*/ 	.word	0x00000100
        /*02d8*/ 	.word	0x00000001
        /*02dc*/ 	.word	0x00000001


	//----- nvinfo : EIATTR_CRS_STACK_SIZE
	.align		4
.L_232:
        /*02e0*/ 	.byte	0x04, 0x1e
        /*02e2*/ 	.short	(.L_234 - .L_233)
.L_233:
        /*02e4*/ 	.word	0x00000000
.L_234:


//--------------------- .nv.info._ZN7cutlass13device_kernelIN5flash19enable_sm80_to_sm89INS1_16FlashAttnBwdSm80INS1_25CollectiveMainloopBwdSm80ILi1ELi1EN4cute5tupleIJNS5_1CILi32EEENS7_ILi64EEENS7_ILi256EEEEEENS_10bfloat16_tEfNS_4arch4Sm80ELb0ELb0ELb0ELb1ELb0ELb0ELb0ELb0ELi2ELi2ELi2ELi1ELb1EEENS1_24CollectiveEpilogueBwdGQAISB_fSE_Li256ELb1ELb0EEENS1_19SingleTileSchedulerILb1ELb0ELb0ELi64EEEEEEEEEvNT_6ParamsE --------------------------
	.section	.nv.info._ZN7cutlass13device_kernelIN5flash19enable_sm80_to_sm89INS1_16FlashAttnBwdSm80INS1_25CollectiveMainloopBwdSm80ILi1ELi1EN4cute5tupleIJNS5_1CILi32EEENS7_ILi64EEENS7_ILi256EEEEEENS_10bfloat16_tEfNS_4arch4Sm80ELb0ELb0ELb0ELb1ELb0ELb0ELb0ELb0ELi2ELi2ELi2ELi1ELb1EEENS1_24CollectiveEpilogueBwdGQAISB_fSE_Li256ELb1ELb0EEENS1_19SingleTileSchedulerILb1ELb0ELb0ELi64EEEEEEEEEvNT_6ParamsE,"",@"SHT_CUDA_INFO"
	.sectionflags	@""
	.align	4


	//----- nvinfo : EIATTR_CUDA_API_VERSION
	.align		4
        /*0000*/ 	.byte	0x04, 0x37
        /*0002*/ 	.short	(.L_236 - .L_235)
.L_235:
        /*0004*/ 	.word	0x00000082


	//----- nvinfo : EIATTR_SW2861232_WAR
	.align		4
.L_236:
        /*0008*/ 	.byte	0x01, 0x35
	.zero		2


	//----- nvinfo : EIATTR_PARAM_CBANK
	.align		4
        /*000c*/ 	.byte	0x04, 0x0a
        /*000e*/ 	.short	(.L_238 - .L_237)
	.align		4
.L_237:
        /*0010*/ 	.word	index@(.nv.constant0._ZN7cutlass13device_kernelIN5flash19enable_sm80_to_sm89INS1_16FlashAttnBwdSm80INS1_25CollectiveMainloopBwdSm80ILi1ELi1EN4cute5tupleIJNS5_1CILi32EEENS7_ILi64EEENS7_ILi256EEEEEENS_10bfloat16_tEfNS_4arch4Sm80ELb0ELb0ELb0ELb1ELb0ELb0ELb0ELb0ELi2ELi2ELi2ELi1ELb1EEENS1_24CollectiveEpilogueBwdGQAISB_fSE_Li256ELb1ELb0EEENS1_19SingleTileSchedulerILb1ELb0ELb0ELi64EEEEEEEEEvNT_6ParamsE)
        /*0014*/ 	.short	0x0160
        /*0016*/ 	.short	0x0278


	//----- nvinfo : EIATTR_CBANK_PARAM_SIZE
	.align		4
.L_238:
        /*0018*/ 	.byte	0x03, 0x19
        /*001a*/ 	.short	0x0278


	//----- nvinfo : EIATTR_KPARAM_INFO
	.align		4
        /*001c*/ 	.byte	0x04, 0x17
        /*001e*/ 	.short	(.L_240 - .L_239)
.L_239:
        /*0020*/ 	.word	0x00000000
        /*0024*/ 	.short	0x0000
        /*0026*/ 	.short	0x0000
        /*0028*/ 	.byte	0x00, 0xf0, 0xe1, 0x09


	//----- nvinfo : EIATTR_MAXREG_COUNT
	.align		4
.L_240:
        /*002c*/ 	.byte	0x03, 0x1b
        /*002e*/ 	.short	0x00ff


	//----- nvinfo : EIATTR_NUM_BARRIERS
	.align		4
        /*0030*/ 	.byte	0x02, 0x4c
        /*0032*/ 	.byte	0x02
	.zero		1


	//----- nvinfo : EIATTR_ANNOTATIONS
	.align		4
        /*0034*/ 	.byte	0x04, 0x55
        /*0036*/ 	.short	(.L_242 - .L_241)


	//   ....[0]....
.L_241:
        /* <DEDUP_REMOVED lines=39> */


	//----- nvinfo : EIATTR_MERCURY_ISA_VERSION
	.align		4
.L_242:
        /*0298*/ 	.byte	0x03, 0x5f
        /*029a*/ 	.short	0x0000


	//----- nvinfo : EIATTR_COOP_GROUP_MASK_REGIDS
	.align		4
        /*029c*/ 	.byte	0x04, 0x29
        /*029e*/ 	.short	(.L_244 - .L_243)


	//   ....[0]....
.L_243:
        /*02a0*/ 	.word	0xffffffff


	//----- nvinfo : EIATTR_COOP_GROUP_INSTR_OFFSETS
	.align		4
.L_244:
        /*02a4*/ 	.byte	0x04, 0x28
        /*02a6*/ 	.short	(.L_246 - .L_245)


	//   ....[0]....
.L_245:
        /*02a8*/ 	.word	0x000000a0


	//----- nvinfo : EIATTR_EXIT_INSTR_OFFSETS
	.align		4
.L_246:
        /*02ac*/ 	.byte	0x04, 0x1c
        /*02ae*/ 	.short	(.L_248 - .L_247)


	//   ....[0]....
.L_247:
        /*02b0*/ 	.word	0x00000340


	//   ....[1]....
        /*02b4*/ 	.word	0x000049f0


	//   ....[2]....
        /*02b8*/ 	.word	0x00005530


	//----- nvinfo : EIATTR_CTAIDZ_USED
	.align		4
.L_248:
        /*02bc*/ 	.byte	0x01, 0x04
	.zero		2


	//----- nvinfo : EIATTR_MAX_THREADS
	.align		4
        /*02c0*/ 	.byte	0x04, 0x05
        /*02c2*/ 	.short	(.L_250 - .L_249)
.L_249:
        /*02c4*/ 	.word	0x00000100
        /*02c8*/ 	.word	0x00000001
        /*02cc*/ 	.word	0x00000001
.L_250:


//--------------------- .nv.info._ZN7cutlass13device_kernelIN5flash19enable_sm80_to_sm89INS1_16FlashAttnBwdSm80INS1_25CollectiveMainloopBwdSm80ILi1ELi1EN4cute5tupleIJNS5_1CILi32EEENS7_ILi64EEENS7_ILi256EEEEEENS_10bfloat16_tEfNS_4arch4Sm80ELb0ELb1ELb0ELb0ELb0ELb0ELb0ELb0ELi2ELi2ELi2ELi1ELb1EEENS1_21CollectiveEpilogueBwdISB_SC_SE_Li256ELb0ELb0ELi4EEENS1_19SingleTileSchedulerILb0ELb0ELb0ELi64EEEEEEEEEvNT_6ParamsE --------------------------
	.section	.nv.info._ZN7cutlass13device_kernelIN5flash19enable_sm80_to_sm89INS1_16FlashAttnBwdSm80INS1_25CollectiveMainloopBwdSm80ILi1ELi1EN4cute5tupleIJNS5_1CILi32EEENS7_ILi64EEENS7_ILi256EEEEEENS_10bfloat16_tEfNS_4arch4Sm80ELb0ELb1ELb0ELb0ELb0ELb0ELb0ELb0ELi2ELi2ELi2ELi1ELb1EEENS1_21CollectiveEpilogueBwdISB_SC_SE_Li256ELb0ELb0ELi4EEENS1_19SingleTileSchedulerILb0ELb0ELb0ELi64EEEEEEEEEvNT_6ParamsE,"",@"SHT_CUDA_INFO"
	.sectionflags	@""
	.align	4


	//----- nvinfo : EIATTR_CUDA_API_VERSION
	.align		4
        /*0000*/ 	.byte	0x04, 0x37
        /*0002*/ 	.short	(.L_252 - .L_251)
.L_251:
        /*0004*/ 	.word	0x00000082


	//----- nvinfo : EIATTR_SW2861232_WAR
	.align		4
.L_252:
        /*0008*/ 	.byte	0x01, 0x35
	.zero		2


	//----- nvinfo : EIATTR_PARAM_CBANK
	.align		4
        /*000c*/ 	.byte	0x04, 0x0a
        /*000e*/ 	.short	(.L_254 - .L_253)
	.align		4
.L_253:
        /*0010*/ 	.word	index@(.nv.constant0._ZN7cutlass13device_kernelIN5flash19enable_sm80_to_sm89INS1_16FlashAttnBwdSm80INS1_25CollectiveMainloopBwdSm80ILi1ELi1EN4cute5tupleIJNS5_1CILi32EEENS7_ILi64EEENS7_ILi256EEEEEENS_10bfloat16_tEfNS_4arch4Sm80ELb0ELb1ELb0ELb0ELb0ELb0ELb0ELb0ELi2ELi2ELi2ELi1ELb1EEENS1_21CollectiveEpilogueBwdISB_SC_SE_Li256ELb0ELb0ELi4EEENS1_19SingleTileSchedulerILb0ELb0ELb0ELi64EEEEEEEEEvNT_6ParamsE)
        /*0014*/ 	.short	0x0160
        /*0016*/ 	.short	0x0270


	//----- nvinfo : EIATTR_CBANK_PARAM_SIZE
	.align		4
.L_254:
        /*0018*/ 	.byte	0x03, 0x19
        /*001a*/ 	.short	0x0270


	//----- nvinfo : EIATTR_KPARAM_INFO
	.align		4
        /*001c*/ 	.byte	0x04, 0x17
        /*001e*/ 	.short	(.L_256 - .L_255)
.L_255:
        /*0020*/ 	.word	0x00000000
        /*0024*/ 	.short	0x0000
        /*0026*/ 	.short	0x0000
        /*0028*/ 	.byte	0x00, 0xf0, 0xc1, 0x09


	//----- nvinfo : EIATTR_MAXREG_COUNT
	.align		4
.L_256:
        /*002c*/ 	.byte	0x03, 0x1b
        /*002e*/ 	.short	0x00ff


	//----- nvinfo : EIATTR_NUM_BARRIERS
	.align		4
        /*0030*/ 	.byte	0x02, 0x4c
        /*0032*/ 	.byte	0x02
	.zero		1


	//----- nvinfo : EIATTR_ANNOTATIONS
	.align		4
        /*0034*/ 	.byte	0x04, 0x55
        /*0036*/ 	.short	(.L_258 - .L_257)


	//   ....[0]....
.L_257:
        /* <DEDUP_REMOVED lines=48> */


	//----- nvinfo : EIATTR_MERCURY_ISA_VERSION
	.align		4
.L_258:
        /*0320*/ 	.byte	0x03, 0x5f
        /*0322*/ 	.short	0x0000


	//----- nvinfo : EIATTR_EXIT_INSTR_OFFSETS
	.align		4
        /*0324*/ 	.byte	0x04, 0x1c
        /*0326*/ 	.short	(.L_260 - .L_259)


	//   ....[0]....
.L_259:
        /*0328*/ 	.word	0x00000040


	//   ....[1]....
        /*032c*/ 	.word	0x00006d50


	//   ....[2]....
        /*0330*/ 	.word	0x00006e10


	//   ....[3]....
        /*0334*/ 	.word	0x00007f10


	//   ....[4]....
        /*0338*/ 	.word	0x00007fc0


	//----- nvinfo : EIATTR_CTAIDZ_USED
	.align		4
.L_260:
        /*033c*/ 	.byte	0x01, 0x04
	.zero		2


	//----- nvinfo : EIATTR_MAX_THREADS
	.align		4
        /*0340*/ 	.byte	0x04, 0x05
        /*0342*/ 	.short	(.L_262 - .L_261)
.L_261:
        /*0344*/ 	.word	0x00000100
        /*0348*/ 	.word	0x00000001
        /*034c*/ 	.word	0x00000001


	//----- nvinfo : EIATTR_CRS_STACK_SIZE
	.align		4
.L_262:
        /*0350*/ 	.byte	0x04, 0x1e
        /*0352*/ 	.short	(.L_264 - .L_263)
.L_263:
        /*0354*/ 	.word	0x00000000
.L_264:


//--------------------- .nv.info._ZN7cutlass13device_kernelIN5flash19enable_sm80_to_sm89INS1_16FlashAttnBwdSm80INS1_25CollectiveMainloopBwdSm80ILi1ELi1EN4cute5tupleIJNS5_1CILi32EEENS7_ILi64EEENS7_ILi256EEEEEENS_10bfloat16_tEfNS_4arch4Sm80ELb0ELb1ELb0ELb0ELb0ELb0ELb0ELb0ELi2ELi2ELi2ELi1ELb1EEENS1_24CollectiveEpilogueBwdGQAISB_fSE_Li256ELb0ELb0EEENS1_19SingleTileSchedulerILb0ELb0ELb0ELi64EEEEEEEEEvNT_6ParamsE --------------------------
	.section	.nv.info._ZN7cutlass13device_kernelIN5flash19enable_sm80_to_sm89INS1_16FlashAttnBwdSm80INS1_25CollectiveMainloopBwdSm80ILi1ELi1EN4cute5tupleIJNS5_1CILi32EEENS7_ILi64EEENS7_ILi256EEEEEENS_10bfloat16_tEfNS_4arch4Sm80ELb0ELb1ELb0ELb0ELb0ELb0ELb0ELb0ELi2ELi2ELi2ELi1ELb1EEENS1_24CollectiveEpilogueBwdGQAISB_fSE_Li256ELb0ELb0EEENS1_19SingleTileSchedulerILb0ELb0ELb0ELi64EEEEEEEEEvNT_6ParamsE,"",@"SHT_CUDA_INFO"
	.sectionflags	@""
	.align	4


	//----- nvinfo : EIATTR_CUDA_API_VERSION
	.align		4
        /*0000*/ 	.byte	0x04, 0x37
        /*0002*/ 	.short	(.L_266 - .L_265)
.L_265:
        /*0004*/ 	.word	0x00000082


	//----- nvinfo : EIATTR_SW2861232_WAR
	.align		4
.L_266:
        /*0008*/ 	.byte	0x01, 0x35
	.zero		2


	//----- nvinfo : EIATTR_PARAM_CBANK
	.align		4
        /*000c*/ 	.byte	0x04, 0x0a
        /*000e*/ 	.short	(.L_268 - .L_267)
	.align		4
.L_267:
        /*0010*/ 	.word	index@(.nv.constant0._ZN7cutlass13device_kernelIN5flash19enable_sm80_to_sm89INS1_16FlashAttnBwdSm80INS1_25CollectiveMainloopBwdSm80ILi1ELi1EN4cute5tupleIJNS5_1CILi32EEENS7_ILi64EEENS7_ILi256EEEEEENS_10bfloat16_tEfNS_4arch4Sm80ELb0ELb1ELb0ELb0ELb0ELb0ELb0ELb0ELi2ELi2ELi2ELi1ELb1EEENS1_24CollectiveEpilogueBwdGQAISB_fSE_Li256ELb0ELb0EEENS1_19SingleTileSchedulerILb0ELb0ELb0ELi64EEEEEEEEEvNT_6ParamsE)
        /*0014*/ 	.short	0x0160
        /*0016*/ 	.short	0x0278


	//----- nvinfo : EIATTR_CBANK_PARAM_SIZE
	.align		4
.L_268:
        /*0018*/ 	.byte	0x03, 0x19
        /*001a*/ 	.short	0x0278


	//----- nvinfo : EIATTR_KPARAM_INFO
	.align		4
        /*001c*/ 	.byte	0x04, 0x17
        /*001e*/ 	.short	(.L_270 - .L_269)
.L_269:
        /*0020*/ 	.word	0x00000000
        /*0024*/ 	.short	0x0000
        /*0026*/ 	.short	0x0000
        /*0028*/ 	.byte	0x00, 0xf0, 0xe1, 0x09


	//----- nvinfo : EIATTR_MAXREG_COUNT
	.align		4
.L_270:
        /*002c*/ 	.byte	0x03, 0x1b
        /*002e*/ 	.short	0x00ff


	//----- nvinfo : EIATTR_NUM_BARRIERS
	.align		4
        /*0030*/ 	.byte	0x02, 0x4c
        /*0032*/ 	.byte	0x02
	.zero		1


	//----- nvinfo : EIATTR_ANNOTATIONS
	.align		4
        /*0034*/ 	.byte	0x04, 0x55
        /*0036*/ 	.short	(.L_272 - .L_271)


	//   ....[0]....
.L_271:
        /* <DEDUP_REMOVED lines=47> */


	//----- nvinfo : EIATTR_MERCURY_ISA_VERSION
	.align		4
.L_272:
        /*0318*/ 	.byte	0x03, 0x5f
        /*031a*/ 	.short	0x0000


	//----- nvinfo : EIATTR_EXIT_INSTR_OFFSETS
	.align		4
        /*031c*/ 	.byte	0x04, 0x1c
        /*031e*/ 	.short	(.L_274 - .L_273)


	//   ....[0]....
.L_273:
        /*0320*/ 	.word	0x00000040


	//   ....[1]....
        /*0324*/ 	.word	0x00005090


	//   ....[2]....
        /*0328*/ 	.word	0x00005ac0


	//----- nvinfo : EIATTR_CTAIDZ_USED
	.align		4
.L_274:
        /*032c*/ 	.byte	0x01, 0x04
	.zero		2


	//----- nvinfo : EIATTR_MAX_THREADS
	.align		4
        /*0330*/ 	.byte	0x04, 0x05
        /*0332*/ 	.short	(.L_276 - .L_275)
.L_275:
        /*0334*/ 	.word	0x00000100
        /*0338*/ 	.word	0x00000001
        /*033c*/ 	.word	0x00000001


	//----- nvinfo : EIATTR_CRS_STACK_SIZE
	.align		4
.L_276:
        /*0340*/ 	.byte	0x04, 0x1e
        /*0342*/ 	.short	(.L_278 - .L_277)
.L_277:
        /*0344*/ 	.word	0x00000000
.L_278:


//--------------------- .nv.info._ZN7cutlass13device_kernelIN5flash19enable_sm80_to_sm89INS1_16FlashAttnBwdSm80INS1_25CollectiveMainloopBwdSm80ILi1ELi1EN4cute5tupleIJNS5_1CILi32EEENS7_ILi64EEENS7_ILi256EEEEEENS_10bfloat16_tEfNS_4arch4Sm80ELb0ELb1ELb0ELb1ELb0ELb0ELb0ELb0ELi2ELi2ELi2ELi1ELb1EEENS1_21CollectiveEpilogueBwdISB_SC_SE_Li256ELb1ELb0ELi4EEENS1_19SingleTileSchedulerILb1ELb0ELb0ELi64EEEEEEEEEvNT_6ParamsE --------------------------
	.section	.nv.info._ZN7cutlass13device_kernelIN5flash19enable_sm80_to_sm89INS1_16FlashAttnBwdSm80INS1_25CollectiveMainloopBwdSm80ILi1ELi1EN4cute5tupleIJNS5_1CILi32EEENS7_ILi64EEENS7_ILi256EEEEEENS_10bfloat16_tEfNS_4arch4Sm80ELb0ELb1ELb0ELb1ELb0ELb0ELb0ELb0ELi2ELi2ELi2ELi1ELb1EEENS1_21CollectiveEpilogueBwdISB_SC_SE_Li256ELb1ELb0ELi4EEENS1_19SingleTileSchedulerILb1ELb0ELb0ELi64EEEEEEEEEvNT_6ParamsE,"",@"SHT_CUDA_INFO"
	.sectionflags	@""
	.align	4


	//----- nvinfo : EIATTR_CUDA_API_VERSION
	.align		4
        /*0000*/ 	.byte	0x04, 0x37
        /*0002*/ 	.short	(.L_280 - .L_279)
.L_279:
        /*0004*/ 	.word	0x00000082


	//----- nvinfo : EIATTR_SW2861232_WAR
	.align		4
.L_280:
        /*0008*/ 	.byte	0x01, 0x35
	.zero		2


	//----- nvinfo : EIATTR_PARAM_CBANK
	.align		4
        /*000c*/ 	.byte	0x04, 0x0a
        /*000e*/ 	.short	(.L_282 - .L_281)
	.align		4
.L_281:
        /*0010*/ 	.word	index@(.nv.constant0._ZN7cutlass13device_kernelIN5flash19enable_sm80_to_sm89INS1_16FlashAttnBwdSm80INS1_25CollectiveMainloopBwdSm80ILi1ELi1EN4cute5tupleIJNS5_1CILi32EEENS7_ILi64EEENS7_ILi256EEEEEENS_10bfloat16_tEfNS_4arch4Sm80ELb0ELb1ELb0ELb1ELb0ELb0ELb0ELb0ELi2ELi2ELi2ELi1ELb1EEENS1_21CollectiveEpilogueBwdISB_SC_SE_Li256ELb1ELb0ELi4EEENS1_19SingleTileSchedulerILb1ELb0ELb0ELi64EEEEEEEEEvNT_6ParamsE)
        /*0014*/ 	.short	0x0160
        /*0016*/ 	.short	0x0270


	//----- nvinfo : EIATTR_CBANK_PARAM_SIZE
	.align		4
.L_282:
        /*0018*/ 	.byte	0x03, 0x19
        /*001a*/ 	.short	0x0270


	//----- nvinfo : EIATTR_KPARAM_INFO
	.align		4
        /*001c*/ 	.byte	0x04, 0x17
        /*001e*/ 	.short	(.L_284 - .L_283)
.L_283:
        /*0020*/ 	.word	0x00000000
        /*0024*/ 	.short	0x0000
        /*0026*/ 	.short	0x0000
        /*0028*/ 	.byte	0x00, 0xf0, 0xc1, 0x09


	//----- nvinfo : EIATTR_MAXREG_COUNT
	.align		4
.L_284:
        /*002c*/ 	.byte	0x03, 0x1b
        /*002e*/ 	.short	0x00ff


	//----- nvinfo : EIATTR_NUM_BARRIERS
	.align		4
        /*0030*/ 	.byte	0x02, 0x4c
        /*0032*/ 	.byte	0x02
	.zero		1


	//----- nvinfo : EIATTR_ANNOTATIONS
	.align		4
        /*0034*/ 	.byte	0x04, 0x55
        /*0036*/ 	.short	(.L_286 - .L_285)


	//   ....[0]....
.L_285:
        /* <DEDUP_REMOVED lines=47> */


	//----- nvinfo : EIATTR_MERCURY_ISA_VERSION
	.align		4
.L_286:
        /*0318*/ 	.byte	0x03, 0x5f
        /*031a*/ 	.short	0x0000


	//----- nvinfo : EIATTR_COOP_GROUP_MASK_REGIDS
	.align		4
        /*031c*/ 	.byte	0x04, 0x29
        /*031e*/ 	.short	(.L_288 - .L_287)


	//   ....[0]....
.L_287:
        /*0320*/ 	.word	0xffffffff


	//----- nvinfo : EIATTR_COOP_GROUP_INSTR_OFFSETS
	.align		4
.L_288:
        /*0324*/ 	.byte	0x04, 0x28
        /*0326*/ 	.short	(.L_290 - .L_289)


	//   ....[0]....
.L_289:
        /*0328*/ 	.word	0x000000a0


	//----- nvinfo : EIATTR_EXIT_INSTR_OFFSETS
	.align		4
.L_290:
        /*032c*/ 	.byte	0x04, 0x1c
        /*032e*/ 	.short	(.L_292 - .L_291)


	//   ....[0]....
.L_291:
        /*0330*/ 	.word	0x00000340


	//   ....[1]....
        /*0334*/ 	.word	0x000071a0


	//   ....[2]....
        /*0338*/ 	.word	0x00007260


	//   ....[3]....
        /*033c*/ 	.word	0x000084b0


	//   ....[4]....
        /*0340*/ 	.word	0x00008570


	//----- nvinfo : EIATTR_CTAIDZ_USED
	.align		4
.L_292:
        /*0344*/ 	.byte	0x01, 0x04
	.zero		2


	//----- nvinfo : EIATTR_MAX_THREADS
	.align		4
        /*0348*/ 	.byte	0x04, 0x05
        /*034a*/ 	.short	(.L_294 - .L_293)
.L_293:
        /*034c*/ 	.word	0x00000100
        /*0350*/ 	.word	0x00000001
        /*0354*/ 	.word	0x00000001


	//----- nvinfo : EIATTR_CRS_STACK_SIZE
	.align		4
.L_294:
        /*0358*/ 	.byte	0x04, 0x1e
        /*035a*/ 	.short	(.L_296 - .L_295)
.L_295:
        /*035c*/ 	.word	0x00000000
.L_296:


//--------------------- .nv.info._ZN7cutlass13device_kernelIN5flash19enable_sm80_to_sm89INS1_16FlashAttnBwdSm80INS1_25CollectiveMainloopBwdSm80ILi1ELi1EN4cute5tupleIJNS5_1CILi32EEENS7_ILi64EEENS7_ILi256EEEEEENS_10bfloat16_tEfNS_4arch4Sm80ELb0ELb1ELb0ELb1ELb0ELb0ELb0ELb0ELi2ELi2ELi2ELi1ELb1EEENS1_24CollectiveEpilogueBwdGQAISB_fSE_Li256ELb1ELb0EEENS1_19SingleTileSchedulerILb1ELb0ELb0ELi64EEEEEEEEEvNT_6ParamsE --------------------------
	.section	.nv.info._ZN7cutlass13device_kernelIN5flash19enable_sm80_to_sm89INS1_16FlashAttnBwdSm80INS1_25CollectiveMainloopBwdSm80ILi1ELi1EN4cute5tupleIJNS5_1CILi32EEENS7_ILi64EEENS7_ILi256EEEEEENS_10bfloat16_tEfNS_4arch4Sm80ELb0ELb1ELb0ELb1ELb0ELb0ELb0ELb0ELi2ELi2ELi2ELi1ELb1EEENS1_24CollectiveEpilogueBwdGQAISB_fSE_Li256ELb1ELb0EEENS1_19SingleTileSchedulerILb1ELb0ELb0ELi64EEEEEEEEEvNT_6ParamsE,"",@"SHT_CUDA_INFO"
	.sectionflags	@""
	.align	4


	//----- nvinfo : EIATTR_CUDA_API_VERSION
	.align		4
        /*0000*/ 	.byte	0x04, 0x37
        /*0002*/ 	.short	(.L_298 - .L_297)
.L_297:
        /*0004*/ 	.word	0x00000082


	//----- nvinfo : EIATTR_SW2861232_WAR
	.align		4
.L_298:
        /*0008*/ 	.byte	0x01, 0x35
	.zero		2


	//----- nvinfo : EIATTR_PARAM_CBANK
	.align		4
        /*000c*/ 	.byte	0x04, 0x0a
        /*000e*/ 	.short	(.L_300 - .L_299)
	.align		4
.L_299:
        /*0010*/ 	.word	index@(.nv.constant0._ZN7cutlass13device_kernelIN5flash19enable_sm80_to_sm89INS1_16FlashAttnBwdSm80INS1_25CollectiveMainloopBwdSm80ILi1ELi1EN4cute5tupleIJNS5_1CILi32EEENS7_ILi64EEENS7_ILi256EEEEEENS_10bfloat16_tEfNS_4arch4Sm80ELb0ELb1ELb0ELb1ELb0ELb0ELb0ELb0ELi2ELi2ELi2ELi1ELb1EEENS1_24CollectiveEpilogueBwdGQAISB_fSE_Li256ELb1ELb0EEENS1_19SingleTileSchedulerILb1ELb0ELb0ELi64EEEEEEEEEvNT_6ParamsE)
        /*0014*/ 	.short	0x0160
        /*0016*/ 	.short	0x0278


	//----- nvinfo : EIATTR_CBANK_PARAM_SIZE
	.align		4
.L_300:
        /*0018*/ 	.byte	0x03, 0x19
        /*001a*/ 	.short	0x0278


	//----- nvinfo : EIATTR_KPARAM_INFO
	.align		4
        /*001c*/ 	.byte	0x04, 0x17
        /*001e*/ 	.short	(.L_302 - .L_301)
.L_301:
        /*0020*/ 	.word	0x00000000
        /*0024*/ 	.short	0x0000
        /*0026*/ 	.short	0x0000
        /*0028*/ 	.byte	0x00, 0xf0, 0xe1, 0x09


	//----- nvinfo : EIATTR_MAXREG_COUNT
	.align		4
.L_302:
        /*002c*/ 	.byte	0x03, 0x1b
        /*002e*/ 	.short	0x00ff


	//----- nvinfo : EIATTR_NUM_BARRIERS
	.align		4
        /*0030*/ 	.byte	0x02, 0x4c
        /*0032*/ 	.byte	0x02
	.zero		1


	//----- nvinfo : EIATTR_ANNOTATIONS
	.align		4
        /*0034*/ 	.byte	0x04, 0x55
        /*0036*/ 	.short	(.L_304 - .L_303)


	//   ....[0]....
.L_303:
        /* <DEDUP_REMOVED lines=47> */


	//----- nvinfo : EIATTR_MERCURY_ISA_VERSION
	.align		4
.L_304:
        /*0310*/ 	.byte	0x03, 0x5f
        /*0312*/ 	.short	0x0000


	//----- nvinfo : EIATTR_COOP_GROUP_MASK_REGIDS
	.align		4
        /*0314*/ 	.byte	0x04, 0x29
        /*0316*/ 	.short	(.L_306 - .L_305)


	//   ....[0]....
.L_305:
        /*0318*/ 	.word	0xffffffff


	//----- nvinfo : EIATTR_COOP_GROUP_INSTR_OFFSETS
	.align		4
.L_306:
        /*031c*/ 	.byte	0x04, 0x28
        /*031e*/ 	.short	(.L_308 - .L_307)


	//   ....[0]....
.L_307:
        /*0320*/ 	.word	0x000000a0


	//----- nvinfo : EIATTR_EXIT_INSTR_OFFSETS
	.align		4
.L_308:
        /*0324*/ 	.byte	0x04, 0x1c
        /*0326*/ 	.short	(.L_310 - .L_309)


	//   ....[0]....
.L_309:
        /*0328*/ 	.word	0x00000340


	//   ....[1]....
        /*032c*/ 	.word	0x00005390


	//   ....[2]....
        /*0330*/ 	.word	0x00005ec0


	//----- nvinfo : EIATTR_CTAIDZ_USED
	.align		4
.L_310:
        /*0334*/ 	.byte	0x01, 0x04
	.zero		2


	//----- nvinfo : EIATTR_MAX_THREADS
	.align		4
        /*0338*/ 	.byte	0x04, 0x05
        /*033a*/ 	.short	(.L_312 - .L_311)
.L_311:
        /*033c*/ 	.word	0x00000100
        /*0340*/ 	.word	0x00000001
        /*0344*/ 	.word	0x00000001


	//----- nvinfo : EIATTR_CRS_STACK_SIZE
	.align		4
.L_312:
        /*0348*/ 	.byte	0x04, 0x1e
        /*034a*/ 	.short	(.L_314 - .L_313)
.L_313:
        /*034c*/ 	.word	0x00000000
.L_314:


//--------------------- .nv.info._ZN7cutlass13device_kernelIN5flash19enable_sm80_to_sm89INS1_16FlashAttnBwdSm80INS1_25CollectiveMainloopBwdSm80ILi1ELi1EN4cute5tupleIJNS5_1CILi32EEENS7_ILi64EEENS7_ILi256EEEEEENS_10bfloat16_tEfNS_4arch4Sm80ELb1ELb0ELb0ELb0ELb0ELb0ELb0ELb0ELi2ELi2ELi2ELi1ELb1EEENS1_21CollectiveEpilogueBwdISB_SC_SE_Li256ELb0ELb0ELi4EEENS1_25SingleTileBwdLPTSchedulerILb0ELi64ELb0EEEEEEEEEvNT_6ParamsE --------------------------
	.section	.nv.info._ZN7cutlass13device_kernelIN5flash19enable_sm80_to_sm89INS1_16FlashAttnBwdSm80INS1_25CollectiveMainloopBwdSm80ILi1ELi1EN4cute5tupleIJNS5_1CILi32EEENS7_ILi64EEENS7_ILi256EEEEEENS_10bfloat16_tEfNS_4arch4Sm80ELb1ELb0ELb0ELb0ELb0ELb0ELb0ELb0ELi2ELi2ELi2ELi1ELb1EEENS1_21CollectiveEpilogueBwdISB_SC_SE_Li256ELb0ELb0ELi4EEENS1_25SingleTileBwdLPTSchedulerILb0ELi64ELb0EEEEEEEEEvNT_6ParamsE,"",@"SHT_CUDA_INFO"
	.sectionflags	@""
	.align	4


	//----- nvinfo : EIATTR_CUDA_API_VERSION
	.align		4
        /*0000*/ 	.byte	0x04, 0x37
        /*0002*/ 	.short	(.L_316 - .L_315)
.L_315:
        /*0004*/ 	.word	0x00000082


	//----- nvinfo : EIATTR_SW2861232_WAR
	.align		4
.L_316:
        /*0008*/ 	.byte	0x01, 0x35
	.zero		2


	//----- nvinfo : EIATTR_PARAM_CBANK
	.align		4
        /*000c*/ 	.byte	0x04, 0x0a
        /*000e*/ 	.short	(.L_318 - .L_317)
	.align		4
.L_317:
        /*0010*/ 	.word	index@(.nv.constant0._ZN7cutlass13device_kernelIN5flash19enable_sm80_to_sm89INS1_16FlashAttnBwdSm80INS1_25CollectiveMainloopBwdSm80ILi1ELi1EN4cute5tupleIJNS5_1CILi32EEENS7_ILi64EEENS7_ILi256EEEEEENS_10bfloat16_tEfNS_4arch4Sm80ELb1ELb0ELb0ELb0ELb0ELb0ELb0ELb0ELi2ELi2ELi2ELi1ELb1EEENS1_21CollectiveEpilogueBwdISB_SC_SE_Li256ELb0ELb0ELi4EEENS1_25SingleTileBwdLPTSchedulerILb0ELi64ELb0EEEEEEEEEvNT_6ParamsE)
        /*0014*/ 	.short	0x0160
        /*0016*/ 	.short	0x0288


	//----- nvinfo : EIATTR_CBANK_PARAM_SIZE
	.align		4
.L_318:
        /*0018*/ 	.byte	0x03, 0x19
        /*001a*/ 	.short	0x0288


	//----- nvinfo : EIATTR_KPARAM_INFO
	.align		4
        /*001c*/ 	.byte	0x04, 0x17
        /*001e*/ 	.short	(.L_320 - .L_319)
.L_319:
        /*0020*/ 	.word	0x00000000
        /*0024*/ 	.short	0x0000
        /*0026*/ 	.short	0x0000
        /*0028*/ 	.byte	0x00, 0xf0, 0x21, 0x0a


	//----- nvinfo : EIATTR_MAXREG_COUNT
	.align		4
.L_320:
        /*002c*/ 	.byte	0x03, 0x1b
        /*002e*/ 	.short	0x00ff


	//----- nvinfo : EIATTR_NUM_BARRIERS
	.align		4
        /*0030*/ 	.byte	0x02, 0x4c
        /*0032*/ 	.byte	0x02
	.zero		1


	//----- nvinfo : EIATTR_ANNOTATIONS
	.align		4
        /*0034*/ 	.byte	0x04, 0x55
        /*0036*/ 	.short	(.L_322 - .L_321)


	//   ....[0]....
.L_321:
        /* <DEDUP_REMOVED lines=48> */


	//----- nvinfo : EIATTR_MERCURY_ISA_VERSION
	.align		4
.L_322:
        /*0320*/ 	.byte	0x03, 0x5f
        /*0322*/ 	.short	0x0000


	//----- nvinfo : EIATTR_COOP_GROUP_MASK_REGIDS
	.align		4
        /*0324*/ 	.byte	0x04, 0x29
        /*0326*/ 	.short	(.L_324 - .L_323)


	//   ....[0]....
.L_323:
        /*0328*/ 	.word	0xffffffff


	//----- nvinfo : EIATTR_COOP_GROUP_INSTR_OFFSETS
	.align		4
.L_324:
        /*032c*/ 	.byte	0x04, 0x28
        /*032e*/ 	.short	(.L_326 - .L_325)


	//   ....[0]....
.L_325:
        /*0330*/ 	.word	0x00000090


	//----- nvinfo : EIATTR_EXIT_INSTR_OFFSETS
	.align		4
.L_326:
        /*0334*/ 	.byte	0x04, 0x1c
        /*0336*/ 	.short	(.L_328 - .L_327)


	//   ....[0]....
.L_327:
        /*0338*/ 	.word	0x00000580


	//   ....[1]....
        /*033c*/ 	.word	0x00006d60


	//   ....[2]....
        /*0340*/ 	.word	0x00006e20


	//   ....[3]....
        /*0344*/ 	.word	0x00007f80


	//   ....[4]....
        /*0348*/ 	.word	0x00008030


	//----- nvinfo : EIATTR_MAX_THREADS
	.align		4
.L_328:
        /*034c*/ 	.byte	0x04, 0x05
        /*034e*/ 	.short	(.L_330 - .L_329)
.L_329:
        /*0350*/ 	.word	0x00000100
        /*0354*/ 	.word	0x00000001
        /*0358*/ 	.word	0x00000001


	//----- nvinfo : EIATTR_CRS_STACK_SIZE
	.align		4
.L_330:
        /*035c*/ 	.byte	0x04, 0x1e
        /*035e*/ 	.short	(.L_332 - .L_331)
.L_331:
        /*0360*/ 	.word	0x00000000
.L_332:


//--------------------- .nv.info._ZN7cutlass13device_kernelIN5flash19enable_sm80_to_sm89INS1_16FlashAttnBwdSm80INS1_25CollectiveMainloopBwdSm80ILi1ELi1EN4cute5tupleIJNS5_1CILi32EEENS7_ILi64EEENS7_ILi256EEEEEENS_10bfloat16_tEfNS_4arch4Sm80ELb1ELb0ELb0ELb0ELb0ELb0ELb0ELb0ELi2ELi2ELi2ELi1ELb1EEENS1_24CollectiveEpilogueBwdGQAISB_fSE_Li256ELb0ELb0EEENS1_25SingleTileBwdLPTSchedulerILb0ELi64ELb0EEEEEEEEEvNT_6ParamsE --------------------------
	.section	.nv.info._ZN7cutlass13device_kernelIN5flash19enable_sm80_to_sm89INS1_16FlashAttnBwdSm80INS1_25CollectiveMainloopBwdSm80ILi1ELi1EN4cute5tupleIJNS5_1CILi32EEENS7_ILi64EEENS7_ILi256EEEEEENS_10bfloat16_tEfNS_4arch4Sm80ELb1ELb0ELb0ELb0ELb0ELb0ELb0ELb0ELi2ELi2ELi2ELi1ELb1EEENS1_24CollectiveEpilogueBwdGQAISB_fSE_Li256ELb0ELb0EEENS1_25SingleTileBwdLPTSchedulerILb0ELi64ELb0EEEEEEEEEvNT_6ParamsE,"",@"SHT_CUDA_INFO"
	.sectionflags	@""
	.align	4


	//----- nvinfo : EIATTR_CUDA_API_VERSION
	.align		4
        /*0000*/ 	.byte	0x04, 0x37
        /*0002*/ 	.short	(.L_334 - .L_333)
.L_333:
        /*0004*/ 	.word	0x00000082


	//----- nvinfo : EIATTR_SW2861232_WAR
	.align		4
.L_334:
        /*0008*/ 	.byte	0x01, 0x35
	.zero		2


	//----- nvinfo : EIATTR_PARAM_CBANK
	.align		4
        /*000c*/ 	.byte	0x04, 0x0a
        /*000e*/ 	.short	(.L_336 - .L_335)
	.align		4
.L_335:
        /*0010*/ 	.word	index@(.nv.constant0._ZN7cutlass13device_kernelIN5flash19enable_sm80_to_sm89INS1_16FlashAttnBwdSm80INS1_25CollectiveMainloopBwdSm80ILi1ELi1EN4cute5tupleIJNS5_1CILi32EEENS7_ILi64EEENS7_ILi256EEEEEENS_10bfloat16_tEfNS_4arch4Sm80ELb1ELb0ELb0ELb0ELb0ELb0ELb0ELb0ELi2ELi2ELi2ELi1ELb1EEENS1_24CollectiveEpilogueBwdGQAISB_fSE_Li256ELb0ELb0EEENS1_25SingleTileBwdLPTSchedulerILb0ELi64ELb0EEEEEEEEEvNT_6ParamsE)
        /*0014*/ 	.short	0x0160
        /*0016*/ 	.short	0x0290


	//----- nvinfo : EIATTR_CBANK_PARAM_SIZE
	.align		4
.L_336:
        /*0018*/ 	.byte	0x03, 0x19
        /*001a*/ 	.short	0x0290


	//----- nvinfo : EIATTR_KPARAM_INFO
	.align		4
        /*001c*/ 	.byte	0x04, 0x17
        /*001e*/ 	.short	(.L_338 - .L_337)
.L_337:
        /*0020*/ 	.word	0x00000000
        /*0024*/ 	.short	0x0000
        /*0026*/ 	.short	0x0000
        /*0028*/ 	.byte	0x00, 0xf0, 0x41, 0x0a


	//----- nvinfo : EIATTR_MAXREG_COUNT
	.align		4
.L_338:
        /*002c*/ 	.byte	0x03, 0x1b
        /*002e*/ 	.short	0x00ff


	//----- nvinfo : EIATTR_NUM_BARRIERS
	.align		4
        /*0030*/ 	.byte	0x02, 0x4c
        /*0032*/ 	.byte	0x02
	.zero		1


	//----- nvinfo : EIATTR_ANNOTATIONS
	.align		4
        /*0034*/ 	.byte	0x04, 0x55
        /*0036*/ 	.short	(.L_340 - .L_339)


	//   ....[0]....
.L_339:
        /* <DEDUP_REMOVED lines=47> */


	//----- nvinfo : EIATTR_MERCURY_ISA_VERSION
	.align		4
.L_340:
        /*0318*/ 	.byte	0x03, 0x5f
        /*031a*/ 	.short	0x0000


	//----- nvinfo : EIATTR_COOP_GROUP_MASK_REGIDS
	.align		4
        /*031c*/ 	.byte	0x04, 0x29
        /*031e*/ 	.short	(.L_342 - .L_341)


	//   ....[0]....
.L_341:
        /*0320*/ 	.word	0xffffffff


	//----- nvinfo : EIATTR_COOP_GROUP_INSTR_OFFSETS
	.align		4
.L_342:
        /*0324*/ 	.byte	0x04, 0x28
        /*0326*/ 	.short	(.L_344 - .L_343)


	//   ....[0]....
.L_343:
        /*0328*/ 	.word	0x00000090


	//----- nvinfo : EIATTR_EXIT_INSTR_OFFSETS
	.align		4
.L_344:
        /*032c*/ 	.byte	0x04, 0x1c
        /*032e*/ 	.short	(.L_346 - .L_345)


	//   ....[0]....
.L_345:
        /*0330*/ 	.word	0x00000580


	//   ....[1]....
        /*0334*/ 	.word	0x00004f80


	//   ....[2]....
        /*0338*/ 	.word	0x00005a20


	//----- nvinfo : EIATTR_MAX_THREADS
	.align		4
.L_346:
        /*033c*/ 	.byte	0x04, 0x05
        /*033e*/ 	.short	(.L_348 - .L_347)
.L_347:
        /*0340*/ 	.word	0x00000100
        /*0344*/ 	.word	0x00000001
        /*0348*/ 	.word	0x00000001
.L_348:


//--------------------- .nv.info._ZN7cutlass13device_kernelIN5flash22FlashAttnBwdPreprocessIN4cute5tupleIJNS3_1CILi32EEENS5_ILi256EEEEEENS_10bfloat16_tEfNS_4arch4Sm80ELb1ELb0EEEEEvNT_6ParamsE --------------------------
	.section	.nv.info._ZN7cutlass13device_kernelIN5flash22FlashAttnBwdPreprocessIN4cute5tupleIJNS3_1CILi32EEENS5_ILi256EEEEEENS_10bfloat16_tEfNS_4arch4Sm80ELb1ELb0EEEEEvNT_6ParamsE,"",@"SHT_CUDA_INFO"
	.sectionflags	@""
	.align	4


	//----- nvinfo : EIATTR_CUDA_API_VERSION
	.align		4
        /*0000*/ 	.byte	0x04, 0x37
        /*0002*/ 	.short	(.L_350 - .L_349)
.L_349:
        /*0004*/ 	.word	0x00000082


	//----- nvinfo : EIATTR_SW2861232_WAR
	.align		4
.L_350:
        /*0008*/ 	.byte	0x01, 0x35
	.zero		2


	//----- nvinfo : EIATTR_PARAM_CBANK
	.align		4
        /*000c*/ 	.byte	0x04, 0x0a
        /*000e*/ 	.short	(.L_352 - .L_351)
	.align		4
.L_351:
        /*0010*/ 	.word	index@(.nv.constant0._ZN7cutlass13device_kernelIN5flash22FlashAttnBwdPreprocessIN4cute5tupleIJNS3_1CILi32EEENS5_ILi256EEEEEENS_10bfloat16_tEfNS_4arch4Sm80ELb1ELb0EEEEEvNT_6ParamsE)
        /*0014*/ 	.short	0x0160
        /*0016*/ 	.short	0x00f0


	//----- nvinfo : EIATTR_CBANK_PARAM_SIZE
	.align		4
.L_352:
        /*0018*/ 	.byte	0x03, 0x19
        /*001a*/ 	.short	0x00f0


	//----- nvinfo : EIATTR_KPARAM_INFO
	.align		4
        /*001c*/ 	.byte	0x04, 0x17
        /*001e*/ 	.short	(.L_354 - .L_353)
.L_353:
        /*0020*/ 	.word	0x00000000
        /*0024*/ 	.short	0x0000
        /*0026*/ 	.short	0x0000
        /*0028*/ 	.byte	0x00, 0xf0, 0xc1, 0x03


	//----- nvinfo : EIATTR_MAXREG_COUNT
	.align		4
.L_354:
        /*002c*/ 	.byte	0x03, 0x1b
        /*002e*/ 	.short	0x0080


	//----- nvinfo : EIATTR_MERCURY_ISA_VERSION
	.align		4
        /*0030*/ 	.byte	0x03, 0x5f
        /*0032*/ 	.short	0x0000


	//----- nvinfo : EIATTR_COOP_GROUP_MASK_REGIDS
	.align		4
        /*0034*/ 	.byte	0x04, 0x29
        /*0036*/ 	.short	(.L_356 - .L_355)


	//   ....[0]....
.L_355:
        /*0038*/ 	.word	0xffffffff


	//   ....[1]....
        /*003c*/ 	.word	0xffffffff


	//   ....[2]....
        /*0040*/ 	.word	0xffffffff


	//   ....[3]....
        /*0044*/ 	.word	0xffffffff


	//   ....[4]....
        /*0048*/ 	.word	0xffffffff


	//   ....[5]....
        /*004c*/ 	.word	0xffffffff


	//   ....[6]....
        /*0050*/ 	.word	0xffffffff


	//   ....[7]....
        /*0054*/ 	.word	0xffffffff


	//----- nvinfo : EIATTR_COOP_GROUP_INSTR_OFFSETS
	.align		4
.L_356:
        /*0058*/ 	.byte	0x04, 0x28
        /*005a*/ 	.short	(.L_358 - .L_357)


	//   ....[0]....
.L_357:
        /*005c*/ 	.word	0x00000ec0


	//   ....[1]....
        /*0060*/ 	.word	0x00000ed0


	//   ....[2]....
        /*0064*/ 	.word	0x00000f10


	//   ....[3]....
        /*0068*/ 	.word	0x00000f20


	//   ....[4]....
        /*006c*/ 	.word	0x00000f60


	//   ....[5]....
        /*0070*/ 	.word	0x00000f80


	//   ....[6]....
        /*0074*/ 	.word	0x00000fc0


	//   ....[7]....
        /*0078*/ 	.word	0x00000fe0


	//----- nvinfo : EIATTR_EXIT_INSTR_OFFSETS
	.align		4
.L_358:
        /*007c*/ 	.byte	0x04, 0x1c
        /*007e*/ 	.short	(.L_360 - .L_359)


	//   ....[0]....
.L_359:
        /*0080*/ 	.word	0x00001450


	//   ....[1]....
        /*0084*/ 	.word	0x000014b0


	//----- nvinfo : EIATTR_CTAIDZ_USED
	.align		4
.L_360:
        /*0088*/ 	.byte	0x01, 0x04
	.zero		2


	//----- nvinfo : EIATTR_MAX_THREADS
	.align		4
        /*008c*/ 	.byte	0x04, 0x05
        /*008e*/ 	.short	(.L_362 - .L_361)
.L_361:
        /*0090*/ 	.word	0x00000100
        /*0094*/ 	.word	0x00000001
        /*0098*/ 	.word	0x00000001


	//----- nvinfo : EIATTR_CRS_STACK_SIZE
	.align		4
.L_362:
        /*009c*/ 	.byte	0x04, 0x1e
        /*009e*/ 	.short	(.L_364 - .L_363)
.L_363:
        /*00a0*/ 	.word	0x00000000
.L_364:


//--------------------- .nv.info._ZN7cutlass13device_kernelIN5flash19enable_sm80_to_sm89INS1_16FlashAttnBwdSm80INS1_25CollectiveMainloopBwdSm80ILi1ELi1EN4cute5tupleIJNS5_1CILi32EEENS7_ILi64EEENS7_ILi256EEEEEENS_10bfloat16_tEfNS_4arch4Sm80ELb1ELb0ELb0ELb1ELb0ELb0ELb0ELb0ELi2ELi2ELi2ELi1ELb1EEENS1_21CollectiveEpilogueBwdISB_SC_SE_Li256ELb1ELb0ELi4EEENS1_25SingleTileBwdLPTSchedulerILb1ELi64ELb0EEEEEEEEEvNT_6ParamsE --------------------------
	.section	.nv.info._ZN7cutlass13device_kernelIN5flash19enable_sm80_to_sm89INS1_16FlashAttnBwdSm80INS1_25CollectiveMainloopBwdSm80ILi1ELi1EN4cute5tupleIJNS5_1CILi32EEENS7_ILi64EEENS7_ILi256EEEEEENS_10bfloat16_tEfNS_4arch4Sm80ELb1ELb0ELb0ELb1ELb0ELb0ELb0ELb0ELi2ELi2ELi2ELi1ELb1EEENS1_21CollectiveEpilogueBwdISB_SC_SE_Li256ELb1ELb0ELi4EEENS1_25SingleTileBwdLPTSchedulerILb1ELi64ELb0EEEEEEEEEvNT_6ParamsE,"",@"SHT_CUDA_INFO"
	.sectionflags	@""
	.align	4


	//----- nvinfo : EIATTR_CUDA_API_VERSION
	.align		4
        /*0000*/ 	.byte	0x04, 0x37
        /*0002*/ 	.short	(.L_366 - .L_365)
.L_365:
        /*0004*/ 	.word	0x00000082


	//----- nvinfo : EIATTR_SW2861232_WAR
	.align		4
.L_366:
        /*0008*/ 	.byte	0x01, 0x35
	.zero		2


	//----- nvinfo : EIATTR_PARAM_CBANK
	.align		4
        /*000c*/ 	.byte	0x04, 0x0a
        /*000e*/ 	.short	(.L_368 - .L_367)
	.align		4
.L_367:
        /*0010*/ 	.word	index@(.nv.constant0._ZN7cutlass13device_kernelIN5flash19enable_sm80_to_sm89INS1_16FlashAttnBwdSm80INS1_25CollectiveMainloopBwdSm80ILi1ELi1EN4cute5tupleIJNS5_1CILi32EEENS7_ILi64EEENS7_ILi256EEEEEENS_10bfloat16_tEfNS_4arch4Sm80ELb1ELb0ELb0ELb1ELb0ELb0ELb0ELb0ELi2ELi2ELi2ELi1ELb1EEENS1_21CollectiveEpilogueBwdISB_SC_SE_Li256ELb1ELb0ELi4EEENS1_25SingleTileBwdLPTSchedulerILb1ELi64ELb0EEEEEEEEEvNT_6ParamsE)
        /*0014*/ 	.short	0x0160
        /*0016*/ 	.short	0x0288


	//----- nvinfo : EIATTR_CBANK_PARAM_SIZE
	.align		4
.L_368:
        /*0018*/ 	.byte	0x03, 0x19
        /*001a*/ 	.short	0x0288


	//----- nvinfo : EIATTR_KPARAM_INFO
	.align		4
        /*001c*/ 	.byte	0x04, 0x17
        /*001e*/ 	.short	(.L_370 - .L_369)
.L_369:
        /*0020*/ 	.word	0x00000000
        /*0024*/ 	.short	0x0000
        /*0026*/ 	.short	0x0000
        /*0028*/ 	.byte	0x00, 0xf0, 0x21, 0x0a


	//----- nvinfo : EIATTR_MAXREG_COUNT
	.align		4
.L_370:
        /*002c*/ 	.byte	0x03, 0x1b
        /*002e*/ 	.short	0x00ff


	//----- nvinfo : EIATTR_NUM_BARRIERS
	.align		4
        /*0030*/ 	.byte	0x02, 0x4c
        /*0032*/ 	.byte	0x02
	.zero		1


	//----- nvinfo : EIATTR_ANNOTATIONS
	.align		4
        /*0034*/ 	.byte	0x04, 0x55
        /*0036*/ 	.short	(.L_372 - .L_371)


	//   ....[0]....
.L_371:
        /* <DEDUP_REMOVED lines=42> */


	//----- nvinfo : EIATTR_MERCURY_ISA_VERSION
	.align		4
.L_372:
        /*02c8*/ 	.byte	0x03, 0x5f
        /*02ca*/ 	.short	0x0000


	//----- nvinfo : EIATTR_COOP_GROUP_MASK_REGIDS
	.align		4
        /*02cc*/ 	.byte	0x04, 0x29
        /*02ce*/ 	.short	(.L_374 - .L_373)


	//   ....[0]....
.L_373:
        /*02d0*/ 	.word	0xffffffff


	//----- nvinfo : EIATTR_COOP_GROUP_INSTR_OFFSETS
	.align		4
.L_374:
        /*02d4*/ 	.byte	0x04, 0x28
        /*02d6*/ 	.short	(.L_376 - .L_375)


	//   ....[0]....
.L_375:
        /*02d8*/ 	.word	0x00000060


	//----- nvinfo : EIATTR_EXIT_INSTR_OFFSETS
	.align		4
.L_376:
        /*02dc*/ 	.byte	0x04, 0x1c
        /*02de*/ 	.short	(.L_378 - .L_377)


	//   ....[0]....
.L_377:
        /*02e0*/ 	.word	0x000009d0


	//   ....[1]....
        /*02e4*/ 	.word	0x00007730


	//   ....[2]....
        /*02e8*/ 	.word	0x000077f0


	//   ....[3]....
        /*02ec*/ 	.word	0x00008b60


	//   ....[4]....
        /*02f0*/ 	.word	0x00008c20


	//----- nvinfo : EIATTR_MAX_THREADS
	.align		4
.L_378:
        /*02f4*/ 	.byte	0x04, 0x05
        /*02f6*/ 	.short	(.L_380 - .L_379)
.L_379:
        /*02f8*/ 	.word	0x00000100
        /*02fc*/ 	.word	0x00000001
        /*0300*/ 	.word	0x00000001


	//----- nvinfo : EIATTR_CRS_STACK_SIZE
	.align		4
.L_380:
        /*0304*/ 	.byte	0x04, 0x1e
        /*0306*/ 	.short	(.L_382 - .L_381)
.L_381:
        /*0308*/ 	.word	0x00000000
.L_382:


//--------------------- .nv.info._ZN7cutlass13device_kernelIN5flash32FlashAttnBwdPostprocessConvertdQIN4cute5tupleIJNS3_1CILi32EEENS5_ILi256EEEEEENS_10bfloat16_tEfNS_4arch4Sm80ELi256ENS3_8TiledMMAINS3_8MMA_AtomIJNS3_30SM80_16x8x16_F32BF16BF16F32_TNEEEENS3_6LayoutINS4_IJNS5_ILi1EEENS5_ILi8EEESH_EEENS4_IJNS5_ILi0EEESH_SK_EEEEENS4_IJNS5_ILi16EEENS5_ILi128EEESN_EEEEELb0EEEEEvNT_6ParamsE --------------------------
	.section	.nv.info._ZN7cutlass13device_kernelIN5flash32FlashAttnBwdPostprocessConvertdQIN4cute5tupleIJNS3_1CILi32EEENS5_ILi256EEEEEENS_10bfloat16_tEfNS_4arch4Sm80ELi256ENS3_8TiledMMAINS3_8MMA_AtomIJNS3_30SM80_16x8x16_F32BF16BF16F32_TNEEEENS3_6LayoutINS4_IJNS5_ILi1EEENS5_ILi8EEESH_EEENS4_IJNS5_ILi0EEESH_SK_EEEEENS4_IJNS5_ILi16EEENS5_ILi128EEESN_EEEEELb0EEEEEvNT_6ParamsE,"",@"SHT_CUDA_INFO"
	.sectionflags	@""
	.align	4


	//----- nvinfo : EIATTR_CUDA_API_VERSION
	.align		4
        /*0000*/ 	.byte	0x04, 0x37
        /*0002*/ 	.short	(.L_384 - .L_383)
.L_383:
        /*0004*/ 	.word	0x00000082


	//----- nvinfo : EIATTR_SW2861232_WAR
	.align		4
.L_384:
        /*0008*/ 	.byte	0x01, 0x35
	.zero		2


	//----- nvinfo : EIATTR_PARAM_CBANK
	.align		4
        /*000c*/ 	.byte	0x04, 0x0a
        /*000e*/ 	.short	(.L_386 - .L_385)
	.align		4
.L_385:
        /*0010*/ 	.word	index@(.nv.constant0._ZN7cutlass13device_kernelIN5flash32FlashAttnBwdPostprocessConvertdQIN4cute5tupleIJNS3_1CILi32EEENS5_ILi256EEEEEENS_10bfloat16_tEfNS_4arch4Sm80ELi256ENS3_8TiledMMAINS3_8MMA_AtomIJNS3_30SM80_16x8x16_F32BF16BF16F32_TNEEEENS3_6LayoutINS4_IJNS5_ILi1EEENS5_ILi8EEESH_EEENS4_IJNS5_ILi0EEESH_SK_EEEEENS4_IJNS5_ILi16EEENS5_ILi128EEESN_EEEEELb0EEEEEvNT_6ParamsE)
        /*0014*/ 	.short	0x0160
        /*0016*/ 	.short	0x0070


	//----- nvinfo : EIATTR_CBANK_PARAM_SIZE
	.align		4
.L_386:
        /*0018*/ 	.byte	0x03, 0x19
        /*001a*/ 	.short	0x0070


	//----- nvinfo : EIATTR_KPARAM_INFO
	.align		4
        /*001c*/ 	.byte	0x04, 0x17
        /*001e*/ 	.short	(.L_388 - .L_387)
.L_387:
        /*0020*/ 	.word	0x00000000
        /*0024*/ 	.short	0x0000
        /*0026*/ 	.short	0x0000
        /*0028*/ 	.byte	0x00, 0xf0, 0xc1, 0x01


	//----- nvinfo : EIATTR_MAXREG_COUNT
	.align		4
.L_388:
        /*002c*/ 	.byte	0x03, 0x1b
        /*002e*/ 	.short	0x0080


	//----- nvinfo : EIATTR_NUM_BARRIERS
	.align		4
        /*0030*/ 	.byte	0x02, 0x4c
        /*0032*/ 	.byte	0x01
	.zero		1


	//----- nvinfo : EIATTR_MERCURY_ISA_VERSION
	.align		4
        /*0034*/ 	.byte	0x03, 0x5f
        /*0036*/ 	.short	0x0000


	//----- nvinfo : EIATTR_EXIT_INSTR_OFFSETS
	.align		4
        /*0038*/ 	.byte	0x04, 0x1c
        /*003a*/ 	.short	(.L_390 - .L_389)


	//   ....[0]....
.L_389:
        /*003c*/ 	.word	0x00000180


	//   ....[1]....
        /*0040*/ 	.word	0x000011c0


	//   ....[2]....
        /*0044*/ 	.word	0x00001280


	//----- nvinfo : EIATTR_CTAIDZ_USED
	.align		4
.L_390:
        /*0048*/ 	.byte	0x01, 0x04
	.zero		2


	//----- nvinfo : EIATTR_MAX_THREADS
	.align		4
        /*004c*/ 	.byte	0x04, 0x05
        /*004e*/ 	.short	(.L_392 - .L_391)
.L_391:
        /*0050*/ 	.word	0x00000100
        /*0054*/ 	.word	0x00000001
        /*0058*/ 	.word	0x00000001


	//----- nvinfo : EIATTR_CRS_STACK_SIZE
	.align		4
.L_392:
        /*005c*/ 	.byte	0x04, 0x1e
        /*005e*/ 	.short	(.L_394 - .L_393)
.L_393:
        /*0060*/ 	.word	0x00000000
.L_394:


//--------------------- .nv.info._ZN7cutlass13device_kernelIN5flash19enable_sm80_to_sm89INS1_16FlashAttnBwdSm80INS1_25CollectiveMainloopBwdSm80ILi1ELi1EN4cute5tupleIJNS5_1CILi32EEENS7_ILi64EEENS7_ILi256EEEEEENS_10bfloat16_tEfNS_4arch4Sm80ELb1ELb0ELb0ELb1ELb0ELb0ELb0ELb0ELi2ELi2ELi2ELi1ELb1EEENS1_24CollectiveEpilogueBwdGQAISB_fSE_Li256ELb1ELb0EEENS1_25SingleTileBwdLPTSchedulerILb1ELi64ELb0EEEEEEEEEvNT_6ParamsE --------------------------
	.section	.nv.info._ZN7cutlass13device_kernelIN5flash19enable_sm80_to_sm89INS1_16FlashAttnBwdSm80INS1_25CollectiveMainloopBwdSm80ILi1ELi1EN4cute5tupleIJNS5_1CILi32EEENS7_ILi64EEENS7_ILi256EEEEEENS_10bfloat16_tEfNS_4arch4Sm80ELb1ELb0ELb0ELb1ELb0ELb0ELb0ELb0ELi2ELi2ELi2ELi1ELb1EEENS1_24CollectiveEpilogueBwdGQAISB_fSE_Li256ELb1ELb0EEENS1_25SingleTileBwdLPTSchedulerILb1ELi64ELb0EEEEEEEEEvNT_6ParamsE,"",@"SHT_CUDA_INFO"
	.sectionflags	@""
	.align	4


	//----- nvinfo : EIATTR_CUDA_API_VERSION
	.align		4
        /*0000*/ 	.byte	0x04, 0x37
        /*0002*/ 	.short	(.L_396 - .L_395)
.L_395:
        /*0004*/ 	.word	0x00000082


	//----- nvinfo : EIATTR_SW2861232_WAR
	.align		4
.L_396:
        /*0008*/ 	.byte	0x01, 0x35
	.zero		2


	//----- nvinfo : EIATTR_PARAM_CBANK
	.align		4
        /*000c*/ 	.byte	0x04, 0x0a
        /*000e*/ 	.short	(.L_398 - .L_397)
	.align		4
.L_397:
        /*0010*/ 	.word	index@(.nv.constant0._ZN7cutlass13device_kernelIN5flash19enable_sm80_to_sm89INS1_16FlashAttnBwdSm80INS1_25CollectiveMainloopBwdSm80ILi1ELi1EN4cute5tupleIJNS5_1CILi32EEENS7_ILi64EEENS7_ILi256EEEEEENS_10bfloat16_tEfNS_4arch4Sm80ELb1ELb0ELb0ELb1ELb0ELb0ELb0ELb0ELi2ELi2ELi2ELi1ELb1EEENS1_24CollectiveEpilogueBwdGQAISB_fSE_Li256ELb1ELb0EEENS1_25SingleTileBwdLPTSchedulerILb1ELi64ELb0EEEEEEEEEvNT_6ParamsE)
        /*0014*/ 	.short	0x0160
        /*0016*/ 	.short	0x0290


	//----- nvinfo : EIATTR_CBANK_PARAM_SIZE
	.align		4
.L_398:
        /*0018*/ 	.byte	0x03, 0x19
        /*001a*/ 	.short	0x0290


	//----- nvinfo : EIATTR_KPARAM_INFO
	.align		4
        /*001c*/ 	.byte	0x04, 0x17
        /*001e*/ 	.short	(.L_400 - .L_399)
.L_399:
        /*0020*/ 	.word	0x00000000
        /*0024*/ 	.short	0x0000
        /*0026*/ 	.short	0x0000
        /*0028*/ 	.byte	0x00, 0xf0, 0x41, 0x0a


	//----- nvinfo : EIATTR_MAXREG_COUNT
	.align		4
.L_400:
        /*002c*/ 	.byte	0x03, 0x1b
        /*002e*/ 	.short	0x00ff


	//----- nvinfo : EIATTR_NUM_BARRIERS
	.align		4
        /*0030*/ 	.byte	0x02, 0x4c
        /*0032*/ 	.byte	0x02
	.zero		1


	//----- nvinfo : EIATTR_ANNOTATIONS
	.align		4
        /*0034*/ 	.byte	0x04, 0x55
        /*0036*/ 	.short	(.L_402 - .L_401)


	//   ....[0]....
.L_401:
        /* <DEDUP_REMOVED lines=44> */


	//----- nvinfo : EIATTR_MERCURY_ISA_VERSION
	.align		4
.L_402:
        /*02e8*/ 	.byte	0x03, 0x5f
        /*02ea*/ 	.short	0x0000


	//----- nvinfo : EIATTR_COOP_GROUP_MASK_REGIDS
	.align		4
        /*02ec*/ 	.byte	0x04, 0x29
        /*02ee*/ 	.short	(.L_404 - .L_403)


	//   ....[0]....
.L_403:
        /*02f0*/ 	.word	0xffffffff


	//----- nvinfo : EIATTR_COOP_GROUP_INSTR_OFFSETS
	.align		4
.L_404:
        /*02f4*/ 	.byte	0x04, 0x28
        /*02f6*/ 	.short	(.L_406 - .L_405)


	//   ....[0]....
.L_405:
        /*02f8*/ 	.word	0x00000060


	//----- nvinfo : EIATTR_EXIT_INSTR_OFFSETS
	.align		4
.L_406:
        /*02fc*/ 	.byte	0x04, 0x1c
        /*02fe*/ 	.short	(.L_408 - .L_407)


	//   ....[0]....
.L_407:
        /*0300*/ 	.word	0x00000a00


	//   ....[1]....
        /*0304*/ 	.word	0x00005630


	//   ....[2]....
        /*0308*/ 	.word	0x000061a0


	//----- nvinfo : EIATTR_MAX_THREADS
	.align		4
.L_408:
        /*030c*/ 	.byte	0x04, 0x05
        /*030e*/ 	.short	(.L_410 - .L_409)
.L_409:
        /*0310*/ 	.word	0x00000100
        /*0314*/ 	.word	0x00000001
        /*0318*/ 	.word	0x00000001
.L_410:


//--------------------- .nv.info._ZN7cutlass13device_kernelIN5flash22FlashAttnBwdPreprocessIN4cute5tupleIJNS3_1CILi32EEENS5_ILi256EEEEEENS_10bfloat16_tEfNS_4arch4Sm80ELb1ELb1EEEEEvNT_6ParamsE --------------------------
	.section	.nv.info._ZN7cutlass13device_kernelIN5flash22FlashAttnBwdPreprocessIN4cute5tupleIJNS3_1CILi32EEENS5_ILi256EEEEEENS_10bfloat16_tEfNS_4arch4Sm80ELb1ELb1EEEEEvNT_6ParamsE,"",@"SHT_CUDA_INFO"
	.sectionflags	@""
	.align	4


	//----- nvinfo : EIATTR_CUDA_API_VERSION
	.align		4
        /*0000*/ 	.byte	0x04, 0x37
        /*0002*/ 	.short	(.L_412 - .L_411)
.L_411:
        /*0004*/ 	.word	0x00000082


	//----- nvinfo : EIATTR_SW2861232_WAR
	.align		4
.L_412:
        /*0008*/ 	.byte	0x01, 0x35
	.zero		2


	//----- nvinfo : EIATTR_PARAM_CBANK
	.align		4
        /*000c*/ 	.byte	0x04, 0x0a
        /*000e*/ 	.short	(.L_414 - .L_413)
	.align		4
.L_413:
        /*0010*/ 	.word	index@(.nv.constant0._ZN7cutlass13device_kernelIN5flash22FlashAttnBwdPreprocessIN4cute5tupleIJNS3_1CILi32EEENS5_ILi256EEEEEENS_10bfloat16_tEfNS_4arch4Sm80ELb1ELb1EEEEEvNT_6ParamsE)
        /*0014*/ 	.short	0x0160
        /*0016*/ 	.short	0x00f0


	//----- nvinfo : EIATTR_CBANK_PARAM_SIZE
	.align		4
.L_414:
        /*0018*/ 	.byte	0x03, 0x19
        /*001a*/ 	.short	0x00f0


	//----- nvinfo : EIATTR_KPARAM_INFO
	.align		4
        /*001c*/ 	.byte	0x04, 0x17
        /*001e*/ 	.short	(.L_416 - .L_415)
.L_415:
        /*0020*/ 	.word	0x00000000
        /*0024*/ 	.short	0x0000
        /*0026*/ 	.short	0x0000
        /*0028*/ 	.byte	0x00, 0xf0, 0xc1, 0x03


	//----- nvinfo : EIATTR_MAXREG_COUNT
	.align		4
.L_416:
        /*002c*/ 	.byte	0x03, 0x1b
        /*002e*/ 	.short	0x0080


	//----- nvinfo : EIATTR_MERCURY_ISA_VERSION
	.align		4
        /*0030*/ 	.byte	0x03, 0x5f
        /*0032*/ 	.short	0x0000


	//----- nvinfo : EIATTR_COOP_GROUP_MASK_REGIDS
	.align		4
        /*0034*/ 	.byte	0x04, 0x29
        /*0036*/ 	.short	(.L_418 - .L_417)


	//   ....[0]....
.L_417:
        /*0038*/ 	.word	0xffffffff


	//   ....[1]....
        /*003c*/ 	.word	0xffffffff


	//   ....[2]....
        /*0040*/ 	.word	0xffffffff


	//   ....[3]....
        /*0044*/ 	.word	0xffffffff


	//   ....[4]....
        /*0048*/ 	.word	0xffffffff


	//   ....[5]....
        /*004c*/ 	.word	0xffffffff


	//   ....[6]....
        /*0050*/ 	.word	0xffffffff


	//   ....[7]....
        /*0054*/ 	.word	0xffffffff


	//----- nvinfo : EIATTR_COOP_GROUP_INSTR_OFFSETS
	.align		4
.L_418:
        /*0058*/ 	.byte	0x04, 0x28
        /*005a*/ 	.short	(.L_420 - .L_419)


	//   ....[0]....
.L_419:
        /*005c*/ 	.word	0x00001050


	//   ....[1]....
        /*0060*/ 	.word	0x00001060


	//   ....[2]....
        /*0064*/ 	.word	0x000010b0


	//   ....[3]....
        /*0068*/ 	.word	0x000010c0


	//   ....[4]....
        /*006c*/ 	.word	0x000010f0


	//   ....[5]....
        /*0070*/ 	.word	0x00001100


	//   ....[6]....
        /*0074*/ 	.word	0x00001170


	//   ....[7]....
        /*0078*/ 	.word	0x00001190


	//----- nvinfo : EIATTR_EXIT_INSTR_OFFSETS
	.align		4
.L_420:
        /*007c*/ 	.byte	0x04, 0x1c
        /*007e*/ 	.short	(.L_422 - .L_421)


	//   ....[0]....
.L_421:
        /*0080*/ 	.word	0x00000180


	//   ....[1]....
        /*0084*/ 	.word	0x00001690


	//   ....[2]....
        /*0088*/ 	.word	0x000016e0


	//----- nvinfo : EIATTR_CTAIDZ_USED
	.align		4
.L_422:
        /*008c*/ 	.byte	0x01, 0x04
	.zero		2


	//----- nvinfo : EIATTR_MAX_THREADS
	.align		4
        /*0090*/ 	.byte	0x04, 0x05
        /*0092*/ 	.short	(.L_424 - .L_423)
.L_423:
        /*0094*/ 	.word	0x00000100
        /*0098*/ 	.word	0x00000001
        /*009c*/ 	.word	0x00000001


	//----- nvinfo : EIATTR_CRS_STACK_SIZE
	.align		4
.L_424:
        /*00a0*/ 	.byte	0x04, 0x1e
        /*00a2*/ 	.short	(.L_426 - .L_425)
.L_425:
        /*00a4*/ 	.word	0x00000000
.L_426:


//--------------------- .nv.info._ZN7cutlass13device_kernelIN5flash19enable_sm80_to_sm89INS1_16FlashAttnBwdSm80INS1_25CollectiveMainloopBwdSm80ILi1ELi1EN4cute5tupleIJNS5_1CILi64EEES8_NS7_ILi256EEEEEENS_10bfloat16_tEfNS_4arch4Sm80ELb0ELb0ELb0ELb0ELb0ELb0ELb0ELb0ELi2ELi4ELi2ELi2ELb0EEENS1_21CollectiveEpilogueBwdISA_SB_SD_Li256ELb0ELb0ELi4EEENS1_19SingleTileSchedulerILb0ELb0ELb0ELi64EEEEEEEEEvNT_6ParamsE --------------------------
	.section	.nv.info._ZN7cutlass13device_kernelIN5flash19enable_sm80_to_sm89INS1_16FlashAttnBwdSm80INS1_25CollectiveMainloopBwdSm80ILi1ELi1EN4cute5tupleIJNS5_1CILi64EEES8_NS7_ILi256EEEEEENS_10bfloat16_tEfNS_4arch4Sm80ELb0ELb0ELb0ELb0ELb0ELb0ELb0ELb0ELi2ELi4ELi2ELi2ELb0EEENS1_21CollectiveEpilogueBwdISA_SB_SD_Li256ELb0ELb0ELi4EEENS1_19SingleTileSchedulerILb0ELb0ELb0ELi64EEEEEEEEEvNT_6ParamsE,"",@"SHT_CUDA_INFO"
	.sectionflags	@""
	.align	4


	//----- nvinfo : EIATTR_CUDA_API_VERSION
	.align		4
        /*0000*/ 	.byte	0x04, 0x37
        /*0002*/ 	.short	(.L_428 - .L_427)
.L_427:
        /*0004*/ 	.word	0x00000082


	//----- nvinfo : EIATTR_SW2861232_WAR
	.align		4
.L_428:
        /*0008*/ 	.byte	0x01, 0x35
	.zero		2


	//----- nvinfo : EIATTR_PARAM_CBANK
	.align		4
        /*000c*/ 	.byte	0x04, 0x0a
        /*000e*/ 	.short	(.L_430 - .L_429)
	.align		4
.L_429:
        /*0010*/ 	.word	index@(.nv.constant0._ZN7cutlass13device_kernelIN5flash19enable_sm80_to_sm89INS1_16FlashAttnBwdSm80INS1_25CollectiveMainloopBwdSm80ILi1ELi1EN4cute5tupleIJNS5_1CILi64EEES8_NS7_ILi256EEEEEENS_10bfloat16_tEfNS_4arch4Sm80ELb0ELb0ELb0ELb0ELb0ELb0ELb0ELb0ELi2ELi4ELi2ELi2ELb0EEENS1_21CollectiveEpilogueBwdISA_SB_SD_Li256ELb0ELb0ELi4EEENS1_19SingleTileSchedulerILb0ELb0ELb0ELi64EEEEEEEEEvNT_6ParamsE)
        /*0014*/ 	.short	0x0160
        /*0016*/ 	.short	0x0270


	//----- nvinfo : EIATTR_CBANK_PARAM_SIZE
	.align		4
.L_430:
        /*0018*/ 	.byte	0x03, 0x19
        /*001a*/ 	.short	0x0270


	//----- nvinfo : EIATTR_KPARAM_INFO
	.align		4
        /*001c*/ 	.byte	0x04, 0x17
        /*001e*/ 	.short	(.L_432 - .L_431)
.L_431:
        /*0020*/ 	.word	0x00000000
        /*0024*/ 	.short	0x0000
        /*0026*/ 	.short	0x0000
        /*0028*/ 	.byte	0x00, 0xf0, 0xc1, 0x09


	//----- nvinfo : EIATTR_MAXREG_COUNT
	.align		4
.L_432:
        /*002c*/ 	.byte	0x03, 0x1b
        /*002e*/ 	.short	0x00ff


	//----- nvinfo : EIATTR_NUM_BARRIERS
	.align		4
        /*0030*/ 	.byte	0x02, 0x4c
        /*0032*/ 	.byte	0x02
	.zero		1


	//----- nvinfo : EIATTR_ANNOTATIONS
	.align		4
        /*0034*/ 	.byte	0x04, 0x55
        /*0036*/ 	.short	(.L_434 - .L_433)


	//   ....[0]....
.L_433:
        /*0038*/ 	.word	0x00000001
        /*003c*/ 	.byte	0xd0, 0x02, 0x00, 0x00, 0x01, 0x00, 0x00, 0x00, 0xf0, 0x1a, 0x00, 0x00, 0x01, 0x00, 0x00, 0x00
        /*004c*/ 	.byte	0x20, 0x1e, 0x00, 0x00, 0x01, 0x00, 0x00, 0x00, 0x90, 0x24, 0x00, 0x00, 0x01, 0x00, 0x00, 0x00
        /*005c*/ 	.byte	0xf0, 0x4e, 0x00, 0x00, 0x01, 0x00, 0x00, 0x00, 0x30, 0x50, 0x00, 0x00


	//----- nvinfo : EIATTR_MERCURY_ISA_VERSION
	.align		4
.L_434:
        /*0068*/ 	.byte	0x03, 0x5f
        /*006a*/ 	.short	0x0000


	//----- nvinfo : EIATTR_EXIT_INSTR_OFFSETS
	.align		4
        /*006c*/ 	.byte	0x04, 0x1c
        /*006e*/ 	.short	(.L_436 - .L_435)


	//   ....[0]....
.L_435:
        /*0070*/ 	.word	0x00000040


	//   ....[1]....
        /*0074*/ 	.word	0x000078f0


	//   ....[2]....
        /*0078*/ 	.word	0x000079a0


	//----- nvinfo : EIATTR_CTAIDZ_USED
	.align		4
.L_436:
        /*007c*/ 	.byte	0x01, 0x04
	.zero		2


	//----- nvinfo : EIATTR_MAX_THREADS
	.align		4
        /*0080*/ 	.byte	0x04, 0x05
        /*0082*/ 	.short	(.L_438 - .L_437)
.L_437:
        /*0084*/ 	.word	0x00000100
        /*0088*/ 	.word	0x00000001
        /*008c*/ 	.word	0x00000001


	//----- nvinfo : EIATTR_CRS_STACK_SIZE
	.align		4
.L_438:
        /*0090*/ 	.byte	0x04, 0x1e
        /*0092*/ 	.short	(.L_440 - .L_439)
.L_439:
        /*0094*/ 	.word	0x00000000
.L_440:


//--------------------- .nv.info._ZN7cutlass13device_kernelIN5flash19enable_sm80_to_sm89INS1_16FlashAttnBwdSm80INS1_25CollectiveMainloopBwdSm80ILi1ELi1EN4cute5tupleIJNS5_1CILi64EEES8_NS7_ILi256EEEEEENS_10bfloat16_tEfNS_4arch4Sm80ELb0ELb0ELb0ELb0ELb0ELb0ELb0ELb0ELi2ELi4ELi2ELi2ELb0EEENS1_24CollectiveEpilogueBwdGQAISA_fSD_Li256ELb0ELb0EEENS1_19SingleTileSchedulerILb0ELb0ELb0ELi64EEEEEEEEEvNT_6ParamsE --------------------------
	.section	.nv.info._ZN7cutlass13device_kernelIN5flash19enable_sm80_to_sm89INS1_16FlashAttnBwdSm80INS1_25CollectiveMainloopBwdSm80ILi1ELi1EN4cute5tupleIJNS5_1CILi64EEES8_NS7_ILi256EEEEEENS_10bfloat16_tEfNS_4arch4Sm80ELb0ELb0ELb0ELb0ELb0ELb0ELb0ELb0ELi2ELi4ELi2ELi2ELb0EEENS1_24CollectiveEpilogueBwdGQAISA_fSD_Li256ELb0ELb0EEENS1_19SingleTileSchedulerILb0ELb0ELb0ELi64EEEEEEEEEvNT_6ParamsE,"",@"SHT_CUDA_INFO"
	.sectionflags	@""
	.align	4


	//----- nvinfo : EIATTR_CUDA_API_VERSION
	.align		4
        /*0000*/ 	.byte	0x04, 0x37
        /*0002*/ 	.short	(.L_442 - .L_441)
.L_441:
        /*0004*/ 	.word	0x00000082


	//----- nvinfo : EIATTR_SW2861232_WAR
	.align		4
.L_442:
        /*0008*/ 	.byte	0x01, 0x35
	.zero		2


	//----- nvinfo : EIATTR_PARAM_CBANK
	.align		4
        /*000c*/ 	.byte	0x04, 0x0a
        /*000e*/ 	.short	(.L_444 - .L_443)
	.align		4
.L_443:
        /*0010*/ 	.word	index@(.nv.constant0._ZN7cutlass13device_kernelIN5flash19enable_sm80_to_sm89INS1_16FlashAttnBwdSm80INS1_25CollectiveMainloopBwdSm80ILi1ELi1EN4cute5tupleIJNS5_1CILi64EEES8_NS7_ILi256EEEEEENS_10bfloat16_tEfNS_4arch4Sm80ELb0ELb0ELb0ELb0ELb0ELb0ELb0ELb0ELi2ELi4ELi2ELi2ELb0EEENS1_24CollectiveEpilogueBwdGQAISA_fSD_Li256ELb0ELb0EEENS1_19SingleTileSchedulerILb0ELb0ELb0ELi64EEEEEEEEEvNT_6ParamsE)
        /*0014*/ 	.short	0x0160
        /*0016*/ 	.short	0x0278


	//----- nvinfo : EIATTR_CBANK_PARAM_SIZE
	.align		4
.L_444:
        /*0018*/ 	.byte	0x03, 0x19
        /*001a*/ 	.short	0x0278


	//----- nvinfo : EIATTR_KPARAM_INFO
	.align		4
        /*001c*/ 	.byte	0x04, 0x17
        /*001e*/ 	.short	(.L_446 - .L_445)
.L_445:
        /*0020*/ 	.word	0x00000000
        /*0024*/ 	.short	0x0000
        /*0026*/ 	.short	0x0000
        /*0028*/ 	.byte	0x00, 0xf0, 0xe1, 0x09


	//----- nvinfo : EIATTR_MAXREG_COUNT
	.align		4
.L_446:
        /*002c*/ 	.byte	0x03, 0x1b
        /*002e*/ 	.short	0x00ff


	//----- nvinfo : EIATTR_NUM_BARRIERS
	.align		4
        /*0030*/ 	.byte	0x02, 0x4c
        /*0032*/ 	.byte	0x02
	.zero		1


	//----- nvinfo : EIATTR_ANNOTATIONS
	.align		4
        /*0034*/ 	.byte	0x04, 0x55
        /*0036*/ 	.short	(.L_448 - .L_447)


	//   ....[0]....
.L_447:
        /* <DEDUP_REMOVED lines=10> */


	//----- nvinfo : EIATTR_MERCURY_ISA_VERSION
	.align		4
.L_448:
        /*00c8*/ 	.byte	0x03, 0x5f
        /*00ca*/ 	.short	0x0000


	//----- nvinfo : EIATTR_EXIT_INSTR_OFFSETS
	.align		4
        /*00cc*/ 	.byte	0x04, 0x1c
        /*00ce*/ 	.short	(.L_450 - .L_449)


	//   ....[0]....
.L_449:
        /*00d0*/ 	.word	0x00000040


	//   ....[1]....
        /*00d4*/ 	.word	0x00006690


	//----- nvinfo : EIATTR_CTAIDZ_USED
	.align		4
.L_450:
        /*00d8*/ 	.byte	0x01, 0x04
	.zero		2


	//----- nvinfo : EIATTR_MAX_THREADS
	.align		4
        /*00dc*/ 	.byte	0x04, 0x05
        /*00de*/ 	.short	(.L_452 - .L_451)
.L_451:
        /*00e0*/ 	.word	0x00000100
        /*00e4*/ 	.word	0x00000001
        /*00e8*/ 	.word	0x00000001
.L_452:


//--------------------- .nv.info._ZN7cutlass13device_kernelIN5flash19enable_sm80_to_sm89INS1_16FlashAttnBwdSm80INS1_25CollectiveMainloopBwdSm80ILi1ELi1EN4cute5tupleIJNS5_1CILi64EEES8_NS7_ILi256EEEEEENS_10bfloat16_tEfNS_4arch4Sm80ELb0ELb0ELb0ELb1ELb0ELb0ELb0ELb0ELi2ELi4ELi2ELi2ELb0EEENS1_21CollectiveEpilogueBwdISA_SB_SD_Li256ELb1ELb0ELi4EEENS1_19SingleTileSchedulerILb1ELb0ELb0ELi64EEEEEEEEEvNT_6ParamsE --------------------------
	.section	.nv.info._ZN7cutlass13device_kernelIN5flash19enable_sm80_to_sm89INS1_16FlashAttnBwdSm80INS1_25CollectiveMainloopBwdSm80ILi1ELi1EN4cute5tupleIJNS5_1CILi64EEES8_NS7_ILi256EEEEEENS_10bfloat16_tEfNS_4arch4Sm80ELb0ELb0ELb0ELb1ELb0ELb0ELb0ELb0ELi2ELi4ELi2ELi2ELb0EEENS1_21CollectiveEpilogueBwdISA_SB_SD_Li256ELb1ELb0ELi4EEENS1_19SingleTileSchedulerILb1ELb0ELb0ELi64EEEEEEEEEvNT_6ParamsE,"",@"SHT_CUDA_INFO"
	.sectionflags	@""
	.align	4


	//----- nvinfo : EIATTR_CUDA_API_VERSION
	.align		4
        /*0000*/ 	.byte	0x04, 0x37
        /*0002*/ 	.short	(.L_454 - .L_453)
.L_453:
        /*0004*/ 	.word	0x00000082


	//----- nvinfo : EIATTR_SW2861232_WAR
	.align		4
.L_454:
        /*0008*/ 	.byte	0x01, 0x35
	.zero		2


	//----- nvinfo : EIATTR_PARAM_CBANK
	.align		4
        /*000c*/ 	.byte	0x04, 0x0a
        /*000e*/ 	.short	(.L_456 - .L_455)
	.align		4
.L_455:
        /*0010*/ 	.word	index@(.nv.constant0._ZN7cutlass13device_kernelIN5flash19enable_sm80_to_sm89INS1_16FlashAttnBwdSm80INS1_25CollectiveMainloopBwdSm80ILi1ELi1EN4cute5tupleIJNS5_1CILi64EEES8_NS7_ILi256EEEEEENS_10bfloat16_tEfNS_4arch4Sm80ELb0ELb0ELb0ELb1ELb0ELb0ELb0ELb0ELi2ELi4ELi2ELi2ELb0EEENS1_21CollectiveEpilogueBwdISA_SB_SD_Li256ELb1ELb0ELi4EEENS1_19SingleTileSchedulerILb1ELb0ELb0ELi64EEEEEEEEEvNT_6ParamsE)
        /*0014*/ 	.short	0x0160
        /*0016*/ 	.short	0x0270


	//----- nvinfo : EIATTR_CBANK_PARAM_SIZE
	.align		4
.L_456:
        /*0018*/ 	.byte	0x03, 0x19
        /*001a*/ 	.short	0x0270


	//----- nvinfo : EIATTR_KPARAM_INFO
	.align		4
        /*001c*/ 	.byte	0x04, 0x17
        /*001e*/ 	.short	(.L_458 - .L_457)
.L_457:
        /*0020*/ 	.word	0x00000000
        /*0024*/ 	.short	0x0000
        /*0026*/ 	.short	0x0000
        /*0028*/ 	.byte	0x00, 0xf0, 0xc1, 0x09


	//----- nvinfo : EIATTR_MAXREG_COUNT
	.align		4
.L_458:
        /*002c*/ 	.byte	0x03, 0x1b
        /*002e*/ 	.short	0x00ff


	//----- nvinfo : EIATTR_NUM_BARRIERS
	.align		4
        /*0030*/ 	.byte	0x02, 0x4c
        /*0032*/ 	.byte	0x02
	.zero		1


	//----- nvinfo : EIATTR_ANNOTATIONS
	.align		4
        /*0034*/ 	.byte	0x04, 0x55
        /*0036*/ 	.short	(.L_460 - .L_459)


	//   ....[0]....
.L_459:
        /* <DEDUP_REMOVED lines=11> */


	//----- nvinfo : EIATTR_MERCURY_ISA_VERSION
	.align		4
.L_460:
        /*00d0*/ 	.byte	0x03, 0x5f
        /*00d2*/ 	.short	0x0000


	//----- nvinfo : EIATTR_COOP_GROUP_MASK_REGIDS
	.align		4
        /*00d4*/ 	.byte	0x04, 0x29
        /*00d6*/ 	.short	(.L_462 - .L_461)


	//   ....[0]....
.L_461:
        /*00d8*/ 	.word	0xffffffff


	//----- nvinfo : EIATTR_COOP_GROUP_INSTR_OFFSETS
	.align		4
.L_462:
        /*00dc*/ 	.byte	0x04, 0x28
        /*00de*/ 	.short	(.L_464 - .L_463)


	//   ....[0]....
.L_463:
        /*00e0*/ 	.word	0x000000a0


	//----- nvinfo : EIATTR_EXIT_INSTR_OFFSETS
	.align		4
.L_464:
        /*00e4*/ 	.byte	0x04, 0x1c
        /*00e6*/ 	.short	(.L_466 - .L_465)


	//   ....[0]....
.L_465:
        /*00e8*/ 	.word	0x00000340


	//   ....[1]....
        /*00ec*/ 	.word	0x00007f70


	//   ....[2]....
        /*00f0*/ 	.word	0x00008030


	//   ....[3]....
        /*00f4*/ 	.word	0x00009280


	//   ....[4]....
        /*00f8*/ 	.word	0x00009340


	//----- nvinfo : EIATTR_CTAIDZ_USED
	.align		4
.L_466:
        /*00fc*/ 	.byte	0x01, 0x04
	.zero		2


	//----- nvinfo : EIATTR_MAX_THREADS
	.align		4
        /*0100*/ 	.byte	0x04, 0x05
        /*0102*/ 	.short	(.L_468 - .L_467)
.L_467:
        /*0104*/ 	.word	0x00000100
        /*0108*/ 	.word	0x00000001
        /*010c*/ 	.word	0x00000001


	//----- nvinfo : EIATTR_CRS_STACK_SIZE
	.align		4
.L_468:
        /*0110*/ 	.byte	0x04, 0x1e
        /*0112*/ 	.short	(.L_470 - .L_469)
.L_469:
        /*0114*/ 	.word	0x00000000
.L_470:


//--------------------- .nv.info._ZN7cutlass13device_kernelIN5flash19enable_sm80_to_sm89INS1_16FlashAttnBwdSm80INS1_25CollectiveMainloopBwdSm80ILi1ELi1EN4cute5tupleIJNS5_1CILi64EEES8_NS7_ILi256EEEEEENS_10bfloat16_tEfNS_4arch4Sm80ELb0ELb0ELb0ELb1ELb0ELb0ELb0ELb0ELi2ELi4ELi2ELi2ELb0EEENS1_24CollectiveEpilogueBwdGQAISA_fSD_Li256ELb1ELb0EEENS1_19SingleTileSchedulerILb1ELb0ELb0ELi64EEEEEEEEEvNT_6ParamsE --------------------------
	.section	.nv.info._ZN7cutlass13device_kernelIN5flash19enable_sm80_to_sm89INS1_16FlashAttnBwdSm80INS1_25CollectiveMainloopBwdSm80ILi1ELi1EN4cute5tupleIJNS5_1CILi64EEES8_NS7_ILi256EEEEEENS_10bfloat16_tEfNS_4arch4Sm80ELb0ELb0ELb0ELb1ELb0ELb0ELb0ELb0ELi2ELi4ELi2ELi2ELb0EEENS1_24CollectiveEpilogueBwdGQAISA_fSD_Li256ELb1ELb0EEENS1_19SingleTileSchedulerILb1ELb0ELb0ELi64EEEEEEEEEvNT_6ParamsE,"",@"SHT_CUDA_INFO"
	.sectionflags	@""
	.align	4


	//----- nvinfo : EIATTR_CUDA_API_VERSION
	.align		4
        /*0000*/ 	.byte	0x04, 0x37
        /*0002*/ 	.short	(.L_472 - .L_471)
.L_471:
        /*0004*/ 	.word	0x00000082


	//----- nvinfo : EIATTR_SW2861232_WAR
	.align		4
.L_472:
        /*0008*/ 	.byte	0x01, 0x35
	.zero		2


	//----- nvinfo : EIATTR_PARAM_CBANK
	.align		4
        /*000c*/ 	.byte	0x04, 0x0a
        /*000e*/ 	.short	(.L_474 - .L_473)
	.align		4
.L_473:
        /*0010*/ 	.word	index@(.nv.constant0._ZN7cutlass13device_kernelIN5flash19enable_sm80_to_sm89INS1_16FlashAttnBwdSm80INS1_25CollectiveMainloopBwdSm80ILi1ELi1EN4cute5tupleIJNS5_1CILi64EEES8_NS7_ILi256EEEEEENS_10bfloat16_tEfNS_4arch4Sm80ELb0ELb0ELb0ELb1ELb0ELb0ELb0ELb0ELi2ELi4ELi2ELi2ELb0EEENS1_24CollectiveEpilogueBwdGQAISA_fSD_Li256ELb1ELb0EEENS1_19SingleTileSchedulerILb1ELb0ELb0ELi64EEEEEEEEEvNT_6ParamsE)
        /*0014*/ 	.short	0x0160
        /*0016*/ 	.short	0x0278


	//----- nvinfo : EIATTR_CBANK_PARAM_SIZE
	.align		4
.L_474:
        /*0018*/ 	.byte	0x03, 0x19
        /*001a*/ 	.short	0x0278


	//----- nvinfo : EIATTR_KPARAM_INFO
	.align		4
        /*001c*/ 	.byte	0x04, 0x17
        /*001e*/ 	.short	(.L_476 - .L_475)
.L_475:
        /*0020*/ 	.word	0x00000000
        /*0024*/ 	.short	0x0000
        /*0026*/ 	.short	0x0000
        /*0028*/ 	.byte	0x00, 0xf0, 0xe1, 0x09


	//----- nvinfo : EIATTR_MAXREG_COUNT
	.align		4
.L_476:
        /*002c*/ 	.byte	0x03, 0x1b
        /*002e*/ 	.short	0x00ff


	//----- nvinfo : EIATTR_NUM_BARRIERS
	.align		4
        /*0030*/ 	.byte	0x02, 0x4c
        /*0032*/ 	.byte	0x02
	.zero		1


	//----- nvinfo : EIATTR_ANNOTATIONS
	.align		4
        /*0034*/ 	.byte	0x04, 0x55
        /*0036*/ 	.short	(.L_478 - .L_477)


	//   ....[0]....
.L_477:
        /* <DEDUP_REMOVED lines=10> */


	//----- nvinfo : EIATTR_MERCURY_ISA_VERSION
	.align		4
.L_478:
        /*00c8*/ 	.byte	0x03, 0x5f
        /*00ca*/ 	.short	0x0000


	//----- nvinfo : EIATTR_COOP_GROUP_MASK_REGIDS
	.align		4
        /*00cc*/ 	.byte	0x04, 0x29
        /*00ce*/ 	.short	(.L_480 - .L_479)


	//   ....[0]....
.L_479:
        /*00d0*/ 	.word	0xffffffff


	//----- nvinfo : EIATTR_COOP_GROUP_INSTR_OFFSETS
	.align		4
.L_480:
        /*00d4*/ 	.byte	0x04, 0x28
        /*00d6*/ 	.short	(.L_482 - .L_481)


	//   ....[0]....
.L_481:
        /*00d8*/ 	.word	0x000000a0


	//----- nvinfo : EIATTR_EXIT_INSTR_OFFSETS
	.align		4
.L_482:
        /*00dc*/ 	.byte	0x04, 0x1c
        /*00de*/ 	.short	(.L_484 - .L_483)


	//   ....[0]....
.L_483:
        /*00e0*/ 	.word	0x00000340


	//   ....[1]....
        /*00e4*/ 	.word	0x00006120


	//   ....[2]....
        /*00e8*/ 	.word	0x00006c60


	//----- nvinfo : EIATTR_CTAIDZ_USED
	.align		4
.L_484:
        /*00ec*/ 	.byte	0x01, 0x04
	.zero		2


	//----- nvinfo : EIATTR_MAX_THREADS
	.align		4
        /*00f0*/ 	.byte	0x04, 0x05
        /*00f2*/ 	.short	(.L_486 - .L_485)
.L_485:
        /*00f4*/ 	.word	0x00000100
        /*00f8*/ 	.word	0x00000001
        /*00fc*/ 	.word	0x00000001
.L_486:


//--------------------- .nv.info._ZN7cutlass13device_kernelIN5flash19enable_sm80_to_sm89INS1_16FlashAttnBwdSm80INS1_25CollectiveMainloopBwdSm80ILi1ELi1EN4cute5tupleIJNS5_1CILi64EEES8_NS7_ILi256EEEEEENS_10bfloat16_tEfNS_4arch4Sm80ELb0ELb1ELb0ELb0ELb0ELb0ELb0ELb0ELi2ELi4ELi2ELi2ELb0EEENS1_21CollectiveEpilogueBwdISA_SB_SD_Li256ELb0ELb0ELi4EEENS1_19SingleTileSchedulerILb0ELb0ELb0ELi64EEEEEEEEEvNT_6ParamsE --------------------------
	.section	.nv.info._ZN7cutlass13device_kernelIN5flash19enable_sm80_to_sm89INS1_16FlashAttnBwdSm80INS1_25CollectiveMainloopBwdSm80ILi1ELi1EN4cute5tupleIJNS5_1CILi64EEES8_NS7_ILi256EEEEEENS_10bfloat16_tEfNS_4arch4Sm80ELb0ELb1ELb0ELb0ELb0ELb0ELb0ELb0ELi2ELi4ELi2ELi2ELb0EEENS1_21CollectiveEpilogueBwdISA_SB_SD_Li256ELb0ELb0ELi4EEENS1_19SingleTileSchedulerILb0ELb0ELb0ELi64EEEEEEEEEvNT_6ParamsE,"",@"SHT_CUDA_INFO"
	.sectionflags	@""
	.align	4


	//----- nvinfo : EIATTR_CUDA_API_VERSION
	.align		4
        /*0000*/ 	.byte	0x04, 0x37
        /*0002*/ 	.short	(.L_488 - .L_487)
.L_487:
        /*0004*/ 	.word	0x00000082


	//----- nvinfo : EIATTR_SW2861232_WAR
	.align		4
.L_488:
        /*0008*/ 	.byte	0x01, 0x35
	.zero		2


	//----- nvinfo : EIATTR_PARAM_CBANK
	.align		4
        /*000c*/ 	.byte	0x04, 0x0a
        /*000e*/ 	.short	(.L_490 - .L_489)
	.align		4
.L_489:
        /*0010*/ 	.word	index@(.nv.constant0._ZN7cutlass13device_kernelIN5flash19enable_sm80_to_sm89INS1_16FlashAttnBwdSm80INS1_25CollectiveMainloopBwdSm80ILi1ELi1EN4cute5tupleIJNS5_1CILi64EEES8_NS7_ILi256EEEEEENS_10bfloat16_tEfNS_4arch4Sm80ELb0ELb1ELb0ELb0ELb0ELb0ELb0ELb0ELi2ELi4ELi2ELi2ELb0EEENS1_21CollectiveEpilogueBwdISA_SB_SD_Li256ELb0ELb0ELi4EEENS1_19SingleTileSchedulerILb0ELb0ELb0ELi64EEEEEEEEEvNT_6ParamsE)
        /*0014*/ 	.short	0x0160
        /*0016*/ 	.short	0x0270


	//----- nvinfo : EIATTR_CBANK_PARAM_SIZE
	.align		4
.L_490:
        /*0018*/ 	.byte	0x03, 0x19
        /*001a*/ 	.short	0x0270


	//----- nvinfo : EIATTR_KPARAM_INFO
	.align		4
        /*001c*/ 	.byte	0x04, 0x17
        /*001e*/ 	.short	(.L_492 - .L_491)
.L_491:
        /*0020*/ 	.word	0x00000000
        /*0024*/ 	.short	0x0000
        /*0026*/ 	.short	0x0000
        /*0028*/ 	.byte	0x00, 0xf0, 0xc1, 0x09


	//----- nvinfo : EIATTR_MAXREG_COUNT
	.align		4
.L_492:
        /*002c*/ 	.byte	0x03, 0x1b
        /*002e*/ 	.short	0x00ff


	//----- nvinfo : EIATTR_NUM_BARRIERS
	.align		4
        /*0030*/ 	.byte	0x02, 0x4c
        /*0032*/ 	.byte	0x02
	.zero		1


	//----- nvinfo : EIATTR_ANNOTATIONS
	.align		4
        /*0034*/ 	.byte	0x04, 0x55
        /*0036*/ 	.short	(.L_494 - .L_493)


	//   ....[0]....
.L_493:
        /* <DEDUP_REMOVED lines=12> */


	//----- nvinfo : EIATTR_MERCURY_ISA_VERSION
	.align		4
.L_494:
        /*00e0*/ 	.byte	0x03, 0x5f
        /*00e2*/ 	.short	0x0000


	//----- nvinfo : EIATTR_EXIT_INSTR_OFFSETS
	.align		4
        /*00e4*/ 	.byte	0x04, 0x1c
        /*00e6*/ 	.short	(.L_496 - .L_495)


	//   ....[0]....
.L_495:
        /*00e8*/ 	.word	0x00000040


	//   ....[1]....
        /*00ec*/ 	.word	0x00008040


	//   ....[2]....
        /*00f0*/ 	.word	0x00008100


	//   ....[3]....
        /*00f4*/ 	.word	0x000091f0


	//   ....[4]....
        /*00f8*/ 	.word	0x000092b0


	//----- nvinfo : EIATTR_CTAIDZ_USED
	.align		4
.L_496:
        /*00fc*/ 	.byte	0x01, 0x04
	.zero		2


	//----- nvinfo : EIATTR_MAX_THREADS
	.align		4
        /*0100*/ 	.byte	0x04, 0x05
        /*0102*/ 	.short	(.L_498 - .L_497)
.L_497:
        /*0104*/ 	.word	0x00000100
        /*0108*/ 	.word	0x00000001
        /*010c*/ 	.word	0x00000001


	//----- nvinfo : EIATTR_CRS_STACK_SIZE
	.align		4
.L_498:
        /*0110*/ 	.byte	0x04, 0x1e
        /*0112*/ 	.short	(.L_500 - .L_499)
.L_499:
        /*0114*/ 	.word	0x00000000
.L_500:


//--------------------- .nv.info._ZN7cutlass13device_kernelIN5flash19enable_sm80_to_sm89INS1_16FlashAttnBwdSm80INS1_25CollectiveMainloopBwdSm80ILi1ELi1EN4cute5tupleIJNS5_1CILi64EEES8_NS7_ILi256EEEEEENS_10bfloat16_tEfNS_4arch4Sm80ELb0ELb1ELb0ELb0ELb0ELb0ELb0ELb0ELi2ELi4ELi2ELi2ELb0EEENS1_24CollectiveEpilogueBwdGQAISA_fSD_Li256ELb0ELb0EEENS1_19SingleTileSchedulerILb0ELb0ELb0ELi64EEEEEEEEEvNT_6ParamsE --------------------------
	.section	.nv.info._ZN7cutlass13device_kernelIN5flash19enable_sm80_to_sm89INS1_16FlashAttnBwdSm80INS1_25CollectiveMainloopBwdSm80ILi1ELi1EN4cute5tupleIJNS5_1CILi64EEES8_NS7_ILi256EEEEEENS_10bfloat16_tEfNS_4arch4Sm80ELb0ELb1ELb0ELb0ELb0ELb0ELb0ELb0ELi2ELi4ELi2ELi2ELb0EEENS1_24CollectiveEpilogueBwdGQAISA_fSD_Li256ELb0ELb0EEENS1_19SingleTileSchedulerILb0ELb0ELb0ELi64EEEEEEEEEvNT_6ParamsE,"",@"SHT_CUDA_INFO"
	.sectionflags	@""
	.align	4


	//----- nvinfo : EIATTR_CUDA_API_VERSION
	.align		4
        /*0000*/ 	.byte	0x04, 0x37
        /*0002*/ 	.short	(.L_502 - .L_501)
.L_501:
        /*0004*/ 	.word	0x00000082


	//----- nvinfo : EIATTR_SW2861232_WAR
	.align		4
.L_502:
        /*0008*/ 	.byte	0x01, 0x35
	.zero		2


	//----- nvinfo : EIATTR_PARAM_CBANK
	.align		4
        /*000c*/ 	.byte	0x04, 0x0a
        /*000e*/ 	.short	(.L_504 - .L_503)
	.align		4
.L_503:
        /*0010*/ 	.word	index@(.nv.constant0._ZN7cutlass13device_kernelIN5flash19enable_sm80_to_sm89INS1_16FlashAttnBwdSm80INS1_25CollectiveMainloopBwdSm80ILi1ELi1EN4cute5tupleIJNS5_1CILi64EEES8_NS7_ILi256EEEEEENS_10bfloat16_tEfNS_4arch4Sm80ELb0ELb1ELb0ELb0ELb0ELb0ELb0ELb0ELi2ELi4ELi2ELi2ELb0EEENS1_24CollectiveEpilogueBwdGQAISA_fSD_Li256ELb0ELb0EEENS1_19SingleTileSchedulerILb0ELb0ELb0ELi64EEEEEEEEEvNT_6ParamsE)
        /*0014*/ 	.short	0x0160
        /*0016*/ 	.short	0x0278


	//----- nvinfo : EIATTR_CBANK_PARAM_SIZE
	.align		4
.L_504:
        /*0018*/ 	.byte	0x03, 0x19
        /*001a*/ 	.short	0x0278


	//----- nvinfo : EIATTR_KPARAM_INFO
	.align		4
        /*001c*/ 	.byte	0x04, 0x17
        /*001e*/ 	.short	(.L_506 - .L_505)
.L_505:
        /*0020*/ 	.word	0x00000000
        /*0024*/ 	.short	0x0000
        /*0026*/ 	.short	0x0000
        /*0028*/ 	.byte	0x00, 0xf0, 0xe1, 0x09


	//----- nvinfo : EIATTR_MAXREG_COUNT
	.align		4
.L_506:
        /*002c*/ 	.byte	0x03, 0x1b
        /*002e*/ 	.short	0x00ff


	//----- nvinfo : EIATTR_NUM_BARRIERS
	.align		4
        /*0030*/ 	.byte	0x02, 0x4c
        /*0032*/ 	.byte	0x02
	.zero		1


	//----- nvinfo : EIATTR_ANNOTATIONS
	.align		4
        /*0034*/ 	.byte	0x04, 0x55
        /*0036*/ 	.short	(.L_508 - .L_507)


	//   ....[0]....
.L_507:
        /* <DEDUP_REMOVED lines=12> */


	//----- nvinfo : EIATTR_MERCURY_ISA_VERSION
	.align		4
.L_508:
        /*00e0*/ 	.byte	0x03, 0x5f
        /*00e2*/ 	.short	0x0000


	//----- nvinfo : EIATTR_EXIT_INSTR_OFFSETS
	.align		4
        /*00e4*/ 	.byte	0x04, 0x1c
        /*00e6*/ 	.short	(.L_510 - .L_509)


	//   ....[0]....
.L_509:
        /*00e8*/ 	.word	0x00000040


	//   ....[1]....
        /*00ec*/ 	.word	0x00006320


	//   ....[2]....
        /*00f0*/ 	.word	0x00006d40


	//----- nvinfo : EIATTR_CTAIDZ_USED
	.align		4
.L_510:
        /*00f4*/ 	.byte	0x01, 0x04
	.zero		2


	//----- nvinfo : EIATTR_MAX_THREADS
	.align		4
        /*00f8*/ 	.byte	0x04, 0x05
        /*00fa*/ 	.short	(.L_512 - .L_511)
.L_511:
        /*00fc*/ 	.word	0x00000100
        /*0100*/ 	.word	0x00000001
        /*0104*/ 	.word	0x00000001


	//----- nvinfo : EIATTR_CRS_STACK_SIZE
	.align		4
.L_512:
        /*0108*/ 	.byte	0x04, 0x1e
        /*010a*/ 	.short	(.L_514 - .L_513)
.L_513:
        /*010c*/ 	.word	0x00000000
.L_514:


//--------------------- .nv.info._ZN7cutlass13device_kernelIN5flash19enable_sm80_to_sm89INS1_16FlashAttnBwdSm80INS1_25CollectiveMainloopBwdSm80ILi1ELi1EN4cute5tupleIJNS5_1CILi64EEES8_NS7_ILi256EEEEEENS_10bfloat16_tEfNS_4arch4Sm80ELb0ELb1ELb0ELb1ELb0ELb0ELb0ELb0ELi2ELi4ELi2ELi2ELb0EEENS1_21CollectiveEpilogueBwdISA_SB_SD_Li256ELb1ELb0ELi4EEENS1_19SingleTileSchedulerILb1ELb0ELb0ELi64EEEEEEEEEvNT_6ParamsE --------------------------
	.section	.nv.info._ZN7cutlass13device_kernelIN5flash19enable_sm80_to_sm89INS1_16FlashAttnBwdSm80INS1_25CollectiveMainloopBwdSm80ILi1ELi1EN4cute5tupleIJNS5_1CILi64EEES8_NS7_ILi256EEEEEENS_10bfloat16_tEfNS_4arch4Sm80ELb0ELb1ELb0ELb1ELb0ELb0ELb0ELb0ELi2ELi4ELi2ELi2ELb0EEENS1_21CollectiveEpilogueBwdISA_SB_SD_Li256ELb1ELb0ELi4EEENS1_19SingleTileSchedulerILb1ELb0ELb0ELi64EEEEEEEEEvNT_6ParamsE,"",@"SHT_CUDA_INFO"
	.sectionflags	@""
	.align	4


	//----- nvinfo : EIATTR_CUDA_API_VERSION
	.align		4
        /*0000*/ 	.byte	0x04, 0x37
        /*0002*/ 	.short	(.L_516 - .L_515)
.L_515:
        /*0004*/ 	.word	0x00000082


	//----- nvinfo : EIATTR_SW2861232_WAR
	.align		4
.L_516:
        /*0008*/ 	.byte	0x01, 0x35
	.zero		2


	//----- nvinfo : EIATTR_PARAM_CBANK
	.align		4
        /*000c*/ 	.byte	0x04, 0x0a
        /*000e*/ 	.short	(.L_518 - .L_517)
	.align		4
.L_517:
        /*0010*/ 	.word	index@(.nv.constant0._ZN7cutlass13device_kernelIN5flash19enable_sm80_to_sm89INS1_16FlashAttnBwdSm80INS1_25CollectiveMainloopBwdSm80ILi1ELi1EN4cute5tupleIJNS5_1CILi64EEES8_NS7_ILi256EEEEEENS_10bfloat16_tEfNS_4arch4Sm80ELb0ELb1ELb0ELb1ELb0ELb0ELb0ELb0ELi2ELi4ELi2ELi2ELb0EEENS1_21CollectiveEpilogueBwdISA_SB_SD_Li256ELb1ELb0ELi4EEENS1_19SingleTileSchedulerILb1ELb0ELb0ELi64EEEEEEEEEvNT_6ParamsE)
        /*0014*/ 	.short	0x0160
        /*0016*/ 	.short	0x0270


	//----- nvinfo : EIATTR_CBANK_PARAM_SIZE
	.align		4
.L_518:
        /*0018*/ 	.byte	0x03, 0x19
        /*001a*/ 	.short	0x0270


	//----- nvinfo : EIATTR_KPARAM_INFO
	.align		4
        /*001c*/ 	.byte	0x04, 0x17
        /*001e*/ 	.short	(.L_520 - .L_519)
.L_519:
        /*0020*/ 	.word	0x00000000
        /*0024*/ 	.short	0x0000
        /*0026*/ 	.short	0x0000
        /*0028*/ 	.byte	0x00, 0xf0, 0xc1, 0x09


	//----- nvinfo : EIATTR_MAXREG_COUNT
	.align		4
.L_520:
        /*002c*/ 	.byte	0x03, 0x1b
        /*002e*/ 	.short	0x00ff


	//----- nvinfo : EIATTR_NUM_BARRIERS
	.align		4
        /*0030*/ 	.byte	0x02, 0x4c
        /*0032*/ 	.byte	0x02
	.zero		1


	//----- nvinfo : EIATTR_ANNOTATIONS
	.align		4
        /*0034*/ 	.byte	0x04, 0x55
        /*0036*/ 	.short	(.L_522 - .L_521)


	//   ....[0]....
.L_521:
        /* <DEDUP_REMOVED lines=14> */


	//----- nvinfo : EIATTR_MERCURY_ISA_VERSION
	.align		4
.L_522:
        /*0100*/ 	.byte	0x03, 0x5f
        /*0102*/ 	.short	0x0000


	//----- nvinfo : EIATTR_COOP_GROUP_MASK_REGIDS
	.align		4
        /*0104*/ 	.byte	0x04, 0x29
        /*0106*/ 	.short	(.L_524 - .L_523)


	//   ....[0]....
.L_523:
        /*0108*/ 	.word	0xffffffff


	//----- nvinfo : EIATTR_COOP_GROUP_INSTR_OFFSETS
	.align		4
.L_524:
        /*010c*/ 	.byte	0x04, 0x28
        /*010e*/ 	.short	(.L_526 - .L_525)


	//   ....[0]....
.L_525:
        /*0110*/ 	.word	0x000000a0


	//----- nvinfo : EIATTR_EXIT_INSTR_OFFSETS
	.align		4
.L_526:
        /*0114*/ 	.byte	0x04, 0x1c
        /*0116*/ 	.short	(.L_528 - .L_527)


	//   ....[0]....
.L_527:
        /*0118*/ 	.word	0x00000340


	//   ....[1]....
        /*011c*/ 	.word	0x00008640


	//   ....[2]....
        /*0120*/ 	.word	0x00008700


	//   ....[3]....
        /*0124*/ 	.word	0x00009950


	//   ....[4]....
        /*0128*/ 	.word	0x00009a10


	//----- nvinfo : EIATTR_CTAIDZ_USED
	.align		4
.L_528:
        /*012c*/ 	.byte	0x01, 0x04
	.zero		2


	//----- nvinfo : EIATTR_MAX_THREADS
	.align		4
        /*0130*/ 	.byte	0x04, 0x05
        /*0132*/ 	.short	(.L_530 - .L_529)
.L_529:
        /*0134*/ 	.word	0x00000100
        /*0138*/ 	.word	0x00000001
        /*013c*/ 	.word	0x00000001


	//----- nvinfo : EIATTR_CRS_STACK_SIZE
	.align		4
.L_530:
        /*0140*/ 	.byte	0x04, 0x1e
        /*0142*/ 	.short	(.L_532 - .L_531)
.L_531:
        /*0144*/ 	.word	0x00000000
.L_532:


//--------------------- .nv.info._ZN7cutlass13device_kernelIN5flash19enable_sm80_to_sm89INS1_16FlashAttnBwdSm80INS1_25CollectiveMainloopBwdSm80ILi1ELi1EN4cute5tupleIJNS5_1CILi64EEES8_NS7_ILi256EEEEEENS_10bfloat16_tEfNS_4arch4Sm80ELb0ELb1ELb0ELb1ELb0ELb0ELb0ELb0ELi2ELi4ELi2ELi2ELb0EEENS1_24CollectiveEpilogueBwdGQAISA_fSD_Li256ELb1ELb0EEENS1_19SingleTileSchedulerILb1ELb0ELb0ELi64EEEEEEEEEvNT_6ParamsE --------------------------
	.section	.nv.info._ZN7cutlass13device_kernelIN5flash19enable_sm80_to_sm89INS1_16FlashAttnBwdSm80INS1_25CollectiveMainloopBwdSm80ILi1ELi1EN4cute5tupleIJNS5_1CILi64EEES8_NS7_ILi256EEEEEENS_10bfloat16_tEfNS_4arch4Sm80ELb0ELb1ELb0ELb1ELb0ELb0ELb0ELb0ELi2ELi4ELi2ELi2ELb0EEENS1_24CollectiveEpilogueBwdGQAISA_fSD_Li256ELb1ELb0EEENS1_19SingleTileSchedulerILb1ELb0ELb0ELi64EEEEEEEEEvNT_6ParamsE,"",@"SHT_CUDA_INFO"
	.sectionflags	@""
	.align	4


	//----- nvinfo : EIATTR_CUDA_API_VERSION
	.align		4
        /*0000*/ 	.byte	0x04, 0x37
        /*0002*/ 	.short	(.L_534 - .L_533)
.L_533:
        /*0004*/ 	.word	0x00000082


	//----- nvinfo : EIATTR_SW2861232_WAR
	.align		4
.L_534:
        /*0008*/ 	.byte	0x01, 0x35
	.zero		2


	//----- nvinfo : EIATTR_PARAM_CBANK
	.align		4
        /*000c*/ 	.byte	0x04, 0x0a
        /*000e*/ 	.short	(.L_536 - .L_535)
	.align		4
.L_535:
        /*0010*/ 	.word	index@(.nv.constant0._ZN7cutlass13device_kernelIN5flash19enable_sm80_to_sm89INS1_16FlashAttnBwdSm80INS1_25CollectiveMainloopBwdSm80ILi1ELi1EN4cute5tupleIJNS5_1CILi64EEES8_NS7_ILi256EEEEEENS_10bfloat16_tEfNS_4arch4Sm80ELb0ELb1ELb0ELb1ELb0ELb0ELb0ELb0ELi2ELi4ELi2ELi2ELb0EEENS1_24CollectiveEpilogueBwdGQAISA_fSD_Li256ELb1ELb0EEENS1_19SingleTileSchedulerILb1ELb0ELb0ELi64EEEEEEEEEvNT_6ParamsE)
        /*0014*/ 	.short	0x0160
        /*0016*/ 	.short	0x0278


	//----- nvinfo : EIATTR_CBANK_PARAM_SIZE
	.align		4
.L_536:
        /*0018*/ 	.byte	0x03, 0x19
        /*001a*/ 	.short	0x0278


	//----- nvinfo : EIATTR_KPARAM_INFO
	.align		4
        /*001c*/ 	.byte	0x04, 0x17
        /*001e*/ 	.short	(.L_538 - .L_537)
.L_537:
        /*0020*/ 	.word	0x00000000
        /*0024*/ 	.short	0x0000
        /*0026*/ 	.short	0x0000
        /*0028*/ 	.byte	0x00, 0xf0, 0xe1, 0x09


	//----- nvinfo : EIATTR_MAXREG_COUNT
	.align		4
.L_538:
        /*002c*/ 	.byte	0x03, 0x1b
        /*002e*/ 	.short	0x00ff


	//----- nvinfo : EIATTR_NUM_BARRIERS
	.align		4
        /*0030*/ 	.byte	0x02, 0x4c
        /*0032*/ 	.byte	0x02
	.zero		1


	//----- nvinfo : EIATTR_ANNOTATIONS
	.align		4
        /*0034*/ 	.byte	0x04, 0x55
        /*0036*/ 	.short	(.L_540 - .L_539)


	//   ....[0]....
.L_539:
        /* <DEDUP_REMOVED lines=13> */


	//----- nvinfo : EIATTR_MERCURY_ISA_VERSION
	.align		4
.L_540:
        /*00f8*/ 	.byte	0x03, 0x5f
        /*00fa*/ 	.short	0x0000


	//----- nvinfo : EIATTR_COOP_GROUP_MASK_REGIDS
	.align		4
        /*00fc*/ 	.byte	0x04, 0x29
        /*00fe*/ 	.short	(.L_542 - .L_541)


	//   ....[0]....
.L_541:
        /*0100*/ 	.word	0xffffffff


	//----- nvinfo : EIATTR_COOP_GROUP_INSTR_OFFSETS
	.align		4
.L_542:
        /*0104*/ 	.byte	0x04, 0x28
        /*0106*/ 	.short	(.L_544 - .L_543)


	//   ....[0]....
.L_543:
        /*0108*/ 	.word	0x000000a0


	//----- nvinfo : EIATTR_EXIT_INSTR_OFFSETS
	.align		4
.L_544:
        /*010c*/ 	.byte	0x04, 0x1c
        /*010e*/ 	.short	(.L_546 - .L_545)


	//   ....[0]....
.L_545:
        /*0110*/ 	.word	0x00000340


	//   ....[1]....
        /*0114*/ 	.word	0x00006780


	//   ....[2]....
        /*0118*/ 	.word	0x000072b0


	//----- nvinfo : EIATTR_CTAIDZ_USED
	.align		4
.L_546:
        /*011c*/ 	.byte	0x01, 0x04
	.zero		2


	//----- nvinfo : EIATTR_MAX_THREADS
	.align		4
        /*0120*/ 	.byte	0x04, 0x05
        /*0122*/ 	.short	(.L_548 - .L_547)
.L_547:
        /*0124*/ 	.word	0x00000100
        /*0128*/ 	.word	0x00000001
        /*012c*/ 	.word	0x00000001


	//----- nvinfo : EIATTR_CRS_STACK_SIZE
	.align		4
.L_548:
        /*0130*/ 	.byte	0x04, 0x1e
        /*0132*/ 	.short	(.L_550 - .L_549)
.L_549:
        /*0134*/ 	.word	0x00000000
.L_550:


//--------------------- .nv.info._ZN7cutlass13device_kernelIN5flash19enable_sm80_to_sm89INS1_16FlashAttnBwdSm80INS1_25CollectiveMainloopBwdSm80ILi1ELi1EN4cute5tupleIJNS5_1CILi64EEES8_NS7_ILi256EEEEEENS_10bfloat16_tEfNS_4arch4Sm80ELb1ELb0ELb0ELb0ELb0ELb0ELb0ELb0ELi2ELi4ELi2ELi2ELb0EEENS1_21CollectiveEpilogueBwdISA_SB_SD_Li256ELb0ELb0ELi4EEENS1_25SingleTileBwdLPTSchedulerILb0ELi64ELb0EEEEEEEEEvNT_6ParamsE --------------------------
	.section	.nv.info._ZN7cutlass13device_kernelIN5flash19enable_sm80_to_sm89INS1_16FlashAttnBwdSm80INS1_25CollectiveMainloopBwdSm80ILi1ELi1EN4cute5tupleIJNS5_1CILi64EEES8_NS7_ILi256EEEEEENS_10bfloat16_tEfNS_4arch4Sm80ELb1ELb0ELb0ELb0ELb0ELb0ELb0ELb0ELi2ELi4ELi2ELi2ELb0EEENS1_21CollectiveEpilogueBwdISA_SB_SD_Li256ELb0ELb0ELi4EEENS1_25SingleTileBwdLPTSchedulerILb0ELi64ELb0EEEEEEEEEvNT_6ParamsE,"",@"SHT_CUDA_INFO"
	.sectionflags	@""
	.align	4


	//----- nvinfo : EIATTR_CUDA_API_VERSION
	.align		4
        /*0000*/ 	.byte	0x04, 0x37
        /*0002*/ 	.short	(.L_552 - .L_551)
.L_551:
        /*0004*/ 	.word	0x00000082


	//----- nvinfo : EIATTR_SW2861232_WAR
	.align		4
.L_552:
        /*0008*/ 	.byte	0x01, 0x35
	.zero		2


	//----- nvinfo : EIATTR_PARAM_CBANK
	.align		4
        /*000c*/ 	.byte	0x04, 0x0a
        /*000e*/ 	.short	(.L_554 - .L_553)
	.align		4
.L_553:
        /*0010*/ 	.word	index@(.nv.constant0._ZN7cutlass13device_kernelIN5flash19enable_sm80_to_sm89INS1_16FlashAttnBwdSm80INS1_25CollectiveMainloopBwdSm80ILi1ELi1EN4cute5tupleIJNS5_1CILi64EEES8_NS7_ILi256EEEEEENS_10bfloat16_tEfNS_4arch4Sm80ELb1ELb0ELb0ELb0ELb0ELb0ELb0ELb0ELi2ELi4ELi2ELi2ELb0EEENS1_21CollectiveEpilogueBwdISA_SB_SD_Li256ELb0ELb0ELi4EEENS1_25SingleTileBwdLPTSchedulerILb0ELi64ELb0EEEEEEEEEvNT_6ParamsE)
        /*0014*/ 	.short	0x0160
        /*0016*/ 	.short	0x0288


	//----- nvinfo : EIATTR_CBANK_PARAM_SIZE
	.align		4
.L_554:
        /*0018*/ 	.byte	0x03, 0x19
        /*001a*/ 	.short	0x0288


	//----- nvinfo : EIATTR_KPARAM_INFO
	.align		4
        /*001c*/ 	.byte	0x04, 0x17
        /*001e*/ 	.short	(.L_556 - .L_555)
.L_555:
        /*0020*/ 	.word	0x00000000
        /*0024*/ 	.short	0x0000
        /*0026*/ 	.short	0x0000
        /*0028*/ 	.byte	0x00, 0xf0, 0x21, 0x0a


	//----- nvinfo : EIATTR_MAXREG_COUNT
	.align		4
.L_556:
        /*002c*/ 	.byte	0x03, 0x1b
        /*002e*/ 	.short	0x00ff


	//----- nvinfo : EIATTR_NUM_BARRIERS
	.align		4
        /*0030*/ 	.byte	0x02, 0x4c
        /*0032*/ 	.byte	0x02
	.zero		1


	//----- nvinfo : EIATTR_ANNOTATIONS
	.align		4
        /*0034*/ 	.byte	0x04, 0x55
        /*0036*/ 	.short	(.L_558 - .L_557)


	//   ....[0]....
.L_557:
        /* <DEDUP_REMOVED lines=13> */


	//----- nvinfo : EIATTR_MERCURY_ISA_VERSION
	.align		4
.L_558:
        /*00f8*/ 	.byte	0x03, 0x5f
        /*00fa*/ 	.short	0x0000


	//----- nvinfo : EIATTR_COOP_GROUP_MASK_REGIDS
	.align		4
        /*00fc*/ 	.byte	0x04, 0x29
        /*00fe*/ 	.short	(.L_560 - .L_559)


	//   ....[0]....
.L_559:
        /*0100*/ 	.word	0xffffffff


	//----- nvinfo : EIATTR_COOP_GROUP_INSTR_OFFSETS
	.align		4
.L_560:
        /*0104*/ 	.byte	0x04, 0x28
        /*0106*/ 	.short	(.L_562 - .L_561)


	//   ....[0]....
.L_561:
        /*0108*/ 	.word	0x00000050


	//----- nvinfo : EIATTR_EXIT_INSTR_OFFSETS
	.align		4
.L_562:
        /*010c*/ 	.byte	0x04, 0x1c
        /*010e*/ 	.short	(.L_564 - .L_563)


	//   ....[0]....
.L_563:
        /*0110*/ 	.word	0x00000540


	//   ....[1]....
        /*0114*/ 	.word	0x00008090


	//   ....[2]....
        /*0118*/ 	.word	0x00008150


	//   ....[3]....
        /*011c*/ 	.word	0x000092a0


	//   ....[4]....
        /*0120*/ 	.word	0x00009350


	//----- nvinfo : EIATTR_MAX_THREADS
	.align		4
.L_564:
        /*0124*/ 	.byte	0x04, 0x05
        /*0126*/ 	.short	(.L_566 - .L_565)
.L_565:
        /*0128*/ 	.word	0x00000100
        /*012c*/ 	.word	0x00000001
        /*0130*/ 	.word	0x00000001


	//----- nvinfo : EIATTR_CRS_STACK_SIZE
	.align		4
.L_566:
        /*0134*/ 	.byte	0x04, 0x1e
        /*0136*/ 	.short	(.L_568 - .L_567)
.L_567:
        /*0138*/ 	.word	0x00000000
.L_568:


//--------------------- .nv.info._ZN7cutlass13device_kernelIN5flash19enable_sm80_to_sm89INS1_16FlashAttnBwdSm80INS1_25CollectiveMainloopBwdSm80ILi1ELi1EN4cute5tupleIJNS5_1CILi64EEES8_NS7_ILi256EEEEEENS_10bfloat16_tEfNS_4arch4Sm80ELb1ELb0ELb0ELb0ELb0ELb0ELb0ELb0ELi2ELi4ELi2ELi2ELb0EEENS1_24CollectiveEpilogueBwdGQAISA_fSD_Li256ELb0ELb0EEENS1_25SingleTileBwdLPTSchedulerILb0ELi64ELb0EEEEEEEEEvNT_6ParamsE --------------------------
	.section	.nv.info._ZN7cutlass13device_kernelIN5flash19enable_sm80_to_sm89INS1_16FlashAttnBwdSm80INS1_25CollectiveMainloopBwdSm80ILi1ELi1EN4cute5tupleIJNS5_1CILi64EEES8_NS7_ILi256EEEEEENS_10bfloat16_tEfNS_4arch4Sm80ELb1ELb0ELb0ELb0ELb0ELb0ELb0ELb0ELi2ELi4ELi2ELi2ELb0EEENS1_24CollectiveEpilogueBwdGQAISA_fSD_Li256ELb0ELb0EEENS1_25SingleTileBwdLPTSchedulerILb0ELi64ELb0EEEEEEEEEvNT_6ParamsE,"",@"SHT_CUDA_INFO"
	.sectionflags	@""
	.align	4


	//----- nvinfo : EIATTR_CUDA_API_VERSION
	.align		4
        /*0000*/ 	.byte	0x04, 0x37
        /*0002*/ 	.short	(.L_570 - .L_569)
.L_569:
        /*0004*/ 	.word	0x00000082


	//----- nvinfo : EIATTR_SW2861232_WAR
	.align		4
.L_570:
        /*0008*/ 	.byte	0x01, 0x35
	.zero		2


	//----- nvinfo : EIATTR_PARAM_CBANK
	.align		4
        /*000c*/ 	.byte	0x04, 0x0a
        /*000e*/ 	.short	(.L_572 - .L_571)
	.align		4
.L_571:
        /*0010*/ 	.word	index@(.nv.constant0._ZN7cutlass13device_kernelIN5flash19enable_sm80_to_sm89INS1_16FlashAttnBwdSm80INS1_25CollectiveMainloopBwdSm80ILi1ELi1EN4cute5tupleIJNS5_1CILi64EEES8_NS7_ILi256EEEEEENS_10bfloat16_tEfNS_4arch4Sm80ELb1ELb0ELb0ELb0ELb0ELb0ELb0ELb0ELi2ELi4ELi2ELi2ELb0EEENS1_24CollectiveEpilogueBwdGQAISA_fSD_Li256ELb0ELb0EEENS1_25SingleTileBwdLPTSchedulerILb0ELi64ELb0EEEEEEEEEvNT_6ParamsE)
        /*0014*/ 	.short	0x0160
        /*0016*/ 	.short	0x0290


	//----- nvinfo : EIATTR_CBANK_PARAM_SIZE
	.align		4
.L_572:
        /*0018*/ 	.byte	0x03, 0x19
        /*001a*/ 	.short	0x0290


	//----- nvinfo : EIATTR_KPARAM_INFO
	.align		4
        /*001c*/ 	.byte	0x04, 0x17
        /*001e*/ 	.short	(.L_574 - .L_573)
.L_573:
        /*0020*/ 	.word	0x00000000
        /*0024*/ 	.short	0x0000
        /*0026*/ 	.short	0x0000
        /*0028*/ 	.byte	0x00, 0xf0, 0x41, 0x0a


	//----- nvinfo : EIATTR_MAXREG_COUNT
	.align		4
.L_574:
        /*002c*/ 	.byte	0x03, 0x1b
        /*002e*/ 	.short	0x00ff


	//----- nvinfo : EIATTR_NUM_BARRIERS
	.align		4
        /*0030*/ 	.byte	0x02, 0x4c
        /*0032*/ 	.byte	0x02
	.zero		1


	//----- nvinfo : EIATTR_ANNOTATIONS
	.align		4
        /*0034*/ 	.byte	0x04, 0x55
        /*0036*/ 	.short	(.L_576 - .L_575)


	//   ....[0]....
.L_575:
        /* <DEDUP_REMOVED lines=12> */


	//----- nvinfo : EIATTR_MERCURY_ISA_VERSION
	.align		4
.L_576:
        /*00e8*/ 	.byte	0x03, 0x5f
        /*00ea*/ 	.short	0x0000


	//----- nvinfo : EIATTR_COOP_GROUP_MASK_REGIDS
	.align		4
        /*00ec*/ 	.byte	0x04, 0x29
        /*00ee*/ 	.short	(.L_578 - .L_577)


	//   ....[0]....
.L_577:
        /*00f0*/ 	.word	0xffffffff


	//----- nvinfo : EIATTR_COOP_GROUP_INSTR_OFFSETS
	.align		4
.L_578:
        /*00f4*/ 	.byte	0x04, 0x28
        /*00f6*/ 	.short	(.L_580 - .L_579)


	//   ....[0]....
.L_579:
        /*00f8*/ 	.word	0x00000050


	//----- nvinfo : EIATTR_EXIT_INSTR_OFFSETS
	.align		4
.L_580:
        /*00fc*/ 	.byte	0x04, 0x1c
        /*00fe*/ 	.short	(.L_582 - .L_581)


	//   ....[0]....
.L_581:
        /*0100*/ 	.word	0x00000540


	//   ....[1]....
        /*0104*/ 	.word	0x00006220


	//   ....[2]....
        /*0108*/ 	.word	0x00006cb0


	//----- nvinfo : EIATTR_MAX_THREADS
	.align		4
.L_582:
        /*010c*/ 	.byte	0x04, 0x05
        /*010e*/ 	.short	(.L_584 - .L_583)
.L_583:
        /*0110*/ 	.word	0x00000100
        /*0114*/ 	.word	0x00000001
        /*0118*/ 	.word	0x00000001
.L_584:


//--------------------- .nv.info._ZN7cutlass13device_kernelIN5flash22FlashAttnBwdPreprocessIN4cute5tupleIJNS3_1CILi64EEENS5_ILi256EEEEEENS_10bfloat16_tEfNS_4arch4Sm80ELb1ELb0EEEEEvNT_6ParamsE --------------------------
	.section	.nv.info._ZN7cutlass13device_kernelIN5flash22FlashAttnBwdPreprocessIN4cute5tupleIJNS3_1CILi64EEENS5_ILi256EEEEEENS_10bfloat16_tEfNS_4arch4Sm80ELb1ELb0EEEEEvNT_6ParamsE,"",@"SHT_CUDA_INFO"
	.sectionflags	@""
	.align	4


	//----- nvinfo : EIATTR_CUDA_API_VERSION
	.align		4
        /*0000*/ 	.byte	0x04, 0x37
        /*0002*/ 	.short	(.L_586 - .L_585)
.L_585:
        /*0004*/ 	.word	0x00000082


	//----- nvinfo : EIATTR_SW2861232_WAR
	.align		4
.L_586:
        /*0008*/ 	.byte	0x01, 0x35
	.zero		2


	//----- nvinfo : EIATTR_PARAM_CBANK
	.align		4
        /*000c*/ 	.byte	0x04, 0x0a
        /*000e*/ 	.short	(.L_588 - .L_587)
	.align		4
.L_587:
        /*0010*/ 	.word	index@(.nv.constant0._ZN7cutlass13device_kernelIN5flash22FlashAttnBwdPreprocessIN4cute5tupleIJNS3_1CILi64EEENS5_ILi256EEEEEENS_10bfloat16_tEfNS_4arch4Sm80ELb1ELb0EEEEEvNT_6ParamsE)
        /*0014*/ 	.short	0x0160
        /*0016*/ 	.short	0x00f0


	//----- nvinfo : EIATTR_CBANK_PARAM_SIZE
	.align		4
.L_588:
        /*0018*/ 	.byte	0x03, 0x19
        /*001a*/ 	.short	0x00f0


	//----- nvinfo : EIATTR_KPARAM_INFO
	.align		4
        /*001c*/ 	.byte	0x04, 0x17
        /*001e*/ 	.short	(.L_590 - .L_589)
.L_589:
        /*0020*/ 	.word	0x00000000
        /*0024*/ 	.short	0x0000
        /*0026*/ 	.short	0x0000
        /*0028*/ 	.byte	0x00, 0xf0, 0xc1, 0x03


	//----- nvinfo : EIATTR_MAXREG_COUNT
	.align		4
.L_590:
        /*002c*/ 	.byte	0x03, 0x1b
        /*002e*/ 	.short	0x0080


	//----- nvinfo : EIATTR_MERCURY_ISA_VERSION
	.align		4
        /*0030*/ 	.byte	0x03, 0x5f
        /*0032*/ 	.short	0x0000


	//----- nvinfo : EIATTR_COOP_GROUP_MASK_REGIDS
	.align		4
        /*0034*/ 	.byte	0x04, 0x29
        /*0036*/ 	.short	(.L_592 - .L_591)


	//   ....[0]....
.L_591:
        /*0038*/ 	.word	0xffffffff


	//   ....[1]....
        /*003c*/ 	.word	0xffffffff


	//   ....[2]....
        /*0040*/ 	.word	0xffffffff


	//   ....[3]....
        /*0044*/ 	.word	0xffffffff


	//   ....[4]....
        /*0048*/ 	.word	0xffffffff


	//   ....[5]....
        /*004c*/ 	.word	0xffffffff


	//   ....[6]....
        /*0050*/ 	.word	0xffffffff


	//   ....[7]....
        /*0054*/ 	.word	0xffffffff


	//   ....[8]....
        /*0058*/ 	.word	0xffffffff


	//   ....[9]....
        /*005c*/ 	.word	0xffffffff


	//   ....[10]....
        /*0060*/ 	.word	0xffffffff


	//   ....[11]....
        /*0064*/ 	.word	0xffffffff


	//   ....[12]....
        /*0068*/ 	.word	0xffffffff


	//   ....[13]....
        /*006c*/ 	.word	0xffffffff


	//   ....[14]....
        /*0070*/ 	.word	0xffffffff


	//   ....[15]....
        /*0074*/ 	.word	0xffffffff


	//----- nvinfo : EIATTR_COOP_GROUP_INSTR_OFFSETS
	.align		4
.L_592:
        /*0078*/ 	.byte	0x04, 0x28
        /*007a*/ 	.short	(.L_594 - .L_593)


	//   ....[0]....
.L_593:
        /*007c*/ 	.word	0x00001d20


	//   ....[1]....
        /*0080*/ 	.word	0x00001d30


	//   ....[2]....
        /*0084*/ 	.word	0x00001d40


	//   ....[3]....
        /*0088*/ 	.word	0x00001d50


	//   ....[4]....
        /*008c*/ 	.word	0x00001d80


	//   ....[5]....
        /*0090*/ 	.word	0x00001da0


	//   ....[6]....
        /*0094*/ 	.word	0x00001dc0


	//   ....[7]....
        /*0098*/ 	.word	0x00001dd0


	//   ....[8]....
        /*009c*/ 	.word	0x00001e00


	//   ....[9]....
        /*00a0*/ 	.word	0x00001e20


	//   ....[10]....
        /*00a4*/ 	.word	0x00001e40


	//   ....[11]....
        /*00a8*/ 	.word	0x00001e50


	//   ....[12]....
        /*00ac*/ 	.word	0x00001e90


	//   ....[13]....
        /*00b0*/ 	.word	0x00001eb0


	//   ....[14]....
        /*00b4*/ 	.word	0x00001ec0


	//   ....[15]....
        /*00b8*/ 	.word	0x00001ed0


	//----- nvinfo : EIATTR_EXIT_INSTR_OFFSETS
	.align		4
.L_594:
        /*00bc*/ 	.byte	0x04, 0x1c
        /*00be*/ 	.short	(.L_596 - .L_595)


	//   ....[0]....
.L_595:
        /*00c0*/ 	.word	0x00002580


	//   ....[1]....
        /*00c4*/ 	.word	0x00002630


	//----- nvinfo : EIATTR_CTAIDZ_USED
	.align		4
.L_596:
        /*00c8*/ 	.byte	0x01, 0x04
	.zero		2


	//----- nvinfo : EIATTR_MAX_THREADS
	.align		4
        /*00cc*/ 	.byte	0x04, 0x05
        /*00ce*/ 	.short	(.L_598 - .L_597)
.L_597:
        /*00d0*/ 	.word	0x00000100
        /*00d4*/ 	.word	0x00000001
        /*00d8*/ 	.word	0x00000001


	//----- nvinfo : EIATTR_CRS_STACK_SIZE
	.align		4
.L_598:
        /*00dc*/ 	.byte	0x04, 0x1e
        /*00de*/ 	.short	(.L_600 - .L_599)
.L_599:
        /*00e0*/ 	.word	0x00000000
.L_600:


//--------------------- .nv.info._ZN7cutlass13device_kernelIN5flash19enable_sm80_to_sm89INS1_16FlashAttnBwdSm80INS1_25CollectiveMainloopBwdSm80ILi1ELi1EN4cute5tupleIJNS5_1CILi64EEES8_NS7_ILi256EEEEEENS_10bfloat16_tEfNS_4arch4Sm80ELb1ELb0ELb0ELb1ELb0ELb0ELb0ELb0ELi2ELi4ELi2ELi2ELb0EEENS1_21CollectiveEpilogueBwdISA_SB_SD_Li256ELb1ELb0ELi4EEENS1_25SingleTileBwdLPTSchedulerILb1ELi64ELb0EEEEEEEEEvNT_6ParamsE --------------------------
	.section	.nv.info._ZN7cutlass13device_kernelIN5flash19enable_sm80_to_sm89INS1_16FlashAttnBwdSm80INS1_25CollectiveMainloopBwdSm80ILi1ELi1EN4cute5tupleIJNS5_1CILi64EEES8_NS7_ILi256EEEEEENS_10bfloat16_tEfNS_4arch4Sm80ELb1ELb0ELb0ELb1ELb0ELb0ELb0ELb0ELi2ELi4ELi2ELi2ELb0EEENS1_21CollectiveEpilogueBwdISA_SB_SD_Li256ELb1ELb0ELi4EEENS1_25SingleTileBwdLPTSchedulerILb1ELi64ELb0EEEEEEEEEvNT_6ParamsE,"",@"SHT_CUDA_INFO"
	.sectionflags	@""
	.align	4


	//----- nvinfo : EIATTR_CUDA_API_VERSION
	.align		4
        /*0000*/ 	.byte	0x04, 0x37
        /*0002*/ 	.short	(.L_602 - .L_601)
.L_601:
        /*0004*/ 	.word	0x00000082


	//----- nvinfo : EIATTR_SW2861232_WAR
	.align		4
.L_602:
        /*0008*/ 	.byte	0x01, 0x35
	.zero		2


	//----- nvinfo : EIATTR_PARAM_CBANK
	.align		4
        /*000c*/ 	.byte	0x04, 0x0a
        /*000e*/ 	.short	(.L_604 - .L_603)
	.align		4
.L_603:
        /*0010*/ 	.word	index@(.nv.constant0._ZN7cutlass13device_kernelIN5flash19enable_sm80_to_sm89INS1_16FlashAttnBwdSm80INS1_25CollectiveMainloopBwdSm80ILi1ELi1EN4cute5tupleIJNS5_1CILi64EEES8_NS7_ILi256EEEEEENS_10bfloat16_tEfNS_4arch4Sm80ELb1ELb0ELb0ELb1ELb0ELb0ELb0ELb0ELi2ELi4ELi2ELi2ELb0EEENS1_21CollectiveEpilogueBwdISA_SB_SD_Li256ELb1ELb0ELi4EEENS1_25SingleTileBwdLPTSchedulerILb1ELi64ELb0EEEEEEEEEvNT_6ParamsE)
        /*0014*/ 	.short	0x0160
        /*0016*/ 	.short	0x0288


	//----- nvinfo : EIATTR_CBANK_PARAM_SIZE
	.align		4
.L_604:
        /*0018*/ 	.byte	0x03, 0x19
        /*001a*/ 	.short	0x0288


	//----- nvinfo : EIATTR_KPARAM_INFO
	.align		4
        /*001c*/ 	.byte	0x04, 0x17
        /*001e*/ 	.short	(.L_606 - .L_605)
.L_605:
        /*0020*/ 	.word	0x00000000
        /*0024*/ 	.short	0x0000
        /*0026*/ 	.short	0x0000
        /*0028*/ 	.byte	0x00, 0xf0, 0x21, 0x0a


	//----- nvinfo : EIATTR_MAXREG_COUNT
	.align		4
.L_606:
        /*002c*/ 	.byte	0x03, 0x1b
        /*002e*/ 	.short	0x00ff


	//----- nvinfo : EIATTR_NUM_BARRIERS
	.align		4
        /*0030*/ 	.byte	0x02, 0x4c
        /*0032*/ 	.byte	0x02
	.zero		1


	//----- nvinfo : EIATTR_ANNOTATIONS
	.align		4
        /*0034*/ 	.byte	0x04, 0x55
        /*0036*/ 	.short	(.L_608 - .L_607)


	//   ....[0]....
.L_607:
        /* <DEDUP_REMOVED lines=10> */


	//----- nvinfo : EIATTR_MERCURY_ISA_VERSION
	.align		4
.L_608:
        /*00c8*/ 	.byte	0x03, 0x5f
        /*00ca*/ 	.short	0x0000


	//----- nvinfo : EIATTR_COOP_GROUP_MASK_REGIDS
	.align		4
        /*00cc*/ 	.byte	0x04, 0x29
        /*00ce*/ 	.short	(.L_610 - .L_609)


	//   ....[0]....
.L_609:
        /*00d0*/ 	.word	0xffffffff


	//----- nvinfo : EIATTR_COOP_GROUP_INSTR_OFFSETS
	.align		4
.L_610:
        /*00d4*/ 	.byte	0x04, 0x28
        /*00d6*/ 	.short	(.L_612 - .L_611)


	//   ....[0]....
.L_611:
        /*00d8*/ 	.word	0x00000060


	//----- nvinfo : EIATTR_EXIT_INSTR_OFFSETS
	.align		4
.L_612:
        /*00dc*/ 	.byte	0x04, 0x1c
        /*00de*/ 	.short	(.L_614 - .L_613)


	//   ....[0]....
.L_613:
        /*00e0*/ 	.word	0x000009d0


	//   ....[1]....
        /*00e4*/ 	.word	0x00008b50


	//   ....[2]....
        /*00e8*/ 	.word	0x00008c10


	//   ....[3]....
        /*00ec*/ 	.word	0x00009f80


	//   ....[4]....
        /*00f0*/ 	.word	0x0000a040


	//----- nvinfo : EIATTR_MAX_THREADS
	.align		4
.L_614:
        /*00f4*/ 	.byte	0x04, 0x05
        /*00f6*/ 	.short	(.L_616 - .L_615)
.L_615:
        /*00f8*/ 	.word	0x00000100
        /*00fc*/ 	.word	0x00000001
        /*0100*/ 	.word	0x00000001


	//----- nvinfo : EIATTR_CRS_STACK_SIZE
	.align		4
.L_616:
        /*0104*/ 	.byte	0x04, 0x1e
        /*0106*/ 	.short	(.L_618 - .L_617)
.L_617:
        /*0108*/ 	.word	0x00000000
.L_618:


//--------------------- .nv.info._ZN7cutlass13device_kernelIN5flash32FlashAttnBwdPostprocessConvertdQIN4cute5tupleIJNS3_1CILi64EEENS5_ILi256EEEEEENS_10bfloat16_tEfNS_4arch4Sm80ELi256ENS3_8TiledMMAINS3_8MMA_AtomIJNS3_30SM80_16x8x16_F32BF16BF16F32_TNEEEENS3_6LayoutINS4_IJNS5_ILi2EEENS5_ILi4EEENS5_ILi1EEEEEENS4_IJSJ_SH_NS5_ILi0EEEEEEEENS4_IJNS5_ILi32EEES6_NS5_ILi16EEEEEEEELb0EEEEEvNT_6ParamsE --------------------------
	.section	.nv.info._ZN7cutlass13device_kernelIN5flash32FlashAttnBwdPostprocessConvertdQIN4cute5tupleIJNS3_1CILi64EEENS5_ILi256EEEEEENS_10bfloat16_tEfNS_4arch4Sm80ELi256ENS3_8TiledMMAINS3_8MMA_AtomIJNS3_30SM80_16x8x16_F32BF16BF16F32_TNEEEENS3_6LayoutINS4_IJNS5_ILi2EEENS5_ILi4EEENS5_ILi1EEEEEENS4_IJSJ_SH_NS5_ILi0EEEEEEEENS4_IJNS5_ILi32EEES6_NS5_ILi16EEEEEEEELb0EEEEEvNT_6ParamsE,"",@"SHT_CUDA_INFO"
	.sectionflags	@""
	.align	4


	//----- nvinfo : EIATTR_CUDA_API_VERSION
	.align		4
        /*0000*/ 	.byte	0x04, 0x37
        /*0002*/ 	.short	(.L_620 - .L_619)
.L_619:
        /*0004*/ 	.word	0x00000082


	//----- nvinfo : EIATTR_SW2861232_WAR
	.align		4
.L_620:
        /*0008*/ 	.byte	0x01, 0x35
	.zero		2


	//----- nvinfo : EIATTR_PARAM_CBANK
	.align		4
        /*000c*/ 	.byte	0x04, 0x0a
        /*000e*/ 	.short	(.L_622 - .L_621)
	.align		4
.L_621:
        /*0010*/ 	.word	index@(.nv.constant0._ZN7cutlass13device_kernelIN5flash32FlashAttnBwdPostprocessConvertdQIN4cute5tupleIJNS3_1CILi64EEENS5_ILi256EEEEEENS_10bfloat16_tEfNS_4arch4Sm80ELi256ENS3_8TiledMMAINS3_8MMA_AtomIJNS3_30SM80_16x8x16_F32BF16BF16F32_TNEEEENS3_6LayoutINS4_IJNS5_ILi2EEENS5_ILi4EEENS5_ILi1EEEEEENS4_IJSJ_SH_NS5_ILi0EEEEEEEENS4_IJNS5_ILi32EEES6_NS5_ILi16EEEEEEEELb0EEEEEvNT_6ParamsE)
        /*0014*/ 	.short	0x0160
        /*0016*/ 	.short	0x0070


	//----- nvinfo : EIATTR_CBANK_PARAM_SIZE
	.align		4
.L_622:
        /*0018*/ 	.byte	0x03, 0x19
        /*001a*/ 	.short	0x0070


	//----- nvinfo : EIATTR_KPARAM_INFO
	.align		4
        /*001c*/ 	.byte	0x04, 0x17
        /*001e*/ 	.short	(.L_624 - .L_623)
.L_623:
        /*0020*/ 	.word	0x00000000
        /*0024*/ 	.short	0x0000
        /*0026*/ 	.short	0x0000
        /*0028*/ 	.byte	0x00, 0xf0, 0xc1, 0x01


	//----- nvinfo : EIATTR_MAXREG_COUNT
	.align		4
.L_624:
        /*002c*/ 	.byte	0x03, 0x1b
        /*002e*/ 	.short	0x0080


	//----- nvinfo : EIATTR_NUM_BARRIERS
	.align		4
        /*0030*/ 	.byte	0x02, 0x4c
        /*0032*/ 	.byte	0x01
	.zero		1


	//----- nvinfo : EIATTR_MERCURY_ISA_VERSION
	.align		4
        /*0034*/ 	.byte	0x03, 0x5f
        /*0036*/ 	.short	0x0000


	//----- nvinfo : EIATTR_EXIT_INSTR_OFFSETS
	.align		4
        /*0038*/ 	.byte	0x04, 0x1c
        /*003a*/ 	.short	(.L_626 - .L_625)


	//   ....[0]....
.L_625:
        /*003c*/ 	.word	0x00000180


	//   ....[1]....
        /*0040*/ 	.word	0x00001d30


	//   ....[2]....
        /*0044*/ 	.word	0x00001de0


	//----- nvinfo : EIATTR_CTAIDZ_USED
	.align		4
.L_626:
        /*0048*/ 	.byte	0x01, 0x04
	.zero		2


	//----- nvinfo : EIATTR_MAX_THREADS
	.align		4
        /*004c*/ 	.byte	0x04, 0x05
        /*004e*/ 	.short	(.L_628 - .L_627)
.L_627:
        /*0050*/ 	.word	0x00000100
        /*0054*/ 	.word	0x00000001
        /*0058*/ 	.word	0x00000001


	//----- nvinfo : EIATTR_CRS_STACK_SIZE
	.align		4
.L_628:
        /*005c*/ 	.byte	0x04, 0x1e
        /*005e*/ 	.short	(.L_630 - .L_629)
.L_629:
        /*0060*/ 	.word	0x00000000
.L_630:


//--------------------- .nv.info._ZN7cutlass13device_kernelIN5flash19enable_sm80_to_sm89INS1_16FlashAttnBwdSm80INS1_25CollectiveMainloopBwdSm80ILi1ELi1EN4cute5tupleIJNS5_1CILi64EEES8_NS7_ILi256EEEEEENS_10bfloat16_tEfNS_4arch4Sm80ELb1ELb0ELb0ELb1ELb0ELb0ELb0ELb0ELi2ELi4ELi2ELi2ELb0EEENS1_24CollectiveEpilogueBwdGQAISA_fSD_Li256ELb1ELb0EEENS1_25SingleTileBwdLPTSchedulerILb1ELi64ELb0EEEEEEEEEvNT_6ParamsE --------------------------
	.section	.nv.info._ZN7cutlass13device_kernelIN5flash19enable_sm80_to_sm89INS1_16FlashAttnBwdSm80INS1_25CollectiveMainloopBwdSm80ILi1ELi1EN4cute5tupleIJNS5_1CILi64EEES8_NS7_ILi256EEEEEENS_10bfloat16_tEfNS_4arch4Sm80ELb1ELb0ELb0ELb1ELb0ELb0ELb0ELb0ELi2ELi4ELi2ELi2ELb0EEENS1_24CollectiveEpilogueBwdGQAISA_fSD_Li256ELb1ELb0EEENS1_25SingleTileBwdLPTSchedulerILb1ELi64ELb0EEEEEEEEEvNT_6ParamsE,"",@"SHT_CUDA_INFO"
	.sectionflags	@""
	.align	4


	//----- nvinfo : EIATTR_CUDA_API_VERSION
	.align		4
        /*0000*/ 	.byte	0x04, 0x37
        /*0002*/ 	.short	(.L_632 - .L_631)
.L_631:
        /*0004*/ 	.word	0x00000082


	//----- nvinfo : EIATTR_SW2861232_WAR
	.align		4
.L_632:
        /*0008*/ 	.byte	0x01, 0x35
	.zero		2


	//----- nvinfo : EIATTR_PARAM_CBANK
	.align		4
        /*000c*/ 	.byte	0x04, 0x0a
        /*000e*/ 	.short	(.L_634 - .L_633)
	.align		4
.L_633:
        /*0010*/ 	.word	index@(.nv.constant0._ZN7cutlass13device_kernelIN5flash19enable_sm80_to_sm89INS1_16FlashAttnBwdSm80INS1_25CollectiveMainloopBwdSm80ILi1ELi1EN4cute5tupleIJNS5_1CILi64EEES8_NS7_ILi256EEEEEENS_10bfloat16_tEfNS_4arch4Sm80ELb1ELb0ELb0ELb1ELb0ELb0ELb0ELb0ELi2ELi4ELi2ELi2ELb0EEENS1_24CollectiveEpilogueBwdGQAISA_fSD_Li256ELb1ELb0EEENS1_25SingleTileBwdLPTSchedulerILb1ELi64ELb0EEEEEEEEEvNT_6ParamsE)
        /*0014*/ 	.short	0x0160
        /*0016*/ 	.short	0x0290


	//----- nvinfo : EIATTR_CBANK_PARAM_SIZE
	.align		4
.L_634:
        /*0018*/ 	.byte	0x03, 0x19
        /*001a*/ 	.short	0x0290


	//----- nvinfo : EIATTR_KPARAM_INFO
	.align		4
        /*001c*/ 	.byte	0x04, 0x17
        /*001e*/ 	.short	(.L_636 - .L_635)
.L_635:
        /*0020*/ 	.word	0x00000000
        /*0024*/ 	.short	0x0000
        /*0026*/ 	.short	0x0000
        /*0028*/ 	.byte	0x00, 0xf0, 0x41, 0x0a


	//----- nvinfo : EIATTR_MAXREG_COUNT
	.align		4
.L_636:
        /*002c*/ 	.byte	0x03, 0x1b
        /*002e*/ 	.short	0x00ff


	//----- nvinfo : EIATTR_NUM_BARRIERS
	.align		4
        /*0030*/ 	.byte	0x02, 0x4c
        /*0032*/ 	.byte	0x02
	.zero		1


	//----- nvinfo : EIATTR_ANNOTATIONS
	.align		4
        /*0034*/ 	.byte	0x04, 0x55
        /*0036*/ 	.short	(.L_638 - .L_637)


	//   ....[0]....
.L_637:
        /* <DEDUP_REMOVED lines=10> */


	//----- nvinfo : EIATTR_MERCURY_ISA_VERSION
	.align		4
.L_638:
        /*00c8*/ 	.byte	0x03, 0x5f
        /*00ca*/ 	.short	0x0000


	//----- nvinfo : EIATTR_COOP_GROUP_MASK_REGIDS
	.align		4
        /*00cc*/ 	.byte	0x04, 0x29
        /*00ce*/ 	.short	(.L_640 - .L_639)


	//   ....[0]....
.L_639:
        /*00d0*/ 	.word	0xffffffff


	//----- nvinfo : EIATTR_COOP_GROUP_INSTR_OFFSETS
	.align		4
.L_640:
        /*00d4*/ 	.byte	0x04, 0x28
        /*00d6*/ 	.short	(.L_642 - .L_641)


	//   ....[0]....
.L_641:
        /*00d8*/ 	.word	0x00000060


	//----- nvinfo : EIATTR_EXIT_INSTR_OFFSETS
	.align		4
.L_642:
        /*00dc*/ 	.byte	0x04, 0x1c
        /*00de*/ 	.short	(.L_644 - .L_643)


	//   ....[0]....
.L_643:
        /*00e0*/ 	.word	0x000009d0


	//   ....[1]....
        /*00e4*/ 	.word	0x00006b40


	//   ....[2]....
        /*00e8*/ 	.word	0x00007760


	//----- nvinfo : EIATTR_MAX_THREADS
	.align		4
.L_644:
        /*00ec*/ 	.byte	0x04, 0x05
        /*00ee*/ 	.short	(.L_646 - .L_645)
.L_645:
        /*00f0*/ 	.word	0x00000100
        /*00f4*/ 	.word	0x00000001
        /*00f8*/ 	.word	0x00000001
.L_646:


//--------------------- .nv.info._ZN7cutlass13device_kernelIN5flash22FlashAttnBwdPreprocessIN4cute5tupleIJNS3_1CILi64EEENS5_ILi256EEEEEENS_10bfloat16_tEfNS_4arch4Sm80ELb1ELb1EEEEEvNT_6ParamsE --------------------------
	.section	.nv.info._ZN7cutlass13device_kernelIN5flash22FlashAttnBwdPreprocessIN4cute5tupleIJNS3_1CILi64EEENS5_ILi256EEEEEENS_10bfloat16_tEfNS_4arch4Sm80ELb1ELb1EEEEEvNT_6ParamsE,"",@"SHT_CUDA_INFO"
	.sectionflags	@""
	.align	4


	//----- nvinfo : EIATTR_CUDA_API_VERSION
	.align		4
        /*0000*/ 	.byte	0x04, 0x37
        /*0002*/ 	.short	(.L_648 - .L_647)
.L_647:
        /*0004*/ 	.word	0x00000082


	//----- nvinfo : EIATTR_SW2861232_WAR
	.align		4
.L_648:
        /*0008*/ 	.byte	0x01, 0x35
	.zero		2


	//----- nvinfo : EIATTR_PARAM_CBANK
	.align		4
        /*000c*/ 	.byte	0x04, 0x0a
        /*000e*/ 	.short	(.L_650 - .L_649)
	.align		4
.L_649:
        /*0010*/ 	.word	index@(.nv.constant0._ZN7cutlass13device_kernelIN5flash22FlashAttnBwdPreprocessIN4cute5tupleIJNS3_1CILi64EEENS5_ILi256EEEEEENS_10bfloat16_tEfNS_4arch4Sm80ELb1ELb1EEEEEvNT_6ParamsE)
        /*0014*/ 	.short	0x0160
        /*0016*/ 	.short	0x00f0


	//----- nvinfo : EIATTR_CBANK_PARAM_SIZE
	.align		4
.L_650:
        /*0018*/ 	.byte	0x03, 0x19
        /*001a*/ 	.short	0x00f0


	//----- nvinfo : EIATTR_KPARAM_INFO
	.align		4
        /*001c*/ 	.byte	0x04, 0x17
        /*001e*/ 	.short	(.L_652 - .L_651)
.L_651:
        /*0020*/ 	.word	0x00000000
        /*0024*/ 	.short	0x0000
        /*0026*/ 	.short	0x0000
        /*0028*/ 	.byte	0x00, 0xf0, 0xc1, 0x03


	//----- nvinfo : EIATTR_MAXREG_COUNT
	.align		4
.L_652:
        /*002c*/ 	.byte	0x03, 0x1b
        /*002e*/ 	.short	0x0080


	//----- nvinfo : EIATTR_MERCURY_ISA_VERSION
	.align		4
        /*0030*/ 	.byte	0x03, 0x5f
        /*0032*/ 	.short	0x0000


	//----- nvinfo : EIATTR_COOP_GROUP_MASK_REGIDS
	.align		4
        /*0034*/ 	.byte	0x04, 0x29
        /*0036*/ 	.short	(.L_654 - .L_653)


	//   ....[0]....
.L_653:
        /*0038*/ 	.word	0xffffffff


	//   ....[1]....
        /*003c*/ 	.word	0xffffffff


	//   ....[2]....
        /*0040*/ 	.word	0xffffffff


	//   ....[3]....
        /*0044*/ 	.word	0xffffffff


	//   ....[4]....
        /*0048*/ 	.word	0xffffffff


	//   ....[5]....
        /*004c*/ 	.word	0xffffffff


	//   ....[6]....
        /*0050*/ 	.word	0xffffffff


	//   ....[7]....
        /*0054*/ 	.word	0xffffffff


	//   ....[8]....
        /*0058*/ 	.word	0xffffffff


	//   ....[9]....
        /*005c*/ 	.word	0xffffffff


	//   ....[10]....
        /*0060*/ 	.word	0xffffffff


	//   ....[11]....
        /*0064*/ 	.word	0xffffffff


	//   ....[12]....
        /*0068*/ 	.word	0xffffffff


	//   ....[13]....
        /*006c*/ 	.word	0xffffffff


	//   ....[14]....
        /*0070*/ 	.word	0xffffffff


	//   ....[15]....
        /*0074*/ 	.word	0xffffffff


	//----- nvinfo : EIATTR_COOP_GROUP_INSTR_OFFSETS
	.align		4
.L_654:
        /*0078*/ 	.byte	0x04, 0x28
        /*007a*/ 	.short	(.L_656 - .L_655)


	//   ....[0]....
.L_655:
        /*007c*/ 	.word	0x00002590


	//   ....[1]....
        /*0080*/ 	.word	0x000025a0


	//   ....[2]....
        /*0084*/ 	.word	0x000025b0


	//   ....[3]....
        /*0088*/ 	.word	0x000025c0


	//   ....[4]....
        /*008c*/ 	.word	0x00002600


	//   ....[5]....
        /*0090*/ 	.word	0x00002620


	//   ....[6]....
        /*0094*/ 	.word	0x00002630


	//   ....[7]....
        /*0098*/ 	.word	0x00002640


	//   ....[8]....
        /*009c*/ 	.word	0x00002670


	//   ....[9]....
        /*00a0*/ 	.word	0x00002690


	//   ....[10]....
        /*00a4*/ 	.word	0x000026b0


	//   ....[11]....
        /*00a8*/ 	.word	0x000026c0


	//   ....[12]....
        /*00ac*/ 	.word	0x000026f0


	//   ....[13]....
        /*00b0*/ 	.word	0x00002720


	//   ....[14]....
        /*00b4*/ 	.word	0x00002730


	//   ....[15]....
        /*00b8*/ 	.word	0x00002740


	//----- nvinfo : EIATTR_EXIT_INSTR_OFFSETS
	.align		4
.L_656:
        /*00bc*/ 	.byte	0x04, 0x1c
        /*00be*/ 	.short	(.L_658 - .L_657)


	//   ....[0]....
.L_657:
        /*00c0*/ 	.word	0x00000340


	//   ....[1]....
        /*00c4*/ 	.word	0x00002e90


	//   ....[2]....
        /*00c8*/ 	.word	0x00002f30


	//----- nvinfo : EIATTR_CTAIDZ_USED
	.align		4
.L_658:
        /*00cc*/ 	.byte	0x01, 0x04
	.zero		2


	//----- nvinfo : EIATTR_MAX_THREADS
	.align		4
        /*00d0*/ 	.byte	0x04, 0x05
        /*00d2*/ 	.short	(.L_660 - .L_659)
.L_659:
        /*00d4*/ 	.word	0x00000100
        /*00d8*/ 	.word	0x00000001
        /*00dc*/ 	.word	0x00000001


	//----- nvinfo : EIATTR_CRS_STACK_SIZE
	.align		4
.L_660:
        /*00e0*/ 	.byte	0x04, 0x1e
        /*00e2*/ 	.short	(.L_662 - .L_661)
.L_661:
        /*00e4*/ 	.word	0x00000000
.L_662:


//--------------------- .nv.callgraph             --------------------------
	.section	.nv.callgraph,"",@"SHT_CUDA_CALLGRAPH"
	.align	4
	.sectionentsize	8
	.align		4
        /*0000*/ 	.word	0x00000000
	.align		4
        /*0004*/ 	.word	0xffffffff
	.align		4
        /*0008*/ 	.word	0x00000000
	.align		4
        /*000c*/ 	.word	0xfffffffe
	.align		4
        /*0010*/ 	.word	0x00000000
	.align		4
        /*0014*/ 	.word	0xfffffffd
	.align		4
        /*0018*/ 	.word	0x00000000
	.align		4
        /*001c*/ 	.word	0xfffffffc


//--------------------- .nv.rel.action            --------------------------
	.section	.nv.rel.action,"",@"SHT_CUDA_RELOCINFO"
	.align	8
	.sectionentsize	8
        /*0000*/ 	.byte	0x73, 0x00, 0x00, 0x00, 0x00, 0x00, 0x00, 0x00, 0x00, 0x00, 0x00, 0x11, 0x25, 0x00, 0x05, 0x36


//--------------------- .nv.constant4             --------------------------
	.section	.nv.constant4,"a",@progbits
	.align	8
	.align		8
.nv.constant4:
        /*0000*/ 	.dword	_ZN66_INTERNAL_53a03d1d_30_flash_bwd_hdim256_bf16_sm80_cu_18e39b8a_30244cuda3std3__45__cpo5beginE
	.align		8
        /*0008*/ 	.dword	_ZN66_INTERNAL_53a03d1d_30_flash_bwd_hdim256_bf16_sm80_cu_18e39b8a_30244cuda3std3__45__cpo3endE
	.align		8
        /*0010*/ 	.dword	_ZN66_INTERNAL_53a03d1d_30_flash_bwd_hdim256_bf16_sm80_cu_18e39b8a_30244cuda3std3__45__cpo6cbeginE
	.align		8
        /*0018*/ 	.dword	_ZN66_INTERNAL_53a03d1d_30_flash_bwd_hdim256_bf16_sm80_cu_18e39b8a_30244cuda3std3__45__cpo4cendE
	.align		8
        /*0020*/ 	.dword	_ZN66_INTERNAL_53a03d1d_30_flash_bwd_hdim256_bf16_sm80_cu_18e39b8a_30244cuda3std3__468_GLOBAL__N__53a03d1d_30_flash_bwd_hdim256_bf16_sm80_cu_18e39b8a_30246ignoreE
	.align		8
        /*0028*/ 	.dword	_ZN66_INTERNAL_53a03d1d_30_flash_bwd_hdim256_bf16_sm80_cu_18e39b8a_30244cuda3std3__419piecewise_constructE
	.align		8
        /*0030*/ 	.dword	_ZN66_INTERNAL_53a03d1d_30_flash_bwd_hdim256_bf16_sm80_cu_18e39b8a_30244cuda3std3__48in_placeE
	.align		8
        /*0038*/ 	.dword	_ZN66_INTERNAL_53a03d1d_30_flash_bwd_hdim256_bf16_sm80_cu_18e39b8a_30244cuda3std6ranges3__45__cpo4swapE
	.align		8
        /*0040*/ 	.dword	_ZN66_INTERNAL_53a03d1d_30_flash_bwd_hdim256_bf16_sm80_cu_18e39b8a_30244cuda3std6ranges3__45__cpo9iter_moveE
	.align		8
        /*0048*/ 	.dword	_ZN66_INTERNAL_53a03d1d_30_flash_bwd_hdim256_bf16_sm80_cu_18e39b8a_30244cute7productE
	.align		8
        /*0050*/ 	.dword	_ZN66_INTERNAL_53a03d1d_30_flash_bwd_hdim256_bf16_sm80_cu_18e39b8a_30244cute1_E


//--------------------- .nv.constant0._ZN7cutlass13device_kernelIN5flash19enable_sm80_to_sm89INS1_16FlashAttnBwdSm80INS1_25CollectiveMainloopBwdSm80ILi1ELi1EN4cute5tupleIJNS5_1CILi32EEENS7_ILi64EEENS7_ILi256EEEEEENS_10bfloat16_tEfNS_4arch4Sm80ELb0ELb0ELb0ELb0ELb0ELb0ELb0ELb0ELi2ELi2ELi2ELi1ELb1EEENS1_21CollectiveEpilogueBwdISB_SC_SE_Li256ELb0ELb0ELi4EEENS1_19SingleTileSchedulerILb0ELb0ELb0ELi64EEEEEEEEEvNT_6ParamsE --------------------------
	.section	.nv.constant0._ZN7cutlass13device_kernelIN5flash19enable_sm80_to_sm89INS1_16FlashAttnBwdSm80INS1_25CollectiveMainloopBwdSm80ILi1ELi1EN4cute5tupleIJNS5_1CILi32EEENS7_ILi64EEENS7_ILi256EEEEEENS_10bfloat16_tEfNS_4arch4Sm80ELb0ELb0ELb0ELb0ELb0ELb0ELb0ELb0ELi2ELi2ELi2ELi1ELb1EEENS1_21CollectiveEpilogueBwdISB_SC_SE_Li256ELb0ELb0ELi4EEENS1_19SingleTileSchedulerILb0ELb0ELb0ELi64EEEEEEEEEvNT_6ParamsE,"a",@progbits
	.sectionflags	@""
	.align	4
.nv.constant0._ZN7cutlass13device_kernelIN5flash19enable_sm80_to_sm89INS1_16FlashAttnBwdSm80INS1_25CollectiveMainloopBwdSm80ILi1ELi1EN4cute5tupleIJNS5_1CILi32EEENS7_ILi64EEENS7_ILi256EEEEEENS_10bfloat16_tEfNS_4arch4Sm80ELb0ELb0ELb0ELb0ELb0ELb0ELb0ELb0ELi2ELi2ELi2ELi1ELb1EEENS1_21CollectiveEpilogueBwdISB_SC_SE_Li256ELb0ELb0ELi4EEENS1_19SingleTileSchedulerILb0ELb0ELb0ELi64EEEEEEEEEvNT_6ParamsE:
	.zero		976


//--------------------- .nv.constant0._ZN7cutlass13device_kernelIN5flash19enable_sm80_to_sm89INS1_16FlashAttnBwdSm80INS1_25CollectiveMainloopBwdSm80ILi1ELi1EN4cute5tupleIJNS5_1CILi32EEENS7_ILi64EEENS7_ILi256EEEEEENS_10bfloat16_tEfNS_4arch4Sm80ELb0ELb0ELb0ELb0ELb0ELb0ELb0ELb0ELi2ELi2ELi2ELi1ELb1EEENS1_24CollectiveEpilogueBwdGQAISB_fSE_Li256ELb0ELb0EEENS1_19SingleTileSchedulerILb0ELb0ELb0ELi64EEEEEEEEEvNT_6ParamsE --------------------------
	.section	.nv.constant0._ZN7cutlass13device_kernelIN5flash19enable_sm80_to_sm89INS1_16FlashAttnBwdSm80INS1_25CollectiveMainloopBwdSm80ILi1ELi1EN4cute5tupleIJNS5_1CILi32EEENS7_ILi64EEENS7_ILi256EEEEEENS_10bfloat16_tEfNS_4arch4Sm80ELb0ELb0ELb0ELb0ELb0ELb0ELb0ELb0ELi2ELi2ELi2ELi1ELb1EEENS1_24CollectiveEpilogueBwdGQAISB_fSE_Li256ELb0ELb0EEENS1_19SingleTileSchedulerILb0ELb0ELb0ELi64EEEEEEEEEvNT_6ParamsE,"a",@progbits
	.sectionflags	@""
	.align	4
.nv.constant0._ZN7cutlass13device_kernelIN5flash19enable_sm80_to_sm89INS1_16FlashAttnBwdSm80INS1_25CollectiveMainloopBwdSm80ILi1ELi1EN4cute5tupleIJNS5_1CILi32EEENS7_ILi64EEENS7_ILi256EEEEEENS_10bfloat16_tEfNS_4arch4Sm80ELb0ELb0ELb0ELb0ELb0ELb0ELb0ELb0ELi2ELi2ELi2ELi1ELb1EEENS1_24CollectiveEpilogueBwdGQAISB_fSE_Li256ELb0ELb0EEENS1_19SingleTileSchedulerILb0ELb0ELb0ELi64EEEEEEEEEvNT_6ParamsE:
	.zero		984


//--------------------- .nv.constant0._ZN7cutlass13device_kernelIN5flash19enable_sm80_to_sm89INS1_16FlashAttnBwdSm80INS1_25CollectiveMainloopBwdSm80ILi1ELi1EN4cute5tupleIJNS5_1CILi32EEENS7_ILi64EEENS7_ILi256EEEEEENS_10bfloat16_tEfNS_4arch4Sm80ELb0ELb0ELb0ELb1ELb0ELb0ELb0ELb0ELi2ELi2ELi2ELi1ELb1EEENS1_21CollectiveEpilogueBwdISB_SC_SE_Li256ELb1ELb0ELi4EEENS1_19SingleTileSchedulerILb1ELb0ELb0ELi64EEEEEEEEEvNT_6ParamsE --------------------------
	.section	.nv.constant0._ZN7cutlass13device_kernelIN5flash19enable_sm80_to_sm89INS1_16FlashAttnBwdSm80INS1_25CollectiveMainloopBwdSm80ILi1ELi1EN4cute5tupleIJNS5_1CILi32EEENS7_ILi64EEENS7_ILi256EEEEEENS_10bfloat16_tEfNS_4arch4Sm80ELb0ELb0ELb0ELb1ELb0ELb0ELb0ELb0ELi2ELi2ELi2ELi1ELb1EEENS1_21CollectiveEpilogueBwdISB_SC_SE_Li256ELb1ELb0ELi4EEENS1_19SingleTileSchedulerILb1ELb0ELb0ELi64EEEEEEEEEvNT_6ParamsE,"a",@progbits
	.sectionflags	@""
	.align	4
.nv.constant0._ZN7cutlass13device_kernelIN5flash19enable_sm80_to_sm89INS1_16FlashAttnBwdSm80INS1_25CollectiveMainloopBwdSm80ILi1ELi1EN4cute5tupleIJNS5_1CILi32EEENS7_ILi64EEENS7_ILi256EEEEEENS_10bfloat16_tEfNS_4arch4Sm80ELb0ELb0ELb0ELb1ELb0ELb0ELb0ELb0ELi2ELi2ELi2ELi1ELb1EEENS1_21CollectiveEpilogueBwdISB_SC_SE_Li256ELb1ELb0ELi4EEENS1_19SingleTileSchedulerILb1ELb0ELb0ELi64EEEEEEEEEvNT_6ParamsE:
	.zero		976


//--------------------- .nv.constant0._ZN7cutlass13device_kernelIN5flash19enable_sm80_to_sm89INS1_16FlashAttnBwdSm80INS1_25CollectiveMainloopBwdSm80ILi1ELi1EN4cute5tupleIJNS5_1CILi32EEENS7_ILi64EEENS7_ILi256EEEEEENS_10bfloat16_tEfNS_4arch4Sm80ELb0ELb0ELb0ELb1ELb0ELb0ELb0ELb0ELi2ELi2ELi2ELi1ELb1EEENS1_24CollectiveEpilogueBwdGQAISB_fSE_Li256ELb1ELb0EEENS1_19SingleTileSchedulerILb1ELb0ELb0ELi64EEEEEEEEEvNT_6ParamsE --------------------------
	.section	.nv.constant0._ZN7cutlass13device_kernelIN5flash19enable_sm80_to_sm89INS1_16FlashAttnBwdSm80INS1_25CollectiveMainloopBwdSm80ILi1ELi1EN4cute5tupleIJNS5_1CILi32EEENS7_ILi64EEENS7_ILi256EEEEEENS_10bfloat16_tEfNS_4arch4Sm80ELb0ELb0ELb0ELb1ELb0ELb0ELb0ELb0ELi2ELi2ELi2ELi1ELb1EEENS1_24CollectiveEpilogueBwdGQAISB_fSE_Li256ELb1ELb0EEENS1_19SingleTileSchedulerILb1ELb0ELb0ELi64EEEEEEEEEvNT_6ParamsE,"a",@progbits
	.sectionflags	@""
	.align	4
.nv.constant0._ZN7cutlass13device_kernelIN5flash19enable_sm80_to_sm89INS1_16FlashAttnBwdSm80INS1_25CollectiveMainloopBwdSm80ILi1ELi1EN4cute5tupleIJNS5_1CILi32EEENS7_ILi64EEENS7_ILi256EEEEEENS_10bfloat16_tEfNS_4arch4Sm80ELb0ELb0ELb0ELb1ELb0ELb0ELb0ELb0ELi2ELi2ELi2ELi1ELb1EEENS1_24CollectiveEpilogueBwdGQAISB_fSE_Li256ELb1ELb0EEENS1_19SingleTileSchedulerILb1ELb0ELb0ELi64EEEEEEEEEvNT_6ParamsE:
	.zero		984


//--------------------- .nv.constant0._ZN7cutlass13device_kernelIN5flash19enable_sm80_to_sm89INS1_16FlashAttnBwdSm80INS1_25CollectiveMainloopBwdSm80ILi1ELi1EN4cute5tupleIJNS5_1CILi32EEENS7_ILi64EEENS7_ILi256EEEEEENS_10bfloat16_tEfNS_4arch4Sm80ELb0ELb1ELb0ELb0ELb0ELb0ELb0ELb0ELi2ELi2ELi2ELi1ELb1EEENS1_21CollectiveEpilogueBwdISB_SC_SE_Li256ELb0ELb0ELi4EEENS1_19SingleTileSchedulerILb0ELb0ELb0ELi64EEEEEEEEEvNT_6ParamsE --------------------------
	.section	.nv.constant0._ZN7cutlass13device_kernelIN5flash19enable_sm80_to_sm89INS1_16FlashAttnBwdSm80INS1_25CollectiveMainloopBwdSm80ILi1ELi1EN4cute5tupleIJNS5_1CILi32EEENS7_ILi64EEENS7_ILi256EEEEEENS_10bfloat16_tEfNS_4arch4Sm80ELb0ELb1ELb0ELb0ELb0ELb0ELb0ELb0ELi2ELi2ELi2ELi1ELb1EEENS1_21CollectiveEpilogueBwdISB_SC_SE_Li256ELb0ELb0ELi4EEENS1_19SingleTileSchedulerILb0ELb0ELb0ELi64EEEEEEEEEvNT_6ParamsE,"a",@progbits
	.sectionflags	@""
	.align	4
.nv.constant0._ZN7cutlass13device_kernelIN5flash19enable_sm80_to_sm89INS1_16FlashAttnBwdSm80INS1_25CollectiveMainloopBwdSm80ILi1ELi1EN4cute5tupleIJNS5_1CILi32EEENS7_ILi64EEENS7_ILi256EEEEEENS_10bfloat16_tEfNS_4arch4Sm80ELb0ELb1ELb0ELb0ELb0ELb0ELb0ELb0ELi2ELi2ELi2ELi1ELb1EEENS1_21CollectiveEpilogueBwdISB_SC_SE_Li256ELb0ELb0ELi4EEENS1_19SingleTileSchedulerILb0ELb0ELb0ELi64EEEEEEEEEvNT_6ParamsE:
	.zero		976


//--------------------- .nv.constant0._ZN7cutlass13device_kernelIN5flash19enable_sm80_to_sm89INS1_16FlashAttnBwdSm80INS1_25CollectiveMainloopBwdSm80ILi1ELi1EN4cute5tupleIJNS5_1CILi32EEENS7_ILi64EEENS7_ILi256EEEEEENS_10bfloat16_tEfNS_4arch4Sm80ELb0ELb1ELb0ELb0ELb0ELb0ELb0ELb0ELi2ELi2ELi2ELi1ELb1EEENS1_24CollectiveEpilogueBwdGQAISB_fSE_Li256ELb0ELb0EEENS1_19SingleTileSchedulerILb0ELb0ELb0ELi64EEEEEEEEEvNT_6ParamsE --------------------------
	.section	.nv.constant0._ZN7cutlass13device_kernelIN5flash19enable_sm80_to_sm89INS1_16FlashAttnBwdSm80INS1_25CollectiveMainloopBwdSm80ILi1ELi1EN4cute5tupleIJNS5_1CILi32EEENS7_ILi64EEENS7_ILi256EEEEEENS_10bfloat16_tEfNS_4arch4Sm80ELb0ELb1ELb0ELb0ELb0ELb0ELb0ELb0ELi2ELi2ELi2ELi1ELb1EEENS1_24CollectiveEpilogueBwdGQAISB_fSE_Li256ELb0ELb0EEENS1_19SingleTileSchedulerILb0ELb0ELb0ELi64EEEEEEEEEvNT_6ParamsE,"a",@progbits
	.sectionflags	@""
	.align	4
.nv.constant0._ZN7cutlass13device_kernelIN5flash19enable_sm80_to_sm89INS1_16FlashAttnBwdSm80INS1_25CollectiveMainloopBwdSm80ILi1ELi1EN4cute5tupleIJNS5_1CILi32EEENS7_ILi64EEENS7_ILi256EEEEEENS_10bfloat16_tEfNS_4arch4Sm80ELb0ELb1ELb0ELb0ELb0ELb0ELb0ELb0ELi2ELi2ELi2ELi1ELb1EEENS1_24CollectiveEpilogueBwdGQAISB_fSE_Li256ELb0ELb0EEENS1_19SingleTileSchedulerILb0ELb0ELb0ELi64EEEEEEEEEvNT_6ParamsE:
	.zero		984


//--------------------- .nv.constant0._ZN7cutlass13device_kernelIN5flash19enable_sm80_to_sm89INS1_16FlashAttnBwdSm80INS1_25CollectiveMainloopBwdSm80ILi1ELi1EN4cute5tupleIJNS5_1CILi32EEENS7_ILi64EEENS7_ILi256EEEEEENS_10bfloat16_tEfNS_4arch4Sm80ELb0ELb1ELb0ELb1ELb0ELb0ELb0ELb0ELi2ELi2ELi2ELi1ELb1EEENS1_21CollectiveEpilogueBwdISB_SC_SE_Li256ELb1ELb0ELi4EEENS1_19SingleTileSchedulerILb1ELb0ELb0ELi64EEEEEEEEEvNT_6ParamsE --------------------------
	.section	.nv.constant0._ZN7cutlass13device_kernelIN5flash19enable_sm80_to_sm89INS1_16FlashAttnBwdSm80INS1_25CollectiveMainloopBwdSm80ILi1ELi1EN4cute5tupleIJNS5_1CILi32EEENS7_ILi64EEENS7_ILi256EEEEEENS_10bfloat16_tEfNS_4arch4Sm80ELb0ELb1ELb0ELb1ELb0ELb0ELb0ELb0ELi2ELi2ELi2ELi1ELb1EEENS1_21CollectiveEpilogueBwdISB_SC_SE_Li256ELb1ELb0ELi4EEENS1_19SingleTileSchedulerILb1ELb0ELb0ELi64EEEEEEEEEvNT_6ParamsE,"a",@progbits
	.sectionflags	@""
	.align	4
.nv.constant0._ZN7cutlass13device_kernelIN5flash19enable_sm80_to_sm89INS1_16FlashAttnBwdSm80INS1_25CollectiveMainloopBwdSm80ILi1ELi1EN4cute5tupleIJNS5_1CILi32EEENS7_ILi64EEENS7_ILi256EEEEEENS_10bfloat16_tEfNS_4arch4Sm80ELb0ELb1ELb0ELb1ELb0ELb0ELb0ELb0ELi2ELi2ELi2ELi1ELb1EEENS1_21CollectiveEpilogueBwdISB_SC_SE_Li256ELb1ELb0ELi4EEENS1_19SingleTileSchedulerILb1ELb0ELb0ELi64EEEEEEEEEvNT_6ParamsE:
	.zero		976


//--------------------- .nv.constant0._ZN7cutlass13device_kernelIN5flash19enable_sm80_to_sm89INS1_16FlashAttnBwdSm80INS1_25CollectiveMainloopBwdSm80ILi1ELi1EN4cute5tupleIJNS5_1CILi32EEENS7_ILi64EEENS7_ILi256EEEEEENS_10bfloat16_tEfNS_4arch4Sm80ELb0ELb1ELb0ELb1ELb0ELb0ELb0ELb0ELi2ELi2ELi2ELi1ELb1EEENS1_24CollectiveEpilogueBwdGQAISB_fSE_Li256ELb1ELb0EEENS1_19SingleTileSchedulerILb1ELb0ELb0ELi64EEEEEEEEEvNT_6ParamsE --------------------------
	.section	.nv.constant0._ZN7cutlass13device_kernelIN5flash19enable_sm80_to_sm89INS1_16FlashAttnBwdSm80INS1_25CollectiveMainloopBwdSm80ILi1ELi1EN4cute5tupleIJNS5_1CILi32EEENS7_ILi64EEENS7_ILi256EEEEEENS_10bfloat16_tEfNS_4arch4Sm80ELb0ELb1ELb0ELb1ELb0ELb0ELb0ELb0ELi2ELi2ELi2ELi1ELb1EEENS1_24CollectiveEpilogueBwdGQAISB_fSE_Li256ELb1ELb0EEENS1_19SingleTileSchedulerILb1ELb0ELb0ELi64EEEEEEEEEvNT_6ParamsE,"a",@progbits
	.sectionflags	@""
	.align	4
.nv.constant0._ZN7cutlass13device_kernelIN5flash19enable_sm80_to_sm89INS1_16FlashAttnBwdSm80INS1_25CollectiveMainloopBwdSm80ILi1ELi1EN4cute5tupleIJNS5_1CILi32EEENS7_ILi64EEENS7_ILi256EEEEEENS_10bfloat16_tEfNS_4arch4Sm80ELb0ELb1ELb0ELb1ELb0ELb0ELb0ELb0ELi2ELi2ELi2ELi1ELb1EEENS1_24CollectiveEpilogueBwdGQAISB_fSE_Li256ELb1ELb0EEENS1_19SingleTileSchedulerILb1ELb0ELb0ELi64EEEEEEEEEvNT_6ParamsE:
	.zero		984


//--------------------- .nv.constant0._ZN7cutlass13device_kernelIN5flash19enable_sm80_to_sm89INS1_16FlashAttnBwdSm80INS1_25CollectiveMainloopBwdSm80ILi1ELi1EN4cute5tupleIJNS5_1CILi32EEENS7_ILi64EEENS7_ILi256EEEEEENS_10bfloat16_tEfNS_4arch4Sm80ELb1ELb0ELb0ELb0ELb0ELb0ELb0ELb0ELi2ELi2ELi2ELi1ELb1EEENS1_21CollectiveEpilogueBwdISB_SC_SE_Li256ELb0ELb0ELi4EEENS1_25SingleTileBwdLPTSchedulerILb0ELi64ELb0EEEEEEEEEvNT_6ParamsE --------------------------
	.section	.nv.constant0._ZN7cutlass13device_kernelIN5flash19enable_sm80_to_sm89INS1_16FlashAttnBwdSm80INS1_25CollectiveMainloopBwdSm80ILi1ELi1EN4cute5tupleIJNS5_1CILi32EEENS7_ILi64EEENS7_ILi256EEEEEENS_10bfloat16_tEfNS_4arch4Sm80ELb1ELb0ELb0ELb0ELb0ELb0ELb0ELb0ELi2ELi2ELi2ELi1ELb1EEENS1_21CollectiveEpilogueBwdISB_SC_SE_Li256ELb0ELb0ELi4EEENS1_25SingleTileBwdLPTSchedulerILb0ELi64ELb0EEEEEEEEEvNT_6ParamsE,"a",@progbits
	.sectionflags	@""
	.align	4
.nv.constant0._ZN7cutlass13device_kernelIN5flash19enable_sm80_to_sm89INS1_16FlashAttnBwdSm80INS1_25CollectiveMainloopBwdSm80ILi1ELi1EN4cute5tupleIJNS5_1CILi32EEENS7_ILi64EEENS7_ILi256EEEEEENS_10bfloat16_tEfNS_4arch4Sm80ELb1ELb0ELb0ELb0ELb0ELb0ELb0ELb0ELi2ELi2ELi2ELi1ELb1EEENS1_21CollectiveEpilogueBwdISB_SC_SE_Li256ELb0ELb0ELi4EEENS1_25SingleTileBwdLPTSchedulerILb0ELi64ELb0EEEEEEEEEvNT_6ParamsE:
	.zero		1000


//--------------------- .nv.constant0._ZN7cutlass13device_kernelIN5flash19enable_sm80_to_sm89INS1_16FlashAttnBwdSm80INS1_25CollectiveMainloopBwdSm80ILi1ELi1EN4cute5tupleIJNS5_1CILi32EEENS7_ILi64EEENS7_ILi256EEEEEENS_10bfloat16_tEfNS_4arch4Sm80ELb1ELb0ELb0ELb0ELb0ELb0ELb0ELb0ELi2ELi2ELi2ELi1ELb1EEENS1_24CollectiveEpilogueBwdGQAISB_fSE_Li256ELb0ELb0EEENS1_25SingleTileBwdLPTSchedulerILb0ELi64ELb0EEEEEEEEEvNT_6ParamsE --------------------------
	.section	.nv.constant0._ZN7cutlass13device_kernelIN5flash19enable_sm80_to_sm89INS1_16FlashAttnBwdSm80INS1_25CollectiveMainloopBwdSm80ILi1ELi1EN4cute5tupleIJNS5_1CILi32EEENS7_ILi64EEENS7_ILi256EEEEEENS_10bfloat16_tEfNS_4arch4Sm80ELb1ELb0ELb0ELb0ELb0ELb0ELb0ELb0ELi2ELi2ELi2ELi1ELb1EEENS1_24CollectiveEpilogueBwdGQAISB_fSE_Li256ELb0ELb0EEENS1_25SingleTileBwdLPTSchedulerILb0ELi64ELb0EEEEEEEEEvNT_6ParamsE,"a",@progbits
	.sectionflags	@""
	.align	4
.nv.constant0._ZN7cutlass13device_kernelIN5flash19enable_sm80_to_sm89INS1_16FlashAttnBwdSm80INS1_25CollectiveMainloopBwdSm80ILi1ELi1EN4cute5tupleIJNS5_1CILi32EEENS7_ILi64EEENS7_ILi256EEEEEENS_10bfloat16_tEfNS_4arch4Sm80ELb1ELb0ELb0ELb0ELb0ELb0ELb0ELb0ELi2ELi2ELi2ELi1ELb1EEENS1_24CollectiveEpilogueBwdGQAISB_fSE_Li256ELb0ELb0EEENS1_25SingleTileBwdLPTSchedulerILb0ELi64ELb0EEEEEEEEEvNT_6ParamsE:
	.zero		1008


//--------------------- .nv.constant0._ZN7cutlass13device_kernelIN5flash22FlashAttnBwdPreprocessIN4cute5tupleIJNS3_1CILi32EEENS5_ILi256EEEEEENS_10bfloat16_tEfNS_4arch4Sm80ELb1ELb0EEEEEvNT_6ParamsE --------------------------
	.section	.nv.constant0._ZN7cutlass13device_kernelIN5flash22FlashAttnBwdPreprocessIN4cute5tupleIJNS3_1CILi32EEENS5_ILi256EEEEEENS_10bfloat16_tEfNS_4arch4Sm80ELb1ELb0EEEEEvNT_6ParamsE,"a",@progbits
	.sectionflags	@""
	.align	4
.nv.constant0._ZN7cutlass13device_kernelIN5flash22FlashAttnBwdPreprocessIN4cute5tupleIJNS3_1CILi32EEENS5_ILi256EEEEEENS_10bfloat16_tEfNS_4arch4Sm80ELb1ELb0EEEEEvNT_6ParamsE:
	.zero		592


//--------------------- .nv.constant0._ZN7cutlass13device_kernelIN5flash19enable_sm80_to_sm89INS1_16FlashAttnBwdSm80INS1_25CollectiveMainloopBwdSm80ILi1ELi1EN4cute5tupleIJNS5_1CILi32EEENS7_ILi64EEENS7_ILi256EEEEEENS_10bfloat16_tEfNS_4arch4Sm80ELb1ELb0ELb0ELb1ELb0ELb0ELb0ELb0ELi2ELi2ELi2ELi1ELb1EEENS1_21CollectiveEpilogueBwdISB_SC_SE_Li256ELb1ELb0ELi4EEENS1_25SingleTileBwdLPTSchedulerILb1ELi64ELb0EEEEEEEEEvNT_6ParamsE --------------------------
	.section	.nv.constant0._ZN7cutlass13device_kernelIN5flash19enable_sm80_to_sm89INS1_16FlashAttnBwdSm80INS1_25CollectiveMainloopBwdSm80ILi1ELi1EN4cute5tupleIJNS5_1CILi32EEENS7_ILi64EEENS7_ILi256EEEEEENS_10bfloat16_tEfNS_4arch4Sm80ELb1ELb0ELb0ELb1ELb0ELb0ELb0ELb0ELi2ELi2ELi2ELi1ELb1EEENS1_21CollectiveEpilogueBwdISB_SC_SE_Li256ELb1ELb0ELi4EEENS1_25SingleTileBwdLPTSchedulerILb1ELi64ELb0EEEEEEEEEvNT_6ParamsE,"a",@progbits
	.sectionflags	@""
	.align	4
.nv.constant0._ZN7cutlass13device_kernelIN5flash19enable_sm80_to_sm89INS1_16FlashAttnBwdSm80INS1_25CollectiveMainloopBwdSm80ILi1ELi1EN4cute5tupleIJNS5_1CILi32EEENS7_ILi64EEENS7_ILi256EEEEEENS_10bfloat16_tEfNS_4arch4Sm80ELb1ELb0ELb0ELb1ELb0ELb0ELb0ELb0ELi2ELi2ELi2ELi1ELb1EEENS1_21CollectiveEpilogueBwdISB_SC_SE_Li256ELb1ELb0ELi4EEENS1_25SingleTileBwdLPTSchedulerILb1ELi64ELb0EEEEEEEEEvNT_6ParamsE:
	.zero		1000


//--------------------- .nv.constant0._ZN7cutlass13device_kernelIN5flash32FlashAttnBwdPostprocessConvertdQIN4cute5tupleIJNS3_1CILi32EEENS5_ILi256EEEEEENS_10bfloat16_tEfNS_4arch4Sm80ELi256ENS3_8TiledMMAINS3_8MMA_AtomIJNS3_30SM80_16x8x16_F32BF16BF16F32_TNEEEENS3_6LayoutINS4_IJNS5_ILi1EEENS5_ILi8EEESH_EEENS4_IJNS5_ILi0EEESH_SK_EEEEENS4_IJNS5_ILi16EEENS5_ILi128EEESN_EEEEELb0EEEEEvNT_6ParamsE --------------------------
	.section	.nv.constant0._ZN7cutlass13device_kernelIN5flash32FlashAttnBwdPostprocessConvertdQIN4cute5tupleIJNS3_1CILi32EEENS5_ILi256EEEEEENS_10bfloat16_tEfNS_4arch4Sm80ELi256ENS3_8TiledMMAINS3_8MMA_AtomIJNS3_30SM80_16x8x16_F32BF16BF16F32_TNEEEENS3_6LayoutINS4_IJNS5_ILi1EEENS5_ILi8EEESH_EEENS4_IJNS5_ILi0EEESH_SK_EEEEENS4_IJNS5_ILi16EEENS5_ILi128EEESN_EEEEELb0EEEEEvNT_6ParamsE,"a",@progbits
	.sectionflags	@""
	.align	4
.nv.constant0._ZN7cutlass13device_kernelIN5flash32FlashAttnBwdPostprocessConvertdQIN4cute5tupleIJNS3_1CILi32EEENS5_ILi256EEEEEENS_10bfloat16_tEfNS_4arch4Sm80ELi256ENS3_8TiledMMAINS3_8MMA_AtomIJNS3_30SM80_16x8x16_F32BF16BF16F32_TNEEEENS3_6LayoutINS4_IJNS5_ILi1EEENS5_ILi8EEESH_EEENS4_IJNS5_ILi0EEESH_SK_EEEEENS4_IJNS5_ILi16EEENS5_ILi128EEESN_EEEEELb0EEEEEvNT_6ParamsE:
	.zero		464


//--------------------- .nv.constant0._ZN7cutlass13device_kernelIN5flash19enable_sm80_to_sm89INS1_16FlashAttnBwdSm80INS1_25CollectiveMainloopBwdSm80ILi1ELi1EN4cute5tupleIJNS5_1CILi32EEENS7_ILi64EEENS7_ILi256EEEEEENS_10bfloat16_tEfNS_4arch4Sm80ELb1ELb0ELb0ELb1ELb0ELb0ELb0ELb0ELi2ELi2ELi2ELi1ELb1EEENS1_24CollectiveEpilogueBwdGQAISB_fSE_Li256ELb1ELb0EEENS1_25SingleTileBwdLPTSchedulerILb1ELi64ELb0EEEEEEEEEvNT_6ParamsE --------------------------
	.section	.nv.constant0._ZN7cutlass13device_kernelIN5flash19enable_sm80_to_sm89INS1_16FlashAttnBwdSm80INS1_25CollectiveMainloopBwdSm80ILi1ELi1EN4cute5tupleIJNS5_1CILi32EEENS7_ILi64EEENS7_ILi256EEEEEENS_10bfloat16_tEfNS_4arch4Sm80ELb1ELb0ELb0ELb1ELb0ELb0ELb0ELb0ELi2ELi2ELi2ELi1ELb1EEENS1_24CollectiveEpilogueBwdGQAISB_fSE_Li256ELb1ELb0EEENS1_25SingleTileBwdLPTSchedulerILb1ELi64ELb0EEEEEEEEEvNT_6ParamsE,"a",@progbits
	.sectionflags	@""
	.align	4
.nv.constant0._ZN7cutlass13device_kernelIN5flash19enable_sm80_to_sm89INS1_16FlashAttnBwdSm80INS1_25CollectiveMainloopBwdSm80ILi1ELi1EN4cute5tupleIJNS5_1CILi32EEENS7_ILi64EEENS7_ILi256EEEEEENS_10bfloat16_tEfNS_4arch4Sm80ELb1ELb0ELb0ELb1ELb0ELb0ELb0ELb0ELi2ELi2ELi2ELi1ELb1EEENS1_24CollectiveEpilogueBwdGQAISB_fSE_Li256ELb1ELb0EEENS1_25SingleTileBwdLPTSchedulerILb1ELi64ELb0EEEEEEEEEvNT_6ParamsE:
	.zero		1008


//--------------------- .nv.constant0._ZN7cutlass13device_kernelIN5flash22FlashAttnBwdPreprocessIN4cute5tupleIJNS3_1CILi32EEENS5_ILi256EEEEEENS_10bfloat16_tEfNS_4arch4Sm80ELb1ELb1EEEEEvNT_6ParamsE --------------------------
	.section	.nv.constant0._ZN7cutlass13device_kernelIN5flash22FlashAttnBwdPreprocessIN4cute5tupleIJNS3_1CILi32EEENS5_ILi256EEEEEENS_10bfloat16_tEfNS_4arch4Sm80ELb1ELb1EEEEEvNT_6ParamsE,"a",@progbits
	.sectionflags	@""
	.align	4
.nv.constant0._ZN7cutlass13device_kernelIN5flash22FlashAttnBwdPreprocessIN4cute5tupleIJNS3_1CILi32EEENS5_ILi256EEEEEENS_10bfloat16_tEfNS_4arch4Sm80ELb1ELb1EEEEEvNT_6ParamsE:
	.zero		592


//--------------------- .nv.constant0._ZN7cutlass13device_kernelIN5flash19enable_sm80_to_sm89INS1_16FlashAttnBwdSm80INS1_25CollectiveMainloopBwdSm80ILi1ELi1EN4cute5tupleIJNS5_1CILi64EEES8_NS7_ILi256EEEEEENS_10bfloat16_tEfNS_4arch4Sm80ELb0ELb0ELb0ELb0ELb0ELb0ELb0ELb0ELi2ELi4ELi2ELi2ELb0EEENS1_21CollectiveEpilogueBwdISA_SB_SD_Li256ELb0ELb0ELi4EEENS1_19SingleTileSchedulerILb0ELb0ELb0ELi64EEEEEEEEEvNT_6ParamsE --------------------------
	.section	.nv.constant0._ZN7cutlass13device_kernelIN5flash19enable_sm80_to_sm89INS1_16FlashAttnBwdSm80INS1_25CollectiveMainloopBwdSm80ILi1ELi1EN4cute5tupleIJNS5_1CILi64EEES8_NS7_ILi256EEEEEENS_10bfloat16_tEfNS_4arch4Sm80ELb0ELb0ELb0ELb0ELb0ELb0ELb0ELb0ELi2ELi4ELi2ELi2ELb0EEENS1_21CollectiveEpilogueBwdISA_SB_SD_Li256ELb0ELb0ELi4EEENS1_19SingleTileSchedulerILb0ELb0ELb0ELi64EEEEEEEEEvNT_6ParamsE,"a",@progbits
	.sectionflags	@""
	.align	4
.nv.constant0._ZN7cutlass13device_kernelIN5flash19enable_sm80_to_sm89INS1_16FlashAttnBwdSm80INS1_25CollectiveMainloopBwdSm80ILi1ELi1EN4cute5tupleIJNS5_1CILi64EEES8_NS7_ILi256EEEEEENS_10bfloat16_tEfNS_4arch4Sm80ELb0ELb0ELb0ELb0ELb0ELb0ELb0ELb0ELi2ELi4ELi2ELi2ELb0EEENS1_21CollectiveEpilogueBwdISA_SB_SD_Li256ELb0ELb0ELi4EEENS1_19SingleTileSchedulerILb0ELb0ELb0ELi64EEEEEEEEEvNT_6ParamsE:
	.zero		976


//--------------------- .nv.constant0._ZN7cutlass13device_kernelIN5flash19enable_sm80_to_sm89INS1_16FlashAttnBwdSm80INS1_25CollectiveMainloopBwdSm80ILi1ELi1EN4cute5tupleIJNS5_1CILi64EEES8_NS7_ILi256EEEEEENS_10bfloat16_tEfNS_4arch4Sm80ELb0ELb0ELb0ELb0ELb0ELb0ELb0ELb0ELi2ELi4ELi2ELi2ELb0EEENS1_24CollectiveEpilogueBwdGQAISA_fSD_Li256ELb0ELb0EEENS1_19SingleTileSchedulerILb0ELb0ELb0ELi64EEEEEEEEEvNT_6ParamsE --------------------------
	.section	.nv.constant0._ZN7cutlass13device_kernelIN5flash19enable_sm80_to_sm89INS1_16FlashAttnBwdSm80INS1_25CollectiveMainloopBwdSm80ILi1ELi1EN4cute5tupleIJNS5_1CILi64EEES8_NS7_ILi256EEEEEENS_10bfloat16_tEfNS_4arch4Sm80ELb0ELb0ELb0ELb0ELb0ELb0ELb0ELb0ELi2ELi4ELi2ELi2ELb0EEENS1_24CollectiveEpilogueBwdGQAISA_fSD_Li256ELb0ELb0EEENS1_19SingleTileSchedulerILb0ELb0ELb0ELi64EEEEEEEEEvNT_6ParamsE,"a",@progbits
	.sectionflags	@""
	.align	4
.nv.constant0._ZN7cutlass13device_kernelIN5flash19enable_sm80_to_sm89INS1_16FlashAttnBwdSm80INS1_25CollectiveMainloopBwdSm80ILi1ELi1EN4cute5tupleIJNS5_1CILi64EEES8_NS7_ILi256EEEEEENS_10bfloat16_tEfNS_4arch4Sm80ELb0ELb0ELb0ELb0ELb0ELb0ELb0ELb0ELi2ELi4ELi2ELi2ELb0EEENS1_24CollectiveEpilogueBwdGQAISA_fSD_Li256ELb0ELb0EEENS1_19SingleTileSchedulerILb0ELb0ELb0ELi64EEEEEEEEEvNT_6ParamsE:
	.zero		984


//--------------------- .nv.constant0._ZN7cutlass13device_kernelIN5flash19enable_sm80_to_sm89INS1_16FlashAttnBwdSm80INS1_25CollectiveMainloopBwdSm80ILi1ELi1EN4cute5tupleIJNS5_1CILi64EEES8_NS7_ILi256EEEEEENS_10bfloat16_tEfNS_4arch4Sm80ELb0ELb0ELb0ELb1ELb0ELb0ELb0ELb0ELi2ELi4ELi2ELi2ELb0EEENS1_21CollectiveEpilogueBwdISA_SB_SD_Li256ELb1ELb0ELi4EEENS1_19SingleTileSchedulerILb1ELb0ELb0ELi64EEEEEEEEEvNT_6ParamsE --------------------------
	.section	.nv.constant0._ZN7cutlass13device_kernelIN5flash19enable_sm80_to_sm89INS1_16FlashAttnBwdSm80INS1_25CollectiveMainloopBwdSm80ILi1ELi1EN4cute5tupleIJNS5_1CILi64EEES8_NS7_ILi256EEEEEENS_10bfloat16_tEfNS_4arch4Sm80ELb0ELb0ELb0ELb1ELb0ELb0ELb0ELb0ELi2ELi4ELi2ELi2ELb0EEENS1_21CollectiveEpilogueBwdISA_SB_SD_Li256ELb1ELb0ELi4EEENS1_19SingleTileSchedulerILb1ELb0ELb0ELi64EEEEEEEEEvNT_6ParamsE,"a",@progbits
	.sectionflags	@""
	.align	4
.nv.constant0._ZN7cutlass13device_kernelIN5flash19enable_sm80_to_sm89INS1_16FlashAttnBwdSm80INS1_25CollectiveMainloopBwdSm80ILi1ELi1EN4cute5tupleIJNS5_1CILi64EEES8_NS7_ILi256EEEEEENS_10bfloat16_tEfNS_4arch4Sm80ELb0ELb0ELb0ELb1ELb0ELb0ELb0ELb0ELi2ELi4ELi2ELi2ELb0EEENS1_21CollectiveEpilogueBwdISA_SB_SD_Li256ELb1ELb0ELi4EEENS1_19SingleTileSchedulerILb1ELb0ELb0ELi64EEEEEEEEEvNT_6ParamsE:
	.zero		976


//--------------------- .nv.constant0._ZN7cutlass13device_kernelIN5flash19enable_sm80_to_sm89INS1_16FlashAttnBwdSm80INS1_25CollectiveMainloopBwdSm80ILi1ELi1EN4cute5tupleIJNS5_1CILi64EEES8_NS7_ILi256EEEEEENS_10bfloat16_tEfNS_4arch4Sm80ELb0ELb0ELb0ELb1ELb0ELb0ELb0ELb0ELi2ELi4ELi2ELi2ELb0EEENS1_24CollectiveEpilogueBwdGQAISA_fSD_Li256ELb1ELb0EEENS1_19SingleTileSchedulerILb1ELb0ELb0ELi64EEEEEEEEEvNT_6ParamsE --------------------------
	.section	.nv.constant0._ZN7cutlass13device_kernelIN5flash19enable_sm80_to_sm89INS1_16FlashAttnBwdSm80INS1_25CollectiveMainloopBwdSm80ILi1ELi1EN4cute5tupleIJNS5_1CILi64EEES8_NS7_ILi256EEEEEENS_10bfloat16_tEfNS_4arch4Sm80ELb0ELb0ELb0ELb1ELb0ELb0ELb0ELb0ELi2ELi4ELi2ELi2ELb0EEENS1_24CollectiveEpilogueBwdGQAISA_fSD_Li256ELb1ELb0EEENS1_19SingleTileSchedulerILb1ELb0ELb0ELi64EEEEEEEEEvNT_6ParamsE,"a",@progbits
	.sectionflags	@""
	.align	4
.nv.constant0._ZN7cutlass13device_kernelIN5flash19enable_sm80_to_sm89INS1_16FlashAttnBwdSm80INS1_25CollectiveMainloopBwdSm80ILi1ELi1EN4cute5tupleIJNS5_1CILi64EEES8_NS7_ILi256EEEEEENS_10bfloat16_tEfNS_4arch4Sm80ELb0ELb0ELb0ELb1ELb0ELb0ELb0ELb0ELi2ELi4ELi2ELi2ELb0EEENS1_24CollectiveEpilogueBwdGQAISA_fSD_Li256ELb1ELb0EEENS1_19SingleTileSchedulerILb1ELb0ELb0ELi64EEEEEEEEEvNT_6ParamsE:
	.zero		984


//--------------------- .nv.constant0._ZN7cutlass13device_kernelIN5flash19enable_sm80_to_sm89INS1_16FlashAttnBwdSm80INS1_25CollectiveMainloopBwdSm80ILi1ELi1EN4cute5tupleIJNS5_1CILi64EEES8_NS7_ILi256EEEEEENS_10bfloat16_tEfNS_4arch4Sm80ELb0ELb1ELb0ELb0ELb0ELb0ELb0ELb0ELi2ELi4ELi2ELi2ELb0EEENS1_21CollectiveEpilogueBwdISA_SB_SD_Li256ELb0ELb0ELi4EEENS1_19SingleTileSchedulerILb0ELb0ELb0ELi64EEEEEEEEEvNT_6ParamsE --------------------------
	.section	.nv.constant0._ZN7cutlass13device_kernelIN5flash19enable_sm80_to_sm89INS1_16FlashAttnBwdSm80INS1_25CollectiveMainloopBwdSm80ILi1ELi1EN4cute5tupleIJNS5_1CILi64EEES8_NS7_ILi256EEEEEENS_10bfloat16_tEfNS_4arch4Sm80ELb0ELb1ELb0ELb0ELb0ELb0ELb0ELb0ELi2ELi4ELi2ELi2ELb0EEENS1_21CollectiveEpilogueBwdISA_SB_SD_Li256ELb0ELb0ELi4EEENS1_19SingleTileSchedulerILb0ELb0ELb0ELi64EEEEEEEEEvNT_6ParamsE,"a",@progbits
	.sectionflags	@""
	.align	4
.nv.constant0._ZN7cutlass13device_kernelIN5flash19enable_sm80_to_sm89INS1_16FlashAttnBwdSm80INS1_25CollectiveMainloopBwdSm80ILi1ELi1EN4cute5tupleIJNS5_1CILi64EEES8_NS7_ILi256EEEEEENS_10bfloat16_tEfNS_4arch4Sm80ELb0ELb1ELb0ELb0ELb0ELb0ELb0ELb0ELi2ELi4ELi2ELi2ELb0EEENS1_21CollectiveEpilogueBwdISA_SB_SD_Li256ELb0ELb0ELi4EEENS1_19SingleTileSchedulerILb0ELb0ELb0ELi64EEEEEEEEEvNT_6ParamsE:
	.zero		976


//--------------------- .nv.constant0._ZN7cutlass13device_kernelIN5flash19enable_sm80_to_sm89INS1_16FlashAttnBwdSm80INS1_25CollectiveMainloopBwdSm80ILi1ELi1EN4cute5tupleIJNS5_1CILi64EEES8_NS7_ILi256EEEEEENS_10bfloat16_tEfNS_4arch4Sm80ELb0ELb1ELb0ELb0ELb0ELb0ELb0ELb0ELi2ELi4ELi2ELi2ELb0EEENS1_24CollectiveEpilogueBwdGQAISA_fSD_Li256ELb0ELb0EEENS1_19SingleTileSchedulerILb0ELb0ELb0ELi64EEEEEEEEEvNT_6ParamsE --------------------------
	.section	.nv.constant0._ZN7cutlass13device_kernelIN5flash19enable_sm80_to_sm89INS1_16FlashAttnBwdSm80INS1_25CollectiveMainloopBwdSm80ILi1ELi1EN4cute5tupleIJNS5_1CILi64EEES8_NS7_ILi256EEEEEENS_10bfloat16_tEfNS_4arch4Sm80ELb0ELb1ELb0ELb0ELb0ELb0ELb0ELb0ELi2ELi4ELi2ELi2ELb0EEENS1_24CollectiveEpilogueBwdGQAISA_fSD_Li256ELb0ELb0EEENS1_19SingleTileSchedulerILb0ELb0ELb0ELi64EEEEEEEEEvNT_6ParamsE,"a",@progbits
	.sectionflags	@""
	.align	4
.nv.constant0._ZN7cutlass13device_kernelIN5flash19enable_sm80_to_sm89INS1_16FlashAttnBwdSm80INS1_25CollectiveMainloopBwdSm80ILi1ELi1EN4cute5tupleIJNS5_1CILi64EEES8_NS7_ILi256EEEEEENS_10bfloat16_tEfNS_4arch4Sm80ELb0ELb1ELb0ELb0ELb0ELb0ELb0ELb0ELi2ELi4ELi2ELi2ELb0EEENS1_24CollectiveEpilogueBwdGQAISA_fSD_Li256ELb0ELb0EEENS1_19SingleTileSchedulerILb0ELb0ELb0ELi64EEEEEEEEEvNT_6ParamsE:
	.zero		984


//--------------------- .nv.constant0._ZN7cutlass13device_kernelIN5flash19enable_sm80_to_sm89INS1_16FlashAttnBwdSm80INS1_25CollectiveMainloopBwdSm80ILi1ELi1EN4cute5tupleIJNS5_1CILi64EEES8_NS7_ILi256EEEEEENS_10bfloat16_tEfNS_4arch4Sm80ELb0ELb1ELb0ELb1ELb0ELb0ELb0ELb0ELi2ELi4ELi2ELi2ELb0EEENS1_21CollectiveEpilogueBwdISA_SB_SD_Li256ELb1ELb0ELi4EEENS1_19SingleTileSchedulerILb1ELb0ELb0ELi64EEEEEEEEEvNT_6ParamsE --------------------------
	.section	.nv.constant0._ZN7cutlass13device_kernelIN5flash19enable_sm80_to_sm89INS1_16FlashAttnBwdSm80INS1_25CollectiveMainloopBwdSm80ILi1ELi1EN4cute5tupleIJNS5_1CILi64EEES8_NS7_ILi256EEEEEENS_10bfloat16_tEfNS_4arch4Sm80ELb0ELb1ELb0ELb1ELb0ELb0ELb0ELb0ELi2ELi4ELi2ELi2ELb0EEENS1_21CollectiveEpilogueBwdISA_SB_SD_Li256ELb1ELb0ELi4EEENS1_19SingleTileSchedulerILb1ELb0ELb0ELi64EEEEEEEEEvNT_6ParamsE,"a",@progbits
	.sectionflags	@""
	.align	4
.nv.constant0._ZN7cutlass13device_kernelIN5flash19enable_sm80_to_sm89INS1_16FlashAttnBwdSm80INS1_25CollectiveMainloopBwdSm80ILi1ELi1EN4cute5tupleIJNS5_1CILi64EEES8_NS7_ILi256EEEEEENS_10bfloat16_tEfNS_4arch4Sm80ELb0ELb1ELb0ELb1ELb0ELb0ELb0ELb0ELi2ELi4ELi2ELi2ELb0EEENS1_21CollectiveEpilogueBwdISA_SB_SD_Li256ELb1ELb0ELi4EEENS1_19SingleTileSchedulerILb1ELb0ELb0ELi64EEEEEEEEEvNT_6ParamsE:
	.zero		976


//--------------------- .nv.constant0._ZN7cutlass13device_kernelIN5flash19enable_sm80_to_sm89INS1_16FlashAttnBwdSm80INS1_25CollectiveMainloopBwdSm80ILi1ELi1EN4cute5tupleIJNS5_1CILi64EEES8_NS7_ILi256EEEEEENS_10bfloat16_tEfNS_4arch4Sm80ELb0ELb1ELb0ELb1ELb0ELb0ELb0ELb0ELi2ELi4ELi2ELi2ELb0EEENS1_24CollectiveEpilogueBwdGQAISA_fSD_Li256ELb1ELb0EEENS1_19SingleTileSchedulerILb1ELb0ELb0ELi64EEEEEEEEEvNT_6ParamsE --------------------------
	.section	.nv.constant0._ZN7cutlass13device_kernelIN5flash19enable_sm80_to_sm89INS1_16FlashAttnBwdSm80INS1_25CollectiveMainloopBwdSm80ILi1ELi1EN4cute5tupleIJNS5_1CILi64EEES8_NS7_ILi256EEEEEENS_10bfloat16_tEfNS_4arch4Sm80ELb0ELb1ELb0ELb1ELb0ELb0ELb0ELb0ELi2ELi4ELi2ELi2ELb0EEENS1_24CollectiveEpilogueBwdGQAISA_fSD_Li256ELb1ELb0EEENS1_19SingleTileSchedulerILb1ELb0ELb0ELi64EEEEEEEEEvNT_6ParamsE,"a",@progbits
	.sectionflags	@""
	.align	4
.nv.constant0._ZN7cutlass13device_kernelIN5flash19enable_sm80_to_sm89INS1_16FlashAttnBwdSm80INS1_25CollectiveMainloopBwdSm80ILi1ELi1EN4cute5tupleIJNS5_1CILi64EEES8_NS7_ILi256EEEEEENS_10bfloat16_tEfNS_4arch4Sm80ELb0ELb1ELb0ELb1ELb0ELb0ELb0ELb0ELi2ELi4ELi2ELi2ELb0EEENS1_24CollectiveEpilogueBwdGQAISA_fSD_Li256ELb1ELb0EEENS1_19SingleTileSchedulerILb1ELb0ELb0ELi64EEEEEEEEEvNT_6ParamsE:
	.zero		984


//--------------------- .nv.constant0._ZN7cutlass13device_kernelIN5flash19enable_sm80_to_sm89INS1_16FlashAttnBwdSm80INS1_25CollectiveMainloopBwdSm80ILi1ELi1EN4cute5tupleIJNS5_1CILi64EEES8_NS7_ILi256EEEEEENS_10bfloat16_tEfNS_4arch4Sm80ELb1ELb0ELb0ELb0ELb0ELb0ELb0ELb0ELi2ELi4ELi2ELi2ELb0EEENS1_21CollectiveEpilogueBwdISA_SB_SD_Li256ELb0ELb0ELi4EEENS1_25SingleTileBwdLPTSchedulerILb0ELi64ELb0EEEEEEEEEvNT_6ParamsE --------------------------
	.section	.nv.constant0._ZN7cutlass13device_kernelIN5flash19enable_sm80_to_sm89INS1_16FlashAttnBwdSm80INS1_25CollectiveMainloopBwdSm80ILi1ELi1EN4cute5tupleIJNS5_1CILi64EEES8_NS7_ILi256EEEEEENS_10bfloat16_tEfNS_4arch4Sm80ELb1ELb0ELb0ELb0ELb0ELb0ELb0ELb0ELi2ELi4ELi2ELi2ELb0EEENS1_21CollectiveEpilogueBwdISA_SB_SD_Li256ELb0ELb0ELi4EEENS1_25SingleTileBwdLPTSchedulerILb0ELi64ELb0EEEEEEEEEvNT_6ParamsE,"a",@progbits
	.sectionflags	@""
	.align	4
.nv.constant0._ZN7cutlass13device_kernelIN5flash19enable_sm80_to_sm89INS1_16FlashAttnBwdSm80INS1_25CollectiveMainloopBwdSm80ILi1ELi1EN4cute5tupleIJNS5_1CILi64EEES8_NS7_ILi256EEEEEENS_10bfloat16_tEfNS_4arch4Sm80ELb1ELb0ELb0ELb0ELb0ELb0ELb0ELb0ELi2ELi4ELi2ELi2ELb0EEENS1_21CollectiveEpilogueBwdISA_SB_SD_Li256ELb0ELb0ELi4EEENS1_25SingleTileBwdLPTSchedulerILb0ELi64ELb0EEEEEEEEEvNT_6ParamsE:
	.zero		1000


//--------------------- .nv.constant0._ZN7cutlass13device_kernelIN5flash19enable_sm80_to_sm89INS1_16FlashAttnBwdSm80INS1_25CollectiveMainloopBwdSm80ILi1ELi1EN4cute5tupleIJNS5_1CILi64EEES8_NS7_ILi256EEEEEENS_10bfloat16_tEfNS_4arch4Sm80ELb1ELb0ELb0ELb0ELb0ELb0ELb0ELb0ELi2ELi4ELi2ELi2ELb0EEENS1_24CollectiveEpilogueBwdGQAISA_fSD_Li256ELb0ELb0EEENS1_25SingleTileBwdLPTSchedulerILb0ELi64ELb0EEEEEEEEEvNT_6ParamsE --------------------------
	.section	.nv.constant0._ZN7cutlass13device_kernelIN5flash19enable_sm80_to_sm89INS1_16FlashAttnBwdSm80INS1_25CollectiveMainloopBwdSm80ILi1ELi1EN4cute5tupleIJNS5_1CILi64EEES8_NS7_ILi256EEEEEENS_10bfloat16_tEfNS_4arch4Sm80ELb1ELb0ELb0ELb0ELb0ELb0ELb0ELb0ELi2ELi4ELi2ELi2ELb0EEENS1_24CollectiveEpilogueBwdGQAISA_fSD_Li256ELb0ELb0EEENS1_25SingleTileBwdLPTSchedulerILb0ELi64ELb0EEEEEEEEEvNT_6ParamsE,"a",@progbits
	.sectionflags	@""
	.align	4
.nv.constant0._ZN7cutlass13device_kernelIN5flash19enable_sm80_to_sm89INS1_16FlashAttnBwdSm80INS1_25CollectiveMainloopBwdSm80ILi1ELi1EN4cute5tupleIJNS5_1CILi64EEES8_NS7_ILi256EEEEEENS_10bfloat16_tEfNS_4arch4Sm80ELb1ELb0ELb0ELb0ELb0ELb0ELb0ELb0ELi2ELi4ELi2ELi2ELb0EEENS1_24CollectiveEpilogueBwdGQAISA_fSD_Li256ELb0ELb0EEENS1_25SingleTileBwdLPTSchedulerILb0ELi64ELb0EEEEEEEEEvNT_6ParamsE:
	.zero		1008


//--------------------- .nv.constant0._ZN7cutlass13device_kernelIN5flash22FlashAttnBwdPreprocessIN4cute5tupleIJNS3_1CILi64EEENS5_ILi256EEEEEENS_10bfloat16_tEfNS_4arch4Sm80ELb1ELb0EEEEEvNT_6ParamsE --------------------------
	.section	.nv.constant0._ZN7cutlass13device_kernelIN5flash22FlashAttnBwdPreprocessIN4cute5tupleIJNS3_1CILi64EEENS5_ILi256EEEEEENS_10bfloat16_tEfNS_4arch4Sm80ELb1ELb0EEEEEvNT_6ParamsE,"a",@progbits
	.sectionflags	@""
	.align	4
.nv.constant0._ZN7cutlass13device_kernelIN5flash22FlashAttnBwdPreprocessIN4cute5tupleIJNS3_1CILi64EEENS5_ILi256EEEEEENS_10bfloat16_tEfNS_4arch4Sm80ELb1ELb0EEEEEvNT_6ParamsE:
	.zero		592


//--------------------- .nv.constant0._ZN7cutlass13device_kernelIN5flash19enable_sm80_to_sm89INS1_16FlashAttnBwdSm80INS1_25CollectiveMainloopBwdSm80ILi1ELi1EN4cute5tupleIJNS5_1CILi64EEES8_NS7_ILi256EEEEEENS_10bfloat16_tEfNS_4arch4Sm80ELb1ELb0ELb0ELb1ELb0ELb0ELb0ELb0ELi2ELi4ELi2ELi2ELb0EEENS1_21CollectiveEpilogueBwdISA_SB_SD_Li256ELb1ELb0ELi4EEENS1_25SingleTileBwdLPTSchedulerILb1ELi64ELb0EEEEEEEEEvNT_6ParamsE --------------------------
	.section	.nv.constant0._ZN7cutlass13device_kernelIN5flash19enable_sm80_to_sm89INS1_16FlashAttnBwdSm80INS1_25CollectiveMainloopBwdSm80ILi1ELi1EN4cute5tupleIJNS5_1CILi64EEES8_NS7_ILi256EEEEEENS_10bfloat16_tEfNS_4arch4Sm80ELb1ELb0ELb0ELb1ELb0ELb0ELb0ELb0ELi2ELi4ELi2ELi2ELb0EEENS1_21CollectiveEpilogueBwdISA_SB_SD_Li256ELb1ELb0ELi4EEENS1_25SingleTileBwdLPTSchedulerILb1ELi64ELb0EEEEEEEEEvNT_6ParamsE,"a",@progbits
	.sectionflags	@""
	.align	4
.nv.constant0._ZN7cutlass13device_kernelIN5flash19enable_sm80_to_sm89INS1_16FlashAttnBwdSm80INS1_25CollectiveMainloopBwdSm80ILi1ELi1EN4cute5tupleIJNS5_1CILi64EEES8_NS7_ILi256EEEEEENS_10bfloat16_tEfNS_4arch4Sm80ELb1ELb0ELb0ELb1ELb0ELb0ELb0ELb0ELi2ELi4ELi2ELi2ELb0EEENS1_21CollectiveEpilogueBwdISA_SB_SD_Li256ELb1ELb0ELi4EEENS1_25SingleTileBwdLPTSchedulerILb1ELi64ELb0EEEEEEEEEvNT_6ParamsE:
	.zero		1000


//--------------------- .nv.constant0._ZN7cutlass13device_kernelIN5flash32FlashAttnBwdPostprocessConvertdQIN4cute5tupleIJNS3_1CILi64EEENS5_ILi256EEEEEENS_10bfloat16_tEfNS_4arch4Sm80ELi256ENS3_8TiledMMAINS3_8MMA_AtomIJNS3_30SM80_16x8x16_F32BF16BF16F32_TNEEEENS3_6LayoutINS4_IJNS5_ILi2EEENS5_ILi4EEENS5_ILi1EEEEEENS4_IJSJ_SH_NS5_ILi0EEEEEEEENS4_IJNS5_ILi32EEES6_NS5_ILi16EEEEEEEELb0EEEEEvNT_6ParamsE --------------------------
	.section	.nv.constant0._ZN7cutlass13device_kernelIN5flash32FlashAttnBwdPostprocessConvertdQIN4cute5tupleIJNS3_1CILi64EEENS5_ILi256EEEEEENS_10bfloat16_tEfNS_4arch4Sm80ELi256ENS3_8TiledMMAINS3_8MMA_AtomIJNS3_30SM80_16x8x16_F32BF16BF16F32_TNEEEENS3_6LayoutINS4_IJNS5_ILi2EEENS5_ILi4EEENS5_ILi1EEEEEENS4_IJSJ_SH_NS5_ILi0EEEEEEEENS4_IJNS5_ILi32EEES6_NS5_ILi16EEEEEEEELb0EEEEEvNT_6ParamsE,"a",@progbits
	.sectionflags	@""
	.align	4
.nv.constant0._ZN7cutlass13device_kernelIN5flash32FlashAttnBwdPostprocessConvertdQIN4cute5tupleIJNS3_1CILi64EEENS5_ILi256EEEEEENS_10bfloat16_tEfNS_4arch4Sm80ELi256ENS3_8TiledMMAINS3_8MMA_AtomIJNS3_30SM80_16x8x16_F32BF16BF16F32_TNEEEENS3_6LayoutINS4_IJNS5_ILi2EEENS5_ILi4EEENS5_ILi1EEEEEENS4_IJSJ_SH_NS5_ILi0EEEEEEEENS4_IJNS5_ILi32EEES6_NS5_ILi16EEEEEEEELb0EEEEEvNT_6ParamsE:
	.zero		464


//--------------------- .nv.constant0._ZN7cutlass13device_kernelIN5flash19enable_sm80_to_sm89INS1_16FlashAttnBwdSm80INS1_25CollectiveMainloopBwdSm80ILi1ELi1EN4cute5tupleIJNS5_1CILi64EEES8_NS7_ILi256EEEEEENS_10bfloat16_tEfNS_4arch4Sm80ELb1ELb0ELb0ELb1ELb0ELb0ELb0ELb0ELi2ELi4ELi2ELi2ELb0EEENS1_24CollectiveEpilogueBwdGQAISA_fSD_Li256ELb1ELb0EEENS1_25SingleTileBwdLPTSchedulerILb1ELi64ELb0EEEEEEEEEvNT_6ParamsE --------------------------
	.section	.nv.constant0._ZN7cutlass13device_kernelIN5flash19enable_sm80_to_sm89INS1_16FlashAttnBwdSm80INS1_25CollectiveMainloopBwdSm80ILi1ELi1EN4cute5tupleIJNS5_1CILi64EEES8_NS7_ILi256EEEEEENS_10bfloat16_tEfNS_4arch4Sm80ELb1ELb0ELb0ELb1ELb0ELb0ELb0ELb0ELi2ELi4ELi2ELi2ELb0EEENS1_24CollectiveEpilogueBwdGQAISA_fSD_Li256ELb1ELb0EEENS1_25SingleTileBwdLPTSchedulerILb1ELi64ELb0EEEEEEEEEvNT_6ParamsE,"a",@progbits
	.sectionflags	@""
	.align	4
.nv.constant0._ZN7cutlass13device_kernelIN5flash19enable_sm80_to_sm89INS1_16FlashAttnBwdSm80INS1_25CollectiveMainloopBwdSm80ILi1ELi1EN4cute5tupleIJNS5_1CILi64EEES8_NS7_ILi256EEEEEENS_10bfloat16_tEfNS_4arch4Sm80ELb1ELb0ELb0ELb1ELb0ELb0ELb0ELb0ELi2ELi4ELi2ELi2ELb0EEENS1_24CollectiveEpilogueBwdGQAISA_fSD_Li256ELb1ELb0EEENS1_25SingleTileBwdLPTSchedulerILb1ELi64ELb0EEEEEEEEEvNT_6ParamsE:
	.zero		1008


//--------------------- .nv.constant0._ZN7cutlass13device_kernelIN5flash22FlashAttnBwdPreprocessIN4cute5tupleIJNS3_1CILi64EEENS5_ILi256EEEEEENS_10bfloat16_tEfNS_4arch4Sm80ELb1ELb1EEEEEvNT_6ParamsE --------------------------
	.section	.nv.constant0._ZN7cutlass13device_kernelIN5flash22FlashAttnBwdPreprocessIN4cute5tupleIJNS3_1CILi64EEENS5_ILi256EEEEEENS_10bfloat16_tEfNS_4arch4Sm80ELb1ELb1EEEEEvNT_6ParamsE,"a",@progbits
	.sectionflags	@""
	.align	4
.nv.constant0._ZN7cutlass13device_kernelIN5flash22FlashAttnBwdPreprocessIN4cute5tupleIJNS3_1CILi64EEENS5_ILi256EEEEEENS_10bfloat16_tEfNS_4arch4Sm80ELb1ELb1EEEEEvNT_6ParamsE:
	.zero		592


//--------------------- .text._ZN7cutlass13device_kernelIN5flash19enable_sm80_to_sm89INS1_16FlashAttnBwdSm80INS1_25CollectiveMainloopBwdSm80ILi1ELi1EN4cute5tupleIJNS5_1CILi32EEENS7_ILi64EEENS7_ILi256EEEEEENS_10bfloat16_tEfNS_4arch4Sm80ELb0ELb0ELb0ELb0ELb0ELb0ELb0ELb0ELi2ELi2ELi2ELi1ELb1EEENS1_21CollectiveEpilogueBwdISB_SC_SE_Li256ELb0ELb0ELi4EEENS1_19SingleTileSchedulerILb0ELb0ELb0ELi64EEEEEEEEEvNT_6ParamsE --------------------------
	.section	.text._ZN7cutlass13device_kernelIN5flash19enable_sm80_to_sm89INS1_16FlashAttnBwdSm80INS1_25CollectiveMainloopBwdSm80ILi1ELi1EN4cute5tupleIJNS5_1CILi32EEENS7_ILi64EEENS7_ILi256EEEEEENS_10bfloat16_tEfNS_4arch4Sm80ELb0ELb0ELb0ELb0ELb0ELb0ELb0ELb0ELi2ELi2ELi2ELi1ELb1EEENS1_21CollectiveEpilogueBwdISB_SC_SE_Li256ELb0ELb0ELi4EEENS1_19SingleTileSchedulerILb0ELb0ELb0ELi64EEEEEEEEEvNT_6ParamsE,"ax",@progbits
	.sectioninfo	@"SHI_REGISTERS=255"
	.align	128
.text._ZN7cutlass13device_kernelIN5flash19enable_sm80_to_sm89INS1_16FlashAttnBwdSm80INS1_25CollectiveMainloopBwdSm80ILi1ELi1EN4cute5tupleIJNS5_1CILi32EEENS7_ILi64EEENS7_ILi256EEEEEENS_10bfloat16_tEfNS_4arch4Sm80ELb0ELb0ELb0ELb0ELb0ELb0ELb0ELb0ELi2ELi2ELi2ELi1ELb1EEENS1_21CollectiveEpilogueBwdISB_SC_SE_Li256ELb0ELb0ELi4EEENS1_19SingleTileSchedulerILb0ELb0ELb0ELi64EEEEEEEEEvNT_6ParamsE:
        .type           _ZN7cutlass13device_kernelIN5flash19enable_sm80_to_sm89INS1_16FlashAttnBwdSm80INS1_25CollectiveMainloopBwdSm80ILi1ELi1EN4cute5tupleIJNS5_1CILi32EEENS7_ILi64EEENS7_ILi256EEEEEENS_10bfloat16_tEfNS_4arch4Sm80ELb0ELb0ELb0ELb0ELb0ELb0ELb0ELb0ELi2ELi2ELi2ELi1ELb1EEENS1_21CollectiveEpilogueBwdISB_SC_SE_Li256ELb0ELb0ELi4EEENS1_19SingleTileSchedulerILb0ELb0ELb0ELi64EEEEEEEEEvNT_6ParamsE,@function
        .size           _ZN7cutlass13device_kernelIN5flash19enable_sm80_to_sm89INS1_16FlashAttnBwdSm80INS1_25CollectiveMainloopBwdSm80ILi1ELi1EN4cute5tupleIJNS5_1CILi32EEENS7_ILi64EEENS7_ILi256EEEEEENS_10bfloat16_tEfNS_4arch4Sm80ELb0ELb0ELb0ELb0ELb0ELb0ELb0ELb0ELi2ELi2ELi2ELi1ELb1EEENS1_21CollectiveEpilogueBwdISB_SC_SE_Li256ELb0ELb0ELi4EEENS1_19SingleTileSchedulerILb0ELb0ELb0ELi64EEEEEEEEEvNT_6ParamsE,(.L_x_1146 - _ZN7cutlass13device_kernelIN5flash19enable_sm80_to_sm89INS1_16FlashAttnBwdSm80INS1_25CollectiveMainloopBwdSm80ILi1ELi1EN4cute5tupleIJNS5_1CILi32EEENS7_ILi64EEENS7_ILi256EEEEEENS_10bfloat16_tEfNS_4arch4Sm80ELb0ELb0ELb0ELb0ELb0ELb0ELb0ELb0ELi2ELi2ELi2ELi1ELb1EEENS1_21CollectiveEpilogueBwdISB_SC_SE_Li256ELb0ELb0ELi4EEENS1_19SingleTileSchedulerILb0ELb0ELb0ELi64EEEEEEEEEvNT_6ParamsE)
        .other          _ZN7cutlass13device_kernelIN5flash19enable_sm80_to_sm89INS1_16FlashAttnBwdSm80INS1_25CollectiveMainloopBwdSm80ILi1ELi1EN4cute5tupleIJNS5_1CILi32EEENS7_ILi64EEENS7_ILi256EEEEEENS_10bfloat16_tEfNS_4arch4Sm80ELb0ELb0ELb0ELb0ELb0ELb0ELb0ELb0ELi2ELi2ELi2ELi1ELb1EEENS1_21CollectiveEpilogueBwdISB_SC_SE_Li256ELb0ELb0ELi4EEENS1_19SingleTileSchedulerILb0ELb0ELb0ELi64EEEEEEEEEvNT_6ParamsE,@"STO_CUDA_ENTRY STV_DEFAULT"
_ZN7cutlass13device_kernelIN5flash19enable_sm80_to_sm89INS1_16FlashAttnBwdSm80INS1_25CollectiveMainloopBwdSm80ILi1ELi1EN4cute5tupleIJNS5_1CILi32EEENS7_ILi64EEENS7_ILi256EEEEEENS_10bfloat16_tEfNS_4arch4Sm80ELb0ELb0ELb0ELb0ELb0ELb0ELb0ELb0ELi2ELi2ELi2ELi1ELb1EEENS1_21CollectiveEpilogueBwdISB_SC_SE_Li256ELb0ELb0ELi4EEENS1_19SingleTileSchedulerILb0ELb0ELb0ELi64EEEEEEEEEvNT_6ParamsE:
[----:B------:R-:W-:-:S03]  /*0000*/  MOV R1, c[0x0][0x28] ;  /* 0x00000a0000017a02 */ /* 0x000fc60000000f00 */
[----:B------:R-:W1:Y:S01]  /*0010*/  S2UR UR12, SR_CTAID.Z ;  /* 0x00000000000c79c3 */ /* 0x000e620000002700 */
[----:B------:R-:W-:Y:S02]  /*0020*/  IADD3 R1, R1, -0xb8, RZ ;  /* 0xffffff4801017810 */ /* 0x000fe40007ffe0ff */
[----:B-1----:R-:W-:-:S13]  /*0030*/  ISETP.LE.AND P0, PT, RZ, UR12, PT ;  /* 0x0000000cff007c0c */ /* 0x002fda000bf03270 */
[----:B------:R-:W-:Y:S05]  /*0040*/  @!P0 EXIT ;  /* 0x000000000000894d */ /* 0x000fea0003800000 */
[----:B------:R-:W1:Y:S01]  /*0050*/  S2R R2, SR_TID.X ;  /* 0x0000000000027919 */ /* 0x000e620000002100 */
[----:B------:R-:W2:Y:S01]  /*0060*/  S2UR UR11, SR_CTAID.Y ;  /* 0x00000000000b79c3 */ /* 0x000ea20000002600 */
[----:B------:R-:W-:Y:S01]  /*0070*/  ULDC.64 UR6, c[0x0][0x248] ;  /* 0x0000920000067ab9 */ /* 0x000fe20000000a00 */
[----:B------:R-:W-:Y:S01]  /*0080*/  IMAD.MOV.U32 R149, RZ, RZ, R3 ;  /* 0x000000ffff957224 */ /* 0x000fe200078e0003 */
[----:B------:R-:W-:Y:S01]  /*0090*/  USHF.R.S32.HI UR10, URZ, 0x1f, UR12 ;  /* 0x0000001f3f0a7899 */ /* 0x000fe2000801140c */
[----:B------:R-:W3:Y:S01]  /*00a0*/  S2R R9, SR_CTAID.X ;  /* 0x0000000000097919 */ /* 0x000ee20000002500 */
[----:B------:R-:W-:Y:S01]  /*00b0*/  UISETP.NE.AND UP0, UPT, UR6, 0x1, UPT ;  /* 0x000000010600788c */ /* 0x000fe2000bf05270 */
[----:B------:R-:W-:Y:S01]  /*00c0*/  IMAD.U32 R8, RZ, RZ, UR12 ;  /* 0x0000000cff087e24 */ /* 0x000fe2000f8e00ff */
[----:B------:R-:W-:Y:S01]  /*00d0*/  ULDC.64 UR4, c[0x0][0x1e8] ;  /* 0x00007a0000047ab9 */ /* 0x000fe20000000a00 */
[----:B------:R-:W-:Y:S01]  /*00e0*/  IMAD.MOV.U32 R36, RZ, RZ, -0x40 ;  /* 0xffffffc0ff247424 */ /* 0x000fe200078e00ff */
[----:B------:R-:W-:Y:S01]  /*00f0*/  UIMAD UR4, UR10, UR4, URZ ;  /* 0x000000040a0472a4 */ /* 0x000fe2000f8e023f */
[----:B------:R-:W-:Y:S01]  /*0100*/  IMAD.MOV.U32 R37, RZ, RZ, 0x20 ;  /* 0x00000020ff257424 */ /* 0x000fe200078e00ff */
[----:B------:R-:W-:-:S02]  /*0110*/  ULDC.64 UR18, c[0x0][0x118] ;  /* 0x0000460000127ab9 */ /* 0x000fc40000000a00 */
[----:B------:R-:W-:-:S03]  /*0120*/  UIMAD UR13, UR12, UR5, UR4 ;  /* 0x000000050c0d72a4 */ /* 0x000fc6000f8e0204 */
[----:B------:R-:W-:Y:S02]  /*0130*/  ULDC.64 UR4, c[0x0][0x278] ;  /* 0x00009e0000047ab9 */ /* 0x000fe40000000a00 */
[----:B------:R-:W-:Y:S02]  /*0140*/  UIMAD UR8, UR10, UR4, URZ ;  /* 0x000000040a0872a4 */ /* 0x000fe4000f8e023f */
[----:B------:R-:W-:Y:S02]  /*0150*/  UIMAD.WIDE.U32 UR14, UR12, UR4, URZ ;  /* 0x000000040c0e72a5 */ /* 0x000fe4000f8e003f */
[----:B------:R-:W-:Y:S01]  /*0160*/  UIMAD UR8, UR12, UR5, UR8 ;  /* 0x000000050c0872a4 */ /* 0x000fe2000f8e0208 */
[--C-:B-1----:R-:W-:Y:S01]  /*0170*/  IMAD.MOV.U32 R148, RZ, RZ, R2.reuse ;  /* 0x000000ffff947224 */ /* 0x102fe200078e0002 */
[----:B--2---:R-:W-:Y:S01]  /*0180*/  UIMAD.WIDE.U32 UR16, UR11, UR7, URZ ;  /* 0x000000070b1072a5 */ /* 0x004fe2000f8e003f */
[----:B------:R-:W-:Y:S01]  /*0190*/  IMAD.MOV.U32 R148, RZ, RZ, R2 ;  /* 0x000000ffff947224 */ /* 0x000fe200078e0002 */
[----:B------:R-:W-:Y:S01]  /*01a0*/  UMOV UR6, UR11 ;  /* 0x0000000b00067c82 */ /* 0x000fe20008000000 */
[----:B------:R1:W-:Y:S01]  /*01b0*/  STL [R1+0x70], R2 ;  /* 0x0000700201007387 */ /* 0x0003e20000100800 */
[----:B------:R-:W-:Y:S01]  /*01c0*/  ULDC UR7, c[0x0][0x250] ;  /* 0x0000940000077ab9 */ /* 0x000fe20000000800 */
[----:B------:R-:W-:Y:S01]  /*01d0*/  IMAD.SHL.U32 R4, R148, 0x4, RZ ;  /* 0x0000000494047824 */ /* 0x000fe200078e00ff */
[----:B------:R-:W-:Y:S01]  /*01e0*/  SHF.R.S32.HI R33, RZ, 0x1f, R148 ;  /* 0x0000001fff217819 */ /* 0x000fe20000011494 */
[----:B------:R-:W-:Y:S01]  /*01f0*/  @UP0 USHF.R.U32.HI UR6, URZ, UR7, UR17 ;  /* 0x000000073f060299 */ /* 0x000fe20008011611 */
[----:B------:R-:W-:Y:S01]  /*0200*/  IMAD.U32 R3, RZ, RZ, UR11 ;  /* 0x0000000bff037e24 */ /* 0x000fe2000f8e00ff */
[----:B------:R-:W-:Y:S01]  /*0210*/  ULDC.64 UR4, c[0x0][0x1e0] ;  /* 0x0000780000047ab9 */ /* 0x000fe20000000a00 */
[----:B------:R-:W-:Y:S01]  /*0220*/  LEA.HI R30, R33, R148, RZ, 0x3 ;  /* 0x00000094211e7211 */ /* 0x000fe200078f18ff */
[----:B------:R-:W-:Y:S01]  /*0230*/  USHF.R.S32.HI UR9, URZ, 0x1f, UR6 ;  /* 0x0000001f3f097899 */ /* 0x000fe20008011406 */
[----:B------:R-:W-:Y:S01]  /*0240*/  SHF.R.S32.HI R5, RZ, 0x1f, R4 ;  /* 0x0000001fff057819 */ /* 0x000fe20000011404 */
[----:B------:R-:W-:Y:S01]  /*0250*/  UIADD3 UR8, UR15, UR8, URZ ;  /* 0x000000080f087290 */ /* 0x000fe2000fffe03f */
[----:B------:R-:W-:Y:S01]  /*0260*/  LOP3.LUT R0, R30, 0xfffffff8, RZ, 0xc0, !PT ;  /* 0xfffffff81e007812 */ /* 0x000fe200078ec0ff */
[----:B------:R-:W-:Y:S01]  /*0270*/  UIMAD UR4, UR9, UR4, URZ ;  /* 0x00000004090472a4 */ /* 0x000fe2000f8e023f */
[----:B------:R-:W-:Y:S01]  /*0280*/  SHF.R.S32.HI R42, RZ, 0x3, R30 ;  /* 0x00000003ff2a7819 */ /* 0x000fe2000001141e */
[----:B------:R2:W-:Y:S01]  /*0290*/  STL.64 [R1+0x78], R4 ;  /* 0x0000780401007387 */ /* 0x0005e20000100a00 */
[----:B------:R-:W-:Y:S01]  /*02a0*/  IMAD.WIDE.U32 R20, R3, c[0x0][0x288], R4 ;  /* 0x0000a20003147a25 */ /* 0x000fe200078e0004 */
[----:B------:R-:W-:Y:S01]  /*02b0*/  UIMAD UR7, UR6, UR5, UR4 ;  /* 0x00000005060772a4 */ /* 0x000fe2000f8e0204 */
[----:B------:R-:W-:-:S02]  /*02c0*/  SHF.R.S32.HI R43, RZ, 0x1f, R42 ;  /* 0x0000001fff2b7819 */ /* 0x000fc4000001142a */
[----:B------:R-:W-:Y:S01]  /*02d0*/  IMAD.IADD R19, R148, 0x1, -R0 ;  /* 0x0000000194137824 */ /* 0x000fe200078e0a00 */
[----:B------:R-:W-:Y:S01]  /*02e0*/  ULDC.64 UR4, c[0x0][0x1b0] ;  /* 0x00006c0000047ab9 */ /* 0x000fe20000000a00 */
[----:B------:R-:W-:Y:S01]  /*02f0*/  IMAD.U32 R0, RZ, RZ, UR6 ;  /* 0x00000006ff007e24 */ /* 0x000fe2000f8e00ff */
[----:B------:R-:W-:Y:S01]  /*0300*/  UIMAD UR4, UR9, UR4, URZ ;  /* 0x00000004090472a4 */ /* 0x000fe2000f8e023f */
[----:B------:R-:W-:Y:S01]  /*0310*/  IMAD.SHL.U32 R14, R19, 0x8, RZ ;  /* 0x00000008130e7824 */ /* 0x000fe200078e00ff */
[----:B------:R-:W-:Y:S01]  /*0320*/  USHF.R.S32.HI UR9, URZ, 0x1f, UR11 ;  /* 0x0000001f3f097899 */ /* 0x000fe2000801140b */
[----:B-1----:R-:W-:Y:S01]  /*0330*/  IMAD.U32 R2, RZ, RZ, UR11 ;  /* 0x0000000bff027e24 */ /* 0x002fe2000f8e00ff */
[----:B------:R-:W-:Y:S01]  /*0340*/  UIMAD UR16, UR6, UR5, UR4 ;  /* 0x00000005061072a4 */ /* 0x000fe2000f8e0204 */
[----:B---3--:R-:W-:Y:S01]  /*0350*/  IMAD R36, R9, R36, c[0x0][0x198] ;  /* 0x0000660009247624 */ /* 0x008fe200078e0224 */
[----:B------:R-:W-:Y:S01]  /*0360*/  SHF.R.S32.HI R15, RZ, 0x1f, R14 ;  /* 0x0000001fff0f7819 */ /* 0x000fe2000001140e */
[----:B------:R-:W-:Y:S01]  /*0370*/  IMAD.WIDE.U32 R6, R2, c[0x0][0x270], R4 ;  /* 0x00009c0002067a25 */ /* 0x000fe200078e0004 */
[----:B------:R-:W-:Y:S01]  /*0380*/  ULDC.64 UR4, c[0x0][0x1b8] ;  /* 0x00006e0000047ab9 */ /* 0x000fe20000000a00 */
[----:B------:R-:W-:Y:S01]  /*0390*/  IADD3 R29, R14, 0x40, RZ ;  /* 0x000000400e1d7810 */ /* 0x000fe20007ffe0ff */
[----:B------:R-:W-:Y:S01]  /*03a0*/  UIMAD UR4, UR10, UR4, URZ ;  /* 0x000000040a0472a4 */ /* 0x000fe2000f8e023f */
[--C-:B------:R-:W-:Y:S01]  /*03b0*/  IMAD.WIDE.U32 R2, R0, c[0x0][0x1b0], R14.reuse ;  /* 0x00006c0000027a25 */ /* 0x100fe200078e000e */
[----:B------:R-:W-:Y:S01]  /*03c0*/  IADD3 R12, P0, R6, UR14, RZ ;  /* 0x0000000e060c7c10 */ /* 0x000fe2000ff1e0ff */
[----:B------:R-:W-:Y:S01]  /*03d0*/  STL.64 [R1+0x58], R42 ;  /* 0x0000582a01007387 */ /* 0x000fe20000100a00 */
[----:B------:R-:W-:Y:S01]  /*03e0*/  UIMAD UR4, UR12, UR5, UR4 ;  /* 0x000000050c0472a4 */ /* 0x000fe2000f8e0204 */
[----:B------:R-:W-:Y:S01]  /*03f0*/  IMAD.SHL.U32 R6, R42, 0x40, RZ ;  /* 0x000000402a067824 */ /* 0x000fe200078e00ff */
[----:B------:R-:W-:Y:S01]  /*0400*/  IADD3 R3, R3, UR16, RZ ;  /* 0x0000001003037c10 */ /* 0x000fe2000fffe0ff */
[----:B------:R-:W-:Y:S01]  /*0410*/  IMAD.U32 R24, RZ, RZ, UR11 ;  /* 0x0000000bff187e24 */ /* 0x000fe2000f8e00ff */
[----:B------:R-:W-:Y:S01]  /*0420*/  LEA R26, P2, R12, c[0x0][0x258], 0x2 ;  /* 0x000096000c1a7a11 */ /* 0x000fe200078410ff */
[----:B--2---:R-:W-:Y:S01]  /*0430*/  IMAD.WIDE.U32 R4, R0, c[0x0][0x1e0], R14 ;  /* 0x0000780000047a25 */ /* 0x004fe200078e000e */
[----:B------:R-:W-:-:S02]  /*0440*/  ISETP.GE.AND P4, PT, R14, c[0x0][0x1cc], PT ;  /* 0x000073000e007a0c */ /* 0x000fc40003f86270 */
[----:B------:R-:W-:Y:S01]  /*0450*/  ISETP.GE.AND P3, PT, R29, c[0x0][0x1cc], PT ;  /* 0x000073001d007a0c */ /* 0x000fe20003f66270 */
[----:B------:R-:W-:Y:S01]  /*0460*/  IMAD.U32 R0, RZ, RZ, UR12 ;  /* 0x0000000cff007e24 */ /* 0x000fe2000f8e00ff */
[----:B------:R-:W-:Y:S01]  /*0470*/  IADD3 R5, R5, UR7, RZ ;  /* 0x0000000705057c10 */ /* 0x000fe2000fffe0ff */
[----:B------:R-:W-:Y:S01]  /*0480*/  ULDC.64 UR6, c[0x0][0x270] ;  /* 0x00009c0000067ab9 */ /* 0x000fe20000000a00 */
[----:B------:R-:W-:Y:S01]  /*0490*/  IMAD.WIDE.U32 R2, R8, c[0x0][0x1b8], R2 ;  /* 0x00006e0008027a25 */ /* 0x000fe200078e0002 */
[----:B------:R-:W-:Y:S01]  /*04a0*/  UIMAD UR6, UR9, UR6, URZ ;  /* 0x00000006090672a4 */ /* 0x000fe2000f8e023f */
[----:B------:R-:W-:Y:S02]  /*04b0*/  IADD3 R28, R14, 0x80, RZ ;  /* 0x000000800e1c7810 */ /* 0x000fe40007ffe0ff */
[----:B------:R-:W-:Y:S01]  /*04c0*/  IMAD.WIDE.U32 R4, R0, c[0x0][0x1e8], R4 ;  /* 0x00007a0000047a25 */ /* 0x000fe200078e0004 */
[----:B------:R-:W-:Y:S01]  /*04d0*/  UIMAD UR6, UR11, UR7, UR6 ;  /* 0x000000070b0672a4 */ /* 0x000fe2000f8e0206 */
[----:B------:R-:W-:Y:S01]  /*04e0*/  IADD3 R3, R3, UR4, RZ ;  /* 0x0000000403037c10 */ /* 0x000fe2000fffe0ff */
[----:B------:R-:W-:Y:S01]  /*04f0*/  ULDC.64 UR4, c[0x0][0x288] ;  /* 0x0000a20000047ab9 */ /* 0x000fe20000000a00 */
[----:B------:R-:W-:Y:S01]  /*0500*/  IMAD.WIDE R8, R9, 0x40, R42 ;  /* 0x0000004009087825 */ /* 0x000fe200078e022a */
[----:B------:R-:W-:Y:S01]  /*0510*/  IADD3 R5, R5, UR13, RZ ;  /* 0x0000000d05057c10 */ /* 0x000fe2000fffe0ff */
[----:B------:R-:W-:Y:S01]  /*0520*/  UIMAD UR4, UR9, UR4, URZ ;  /* 0x00000004090472a4 */ /* 0x000fe2000f8e023f */
[----:B------:R-:W-:Y:S01]  /*0530*/  IADD3 R31, R14, 0xc0, RZ ;  /* 0x000000c00e1f7810 */ /* 0x000fe20007ffe0ff */
[----:B------:R-:W-:Y:S01]  /*0540*/  IMAD.U32 R0, RZ, RZ, UR6 ;  /* 0x00000006ff007e24 */ /* 0x000fe2000f8e00ff */
[----:B------:R-:W-:Y:S01]  /*0550*/  ULDC.64 UR6, c[0x0][0x290] ;  /* 0x0000a40000067ab9 */ /* 0x000fe20000000a00 */
[C---:B------:R-:W-:Y:S01]  /*0560*/  IMAD R10, R9.reuse, c[0x0][0x1d8], RZ ;  /* 0x00007600090a7a24 */ /* 0x040fe200078e02ff */
[----:B------:R-:W-:Y:S01]  /*0570*/  UIMAD UR13, UR10, UR6, URZ ;  /* 0x000000060a0d72a4 */ /* 0x000fe2000f8e023f */
[----:B------:R-:W-:Y:S01]  /*0580*/  IMAD R11, R9, c[0x0][0x1a8], RZ ;  /* 0x00006a00090b7a24 */ /* 0x000fe200078e02ff */
[----:B------:R-:W-:Y:S01]  /*0590*/  IADD3.X R13, R7, UR8, R0, P0, !PT ;  /* 0x00000008070d7c10 */ /* 0x000fe200087fe400 */
[C---:B------:R-:W-:Y:S01]  /*05a0*/  IMAD R10, R8.reuse, c[0x0][0x1dc], R10 ;  /* 0x00007700080a7a24 */ /* 0x040fe200078e020a */
[----:B------:R-:W-:Y:S01]  /*05b0*/  LEA.HI R0, R33, R148, RZ, 0x6 ;  /* 0x0000009421007211 */ /* 0x000fe200078f30ff */
[----:B------:R-:W-:Y:S01]  /*05c0*/  IMAD R11, R8, c[0x0][0x1ac], R11 ;  /* 0x00006b00080b7a24 */ /* 0x000fe200078e020b */
[----:B------:R-:W-:Y:S01]  /*05d0*/  LEA.HI.X R27, R12, c[0x0][0x25c], R13, 0x2, P2 ;  /* 0x000097000c1b7a11 */ /* 0x000fe200010f140d */
[----:B------:R-:W-:Y:S01]  /*05e0*/  UIMAD.WIDE.U32 UR16, UR12, UR6, URZ ;  /* 0x000000060c1072a5 */ /* 0x000fe2000f8e003f */
[----:B------:R-:W-:Y:S01]  /*05f0*/  SHF.R.S32.HI R23, RZ, 0x6, R0 ;  /* 0x00000006ff177819 */ /* 0x000fe20000011400 */
[----:B------:R-:W-:Y:S01]  /*0600*/  UIMAD UR5, UR11, UR5, UR4 ;  /* 0x000000050b0572a4 */ /* 0x000fe2000f8e0204 */
[----:B------:R-:W-:Y:S01]  /*0610*/  LOP3.LUT R0, R6, 0x1c0, RZ, 0xc0, !PT ;  /* 0x000001c006007812 */ /* 0x000fe200078ec0ff */
[----:B------:R-:W-:Y:S01]  /*0620*/  IMAD.WIDE.U32 R6, R8, c[0x0][0x1d8], R4 ;  /* 0x0000760008067a25 */ /* 0x000fe200078e0004 */
[----:B------:R-:W-:Y:S01]  /*0630*/  ISETP.GE.AND P2, PT, R28, c[0x0][0x1cc], PT ;  /* 0x000073001c007a0c */ /* 0x000fe20003f46270 */
[----:B------:R-:W-:Y:S01]  /*0640*/  UIMAD UR6, UR12, UR7, UR13 ;  /* 0x000000070c0672a4 */ /* 0x000fe2000f8e020d */
[----:B------:R-:W-:Y:S01]  /*0650*/  LOP3.LUT R9, R0, 0x38, R14, 0xf8, !PT ;  /* 0x0000003800097812 */ /* 0x000fe200078ef80e */
[----:B------:R-:W-:Y:S01]  /*0660*/  IMAD.WIDE.U32 R4, R8, c[0x0][0x1a8], R2 ;  /* 0x00006a0008047a25 */ /* 0x000fe200078e0002 */
[----:B------:R-:W-:Y:S01]  /*0670*/  SHF.R.U32.HI R3, RZ, 0x3, R0 ;  /* 0x00000003ff037819 */ /* 0x000fe20000011600 */
[----:B------:R-:W-:Y:S01]  /*0680*/  UIADD3 UR6, UR17, UR6, URZ ;  /* 0x0000000611067290 */ /* 0x000fe2000fffe03f */
[----:B------:R-:W-:Y:S01]  /*0690*/  LEA R2, P1, R6, c[0x0][0x1c0], 0x1 ;  /* 0x0000700006027a11 */ /* 0x000fe200078208ff */
[----:B------:R-:W-:Y:S01]  /*06a0*/  IMAD.SHL.U32 R22, R23, 0x200, RZ ;  /* 0x0000020017167824 */ /* 0x000fe200078e00ff */
[----:B------:R-:W-:Y:S01]  /*06b0*/  LEA R8, P0, R4, c[0x0][0x190], 0x1 ;  /* 0x0000640004087a11 */ /* 0x000fe200078008ff */
[----:B------:R-:W-:-:S02]  /*06c0*/  IMAD.IADD R0, R7, 0x1, R10 ;  /* 0x0000000107007824 */ /* 0x000fc400078e020a */
[----:B------:R-:W-:Y:S01]  /*06d0*/  IMAD.IADD R5, R5, 0x1, R11 ;  /* 0x0000000105057824 */ /* 0x000fe200078e020b */
[----:B------:R-:W-:Y:S01]  /*06e0*/  LOP3.LUT R10, R22, R9, R3, 0xf6, !PT ;  /* 0x00000009160a7212 */ /* 0x000fe200078ef603 */
[----:B------:R-:W-:Y:S01]  /*06f0*/  IMAD.MOV.U32 R7, RZ, RZ, c[0x0][0x1dc] ;  /* 0x00007700ff077624 */ /* 0x000fe200078e00ff */
[----:B------:R-:W-:Y:S01]  /*0700*/  LEA.HI.X R3, R6, c[0x0][0x1c4], R0, 0x1, P1 ;  /* 0x0000710006037a11 */ /* 0x000fe200008f0c00 */
[----:B------:R-:W-:Y:S01]  /*0710*/  IMAD.MOV.U32 R0, RZ, RZ, c[0x0][0x1a8] ;  /* 0x00006a00ff007624 */ /* 0x000fe200078e00ff */
[----:B------:R-:W-:Y:S01]  /*0720*/  LEA.HI.X R9, R4, c[0x0][0x194], R5, 0x1, P0 ;  /* 0x0000650004097a11 */ /* 0x000fe200000f0c05 */
[----:B------:R-:W-:Y:S02]  /*0730*/  IMAD.MOV.U32 R6, RZ, RZ, c[0x0][0x1ac] ;  /* 0x00006b00ff067624 */ /* 0x000fe400078e00ff */
[----:B------:R-:W-:Y:S01]  /*0740*/  IMAD.MOV.U32 R5, RZ, RZ, c[0x0][0x1d8] ;  /* 0x00007600ff057624 */ /* 0x000fe200078e00ff */
[----:B------:R-:W-:Y:S01]  /*0750*/  LEA R12, P0, R0, R8, 0x6 ;  /* 0x00000008000c7211 */ /* 0x000fe200078030ff */
[----:B------:R-:W-:-:S02]  /*0760*/  IMAD.SHL.U32 R38, R10, 0x2, RZ ;  /* 0x000000020a267824 */ /* 0x000fc400078e00ff */
[----:B------:R-:W-:Y:S01]  /*0770*/  IMAD.U32 R18, RZ, RZ, UR5 ;  /* 0x00000005ff127e24 */ /* 0x000fe2000f8e00ff */
[----:B------:R-:W-:Y:S01]  /*0780*/  LEA.HI.X R13, R0, R9, R6, 0x6, P0 ;  /* 0x00000009000d7211 */ /* 0x000fe200000f3406 */
[----:B------:R-:W-:Y:S01]  /*0790*/  IMAD.IADD R0, R36, 0x1, -R42 ;  /* 0x0000000124007824 */ /* 0x000fe200078e0a2a */
[----:B------:R-:W-:Y:S01]  /*07a0*/  LEA R4, P1, R5, R2, 0x6 ;  /* 0x0000000205047211 */ /* 0x000fe200078230ff */
[----:B------:R-:W-:Y:S01]  /*07b0*/  ULDC.64 UR4, c[0x0][0x180] ;  /* 0x0000600000047ab9 */ /* 0x000fe20000000a00 */
[----:B------:R-:W-:Y:S01]  /*07c0*/  IADD3 R25, P0, R20, UR16, RZ ;  /* 0x0000001014197c10 */ /* 0x000fe2000ff1e0ff */
[----:B------:R-:W-:Y:S01]  /*07d0*/  IMAD R6, R43, c[0x0][0x208], RZ ;  /* 0x000082002b067a24 */ /* 0x000fe200078e02ff */
[----:B------:R-:W-:Y:S01]  /*07e0*/  LEA.HI.X R5, R5, R3, R7, 0x6, P1 ;  /* 0x0000000305057211 */ /* 0x000fe200008f3407 */
[----:B------:R-:W-:Y:S01]  /*07f0*/  IMAD R7, R43, c[0x0][0x178], RZ ;  /* 0x00005e002b077a24 */ /* 0x000fe200078e02ff */
[C---:B------:R-:W-:Y:S01]  /*0800*/  ISETP.LT.OR P1, PT, R0.reuse, 0x1, P4 ;  /* 0x000000010000780c */ /* 0x040fe20002721670 */
[----:B------:R-:W-:Y:S01]  /*0810*/  UIMAD UR4, UR9, UR4, URZ ;  /* 0x00000004090472a4 */ /* 0x000fe2000f8e023f */
[----:B------:R-:W-:Y:S01]  /*0820*/  ISETP.LT.OR P5, PT, R0, 0x1, P3 ;  /* 0x000000010000780c */ /* 0x000fe20001fa1670 */
[----:B------:R-:W-:Y:S01]  /*0830*/  IMAD R16, R42, c[0x0][0x17c], R7 ;  /* 0x00005f002a107a24 */ /* 0x000fe200078e0207 */
[----:B------:R-:W-:Y:S01]  /*0840*/  ISETP.LT.OR P6, PT, R0, 0x1, P2 ;  /* 0x000000010000780c */ /* 0x000fe200017c1670 */
[----:B------:R-:W-:Y:S01]  /*0850*/  IMAD R17, R42, c[0x0][0x20c], R6 ;  /* 0x000083002a117a24 */ /* 0x000fe200078e0206 */
[----:B------:R-:W-:Y:S01]  /*0860*/  ISETP.LT.OR P4, PT, R0, 0x21, P4 ;  /* 0x000000210000780c */ /* 0x000fe20002781670 */
[--C-:B------:R-:W-:Y:S01]  /*0870*/  IMAD.WIDE.U32 R6, R42, c[0x0][0x208], R14.reuse ;  /* 0x000082002a067a25 */ /* 0x100fe200078e000e */
[C---:B------:R-:W-:Y:S01]  /*0880*/  ISETP.LT.OR P3, PT, R0.reuse, 0x21, P3 ;  /* 0x000000210000780c */ /* 0x040fe20001f61670 */
[----:B------:R-:W-:Y:S01]  /*0890*/  UIMAD UR7, UR11, UR5, UR4 ;  /* 0x000000050b0772a4 */ /* 0x000fe2000f8e0204 */
[----:B------:R-:W-:Y:S01]  /*08a0*/  ISETP.LT.OR P2, PT, R0, 0x21, P2 ;  /* 0x000000210000780c */ /* 0x000fe20001741670 */
[----:B------:R-:W-:Y:S01]  /*08b0*/  IMAD.WIDE.U32 R10, R42, c[0x0][0x178], R14 ;  /* 0x00005e002a0a7a25 */ /* 0x000fe200078e000e */
[----:B------:R-:W-:Y:S01]  /*08c0*/  IADD3.X R32, R21, UR6, R18, P0, !PT ;  /* 0x0000000615207c10 */ /* 0x000fe200087fe412 */
[----:B------:R1:W-:Y:S01]  /*08d0*/  LDGSTS.E.BYPASS.LTC128B.128 [R38+0x8080], [R2.64], !P1 ;  /* 0x0808000002267fae */ /* 0x0003e2000c901d52 */
[----:B------:R-:W-:Y:S01]  /*08e0*/  ISETP.GE.AND P1, PT, R31, c[0x0][0x1cc], PT ;  /* 0x000073001f007a0c */ /* 0x000fe20003f26270 */
[----:B------:R-:W-:Y:S01]  /*08f0*/  ULDC.64 UR4, c[0x0][0x210] ;  /* 0x0000840000047ab9 */ /* 0x000fe20000000a00 */
[-C--:B------:R-:W-:Y:S01]  /*0900*/  LEA.HI R18, R33, R148.reuse, RZ, 0x4 ;  /* 0x0000009421127211 */ /* 0x080fe200078f20ff */
[----:B------:R1:W-:Y:S01]  /*0910*/  LDGSTS.E.BYPASS.LTC128B.128 [R38+0xa080], [R2.64+0x80], !P5 ;  /* 0x0a08008002267fae */ /* 0x0003e2000e901d52 */
[C---:B------:R-:W-:Y:S01]  /*0920*/  ISETP.LT.OR P5, PT, R0.reuse, 0x1, P1 ;  /* 0x000000010000780c */ /* 0x040fe20000fa1670 */
[----:B------:R-:W-:Y:S01]  /*0930*/  IMAD.IADD R7, R7, 0x1, R17 ;  /* 0x0000000107077824 */ /* 0x000fe200078e0211 */
[----:B------:R-:W-:Y:S01]  /*0940*/  ISETP.LT.OR P1, PT, R0, 0x21, P1 ;  /* 0x000000210000780c */ /* 0x000fe20000f21670 */
[----:B------:R1:W-:Y:S01]  /*0950*/  LDGSTS.E.BYPASS.LTC128B.128 [R38+0xc080], [R2.64+0x100], !P6 ;  /* 0x0c08010002267fae */ /* 0x0003e2000f101d52 */
[----:B------:R-:W-:Y:S01]  /*0960*/  LEA.HI R20, R33, R148, RZ, 0x2 ;  /* 0x0000009421147211 */ /* 0x000fe200078f10ff */
[----:B------:R-:W-:Y:S01]  /*0970*/  UIMAD UR4, UR9, UR4, URZ ;  /* 0x00000004090472a4 */ /* 0x000fe2000f8e023f */
[----:B------:R-:W-:Y:S01]  /*0980*/  IMAD.U32 R17, RZ, RZ, UR11 ;  /* 0x0000000bff117e24 */ /* 0x000fe2000f8e00ff */
[----:B------:R-:W-:Y:S01]  /*0990*/  STL [R1+0x50], R38 ;  /* 0x0000502601007387 */ /* 0x000fe20000100800 */
[----:B------:R-:W-:Y:S01]  /*09a0*/  IMAD.IADD R11, R11, 0x1, R16 ;  /* 0x000000010b0b7824 */ /* 0x000fe200078e0210 */
[----:B------:R-:W-:Y:S01]  /*09b0*/  UIMAD UR4, UR11, UR5, UR4 ;  /* 0x000000050b0472a4 */ /* 0x000fe2000f8e0204 */
[----:B------:R-:W-:-:S02]  /*09c0*/  ISETP.GE.AND P6, PT, R28, c[0x0][0x1fc], PT ;  /* 0x00007f001c007a0c */ /* 0x000fc40003fc6270 */
[----:B------:R-:W-:Y:S01]  /*09d0*/  IMAD.WIDE.U32 R10, R24, c[0x0][0x180], R10 ;  /* 0x00006000180a7a25 */ /* 0x000fe200078e000a */
[----:B------:R1:W-:Y:S01]  /*09e0*/  LDGSTS.E.BYPASS.LTC128B.128 [R38+0xe080], [R2.64+0x180], !P5 ;  /* 0x0e08018002267fae */ /* 0x0003e2000e901d52 */
[----:B------:R-:W-:-:S03]  /*09f0*/  ISETP.GE.AND P5, PT, R14, c[0x0][0x19c], PT ;  /* 0x000067000e007a0c */ /* 0x000fc60003fa6270 */
[----:B------:R2:W-:Y:S01]  /*0a00*/  LDGSTS.E.BYPASS.LTC128B.128 [R38+0x9080], [R4.64], !P4 ;  /* 0x0908000004267fae */ /* 0x0005e2000e101d52 */
[----:B------:R-:W-:-:S03]  /*0a10*/  ISETP.GE.AND P4, PT, R29, c[0x0][0x19c], PT ;  /* 0x000067001d007a0c */ /* 0x000fc60003f86270 */
[----:B------:R2:W-:Y:S01]  /*0a20*/  LDGSTS.E.BYPASS.LTC128B.128 [R38+0xb080], [R4.64+0x80], !P3 ;  /* 0x0b08008004267fae */ /* 0x0005e2000d901d52 */
[----:B------:R-:W-:Y:S02]  /*0a30*/  ISETP.LT.OR P0, PT, R0, 0x1, P4 ;  /* 0x000000010000780c */ /* 0x000fe40002701670 */
[----:B------:R-:W-:Y:S01]  /*0a40*/  ISETP.GE.AND P3, PT, R28, c[0x0][0x19c], PT ;  /* 0x000067001c007a0c */ /* 0x000fe20003f66270 */
[----:B------:R2:W-:Y:S01]  /*0a50*/  LDGSTS.E.BYPASS.LTC128B.128 [R38+0xd080], [R4.64+0x100], !P2 ;  /* 0x0d08010004267fae */ /* 0x0005e2000d101d52 */
[C---:B------:R-:W-:Y:S02]  /*0a60*/  ISETP.LT.OR P2, PT, R0.reuse, 0x1, P5 ;  /* 0x000000010000780c */ /* 0x040fe40002f41670 */
[C---:B------:R-:W-:Y:S01]  /*0a70*/  ISETP.LT.OR P5, PT, R0.reuse, 0x21, P5 ;  /* 0x000000210000780c */ /* 0x040fe20002fa1670 */
[----:B------:R2:W-:Y:S01]  /*0a80*/  LDGSTS.E.BYPASS.LTC128B.128 [R38+0xf080], [R4.64+0x180], !P1 ;  /* 0x0f08018004267fae */ /* 0x0005e2000c901d52 */
[----:B------:R-:W-:Y:S02]  /*0a90*/  ISETP.GE.AND P1, PT, R31, c[0x0][0x19c], PT ;  /* 0x000067001f007a0c */ /* 0x000fe40003f26270 */
[C---:B------:R-:W-:Y:S01]  /*0aa0*/  ISETP.LT.OR P4, PT, R0.reuse, 0x21, P4 ;  /* 0x000000210000780c */ /* 0x040fe20002781670 */
[----:B------:R-:W0:Y:S06]  /*0ab0*/  LDGDEPBAR ;  /* 0x00000000000079af */ /* 0x000e2c0000000000 */
[----:B------:R3:W-:Y:S01]  /*0ac0*/  LDGSTS.E.BYPASS.LTC128B.128 [R38+0x80], [R8.64], !P2 ;  /* 0x0008000008267fae */ /* 0x0007e2000d101d52 */
[----:B------:R-:W-:-:S02]  /*0ad0*/  ISETP.LT.OR P2, PT, R0, 0x1, P3 ;  /* 0x000000010000780c */ /* 0x000fc40001f41670 */
[C---:B------:R-:W-:Y:S01]  /*0ae0*/  ISETP.LT.OR P3, PT, R0.reuse, 0x21, P3 ;  /* 0x000000210000780c */ /* 0x040fe20001f61670 */
[----:B------:R3:W-:Y:S01]  /*0af0*/  LDGSTS.E.BYPASS.LTC128B.128 [R38+0x2080], [R8.64+0x80], !P0 ;  /* 0x0208008008267fae */ /* 0x0007e2000c101d52 */
[C---:B------:R-:W-:Y:S02]  /*0b00*/  ISETP.LT.OR P0, PT, R0.reuse, 0x1, P1 ;  /* 0x000000010000780c */ /* 0x040fe40000f01670 */
[----:B------:R-:W-:Y:S01]  /*0b10*/  ISETP.LT.OR P1, PT, R0, 0x21, P1 ;  /* 0x000000210000780c */ /* 0x000fe20000f21670 */
[----:B------:R-:W-:Y:S01]  /*0b20*/  IMAD.SHL.U32 R0, R19, 0x40, RZ ;  /* 0x0000004013007824 */ /* 0x000fe200078e00ff */
[----:B-1----:R-:W-:-:S05]  /*0b30*/  SHF.R.S32.HI R2, RZ, 0x1f, R20 ;  /* 0x0000001fff027819 */ /* 0x002fca0000011414 */
[----:B------:R3:W-:Y:S01]  /*0b40*/  LDGSTS.E.BYPASS.LTC128B.128 [R38+0x4080], [R8.64+0x100], !P2 ;  /* 0x0408010008267fae */ /* 0x0007e2000d101d52 */
[----:B------:R-:W-:Y:S02]  /*0b50*/  LOP3.LUT P2, RZ, R19, 0x4, RZ, 0xc0, !PT ;  /* 0x0000000413ff7812 */ /* 0x000fe4000784c0ff */
[----:B--2---:R-:W-:Y:S01]  /*0b60*/  SHF.R.S32.HI R5, RZ, 0x4, R18 ;  /* 0x00000004ff057819 */ /* 0x004fe20000011412 */
[----:B------:R3:W-:Y:S01]  /*0b70*/  LDGSTS.E.BYPASS.LTC128B.128 [R38+0x6080], [R8.64+0x180], !P0 ;  /* 0x0608018008267fae */ /* 0x0007e2000c101d52 */
[----:B------:R-:W-:Y:S02]  /*0b80*/  SHF.R.S32.HI R4, RZ, 0x2, R20 ;  /* 0x00000002ff047819 */ /* 0x000fe40000011414 */
[----:B------:R-:W-:Y:S01]  /*0b90*/  LEA.HI R3, R18, R5, RZ, 0x1 ;  /* 0x0000000512037211 */ /* 0x000fe200078f08ff */
[----:B------:R1:W-:Y:S01]  /*0ba0*/  LDGSTS.E.BYPASS.LTC128B.128 [R38+0x1080], [R12.64], !P5 ;  /* 0x010800000c267fae */ /* 0x0003e2000e901d52 */
[----:B------:R-:W-:Y:S02]  /*0bb0*/  LEA.HI R2, R2, R4, RZ, 0x3 ;  /* 0x0000000402027211 */ /* 0x000fe400078f18ff */
[----:B------:R-:W-:Y:S01]  /*0bc0*/  LOP3.LUT R16, R3, 0xfffffffe, RZ, 0xc0, !PT ;  /* 0xfffffffe03107812 */ /* 0x000fe200078ec0ff */
[----:B------:R1:W-:Y:S01]  /*0bd0*/  LDGSTS.E.BYPASS.LTC128B.128 [R38+0x3080], [R12.64+0x80], !P4 ;  /* 0x030800800c267fae */ /* 0x0003e2000e101d52 */
[----:B------:R-:W-:Y:S01]  /*0be0*/  LOP3.LUT R15, R2, 0xfffffff8, RZ, 0xc0, !PT ;  /* 0xfffffff8020f7812 */ /* 0x000fe200078ec0ff */
[----:B------:R-:W-:Y:S01]  /*0bf0*/  IMAD.WIDE.U32 R2, R17, c[0x0][0x210], R6 ;  /* 0x0000840011027a25 */ /* 0x000fe200078e0006 */
[----:B------:R-:W-:Y:S01]  /*0c00*/  LOP3.LUT P0, RZ, R19, 0x2, RZ, 0xc0, !PT ;  /* 0x0000000213ff7812 */ /* 0x000fe2000780c0ff */
[----:B------:R1:W-:Y:S01]  /*0c10*/  LDGSTS.E.BYPASS.LTC128B.128 [R38+0x5080], [R12.64+0x100], !P3 ;  /* 0x050801000c267fae */ /* 0x0003e2000d901d52 */
[----:B------:R-:W-:Y:S01]  /*0c20*/  ISETP.GE.AND P4, PT, R14, c[0x0][0x16c], PT ;  /* 0x00005b000e007a0c */ /* 0x000fe20003f86270 */
[----:B------:R-:W-:Y:S01]  /*0c30*/  IMAD.IADD R16, R5, 0x1, -R16 ;  /* 0x0000000105107824 */ /* 0x000fe200078e0a10 */
[----:B------:R-:W-:Y:S01]  /*0c40*/  IADD3 R3, R3, UR4, RZ ;  /* 0x0000000403037c10 */ /* 0x000fe2000fffe0ff */
[----:B------:R1:W-:Y:S01]  /*0c50*/  LDGSTS.E.BYPASS.LTC128B.128 [R38+0x7080], [R12.64+0x180], !P1 ;  /* 0x070801800c267fae */ /* 0x0003e2000c901d52 */
[----:B------:R-:W-:Y:S01]  /*0c60*/  ULDC.64 UR4, c[0x0][0x188] ;  /* 0x0000620000047ab9 */ /* 0x000fe20000000a00 */
[----:B------:R-:W-:Y:S01]  /*0c70*/  IMAD.IADD R21, R4, 0x1, -R15 ;  /* 0x0000000104157824 */ /* 0x000fe200078e0a0f */
[----:B------:R-:W-:Y:S01]  /*0c80*/  UIMAD UR4, UR10, UR4, URZ ;  /* 0x000000040a0472a4 */ /* 0x000fe2000f8e023f */
[----:B------:R-:W0:Y:S01]  /*0c90*/  LDGDEPBAR ;  /* 0x00000000000079af */ /* 0x000e220000000000 */
[----:B------:R-:W-:Y:S01]  /*0ca0*/  IADD3 R5, R11, UR7, RZ ;  /* 0x000000070b057c10 */ /* 0x000fe2000fffe0ff */
[----:B------:R-:W-:Y:S01]  /*0cb0*/  IMAD.MOV.U32 R4, RZ, RZ, R10 ;  /* 0x000000ffff047224 */ /* 0x000fe200078e000a */
[----:B------:R-:W-:Y:S01]  /*0cc0*/  UIMAD UR7, UR12, UR5, UR4 ;  /* 0x000000050c0772a4 */ /* 0x000fe2000f8e0204 */
[----:B------:R-:W-:-:S02]  /*0cd0*/  IMAD.U32 R6, RZ, RZ, UR12 ;  /* 0x0000000cff067e24 */ /* 0x000fc4000f8e00ff */
[----:B------:R-:W-:Y:S01]  /*0ce0*/  ULDC.64 UR4, c[0x0][0x218] ;  /* 0x0000860000047ab9 */ /* 0x000fe20000000a00 */
[----:B---3--:R-:W-:Y:S01]  /*0cf0*/  IMAD.U32 R8, RZ, RZ, UR12 ;  /* 0x0000000cff087e24 */ /* 0x008fe2000f8e00ff */
[----:B------:R-:W-:Y:S01]  /*0d00*/  LOP3.LUT R9, R0, 0x1c0, RZ, 0xc0, !PT ;  /* 0x000001c000097812 */ /* 0x000fe200078ec0ff */
[----:B------:R-:W-:Y:S01]  /*0d10*/  IMAD.WIDE.U32 R6, R6, c[0x0][0x188], R4 ;  /* 0x0000620006067a25 */ /* 0x000fe200078e0004 */
[----:B------:R-:W-:Y:S02]  /*0d20*/  UIMAD UR4, UR10, UR4, URZ ;  /* 0x000000040a0472a4 */ /* 0x000fe4000f8e023f */
[----:B------:R-:W-:Y:S01]  /*0d30*/  SHF.R.U32.HI R15, RZ, 0x3, R9 ;  /* 0x00000003ff0f7819 */ /* 0x000fe20000011609 */
[----:B------:R-:W-:Y:S01]  /*0d40*/  IMAD.WIDE.U32 R4, R8, c[0x0][0x218], R2 ;  /* 0x0000860008047a25 */ /* 0x000fe200078e0002 */
[----:B------:R-:W-:Y:S01]  /*0d50*/  LOP3.LUT R2, R9, 0x8, R30, 0xf8, !PT ;  /* 0x0000000809027812 */ /* 0x000fe200078ef81e */
[----:B------:R-:W-:Y:S01]  /*0d60*/  UIMAD UR4, UR12, UR5, UR4 ;  /* 0x000000050c0472a4 */ /* 0x000fe2000f8e0204 */
[----:B------:R-:W-:Y:S01]  /*0d70*/  IADD3 R3, R7, UR7, RZ ;  /* 0x0000000707037c10 */ /* 0x000fe2000fffe0ff */
[----:B------:R-:W-:Y:S01]  /*0d80*/  IMAD R0, R16, 0x800, R22 ;  /* 0x0000080010007824 */ /* 0x000fe200078e0216 */
[----:B------:R-:W-:-:S02]  /*0d90*/  LOP3.LUT R2, R2, R15, RZ, 0x3c, !PT ;  /* 0x0000000f02027212 */ /* 0x000fc400078e3cff */
[----:B------:R-:W-:Y:S02]  /*0da0*/  LEA R34, P3, R6, c[0x0][0x160], 0x1 ;  /* 0x0000580006227a11 */ /* 0x000fe400078608ff */
[----:B------:R-:W-:Y:S01]  /*0db0*/  LEA R40, P1, R4, c[0x0][0x1f0], 0x1 ;  /* 0x00007c0004287a11 */ /* 0x000fe200078208ff */
[----:B------:R-:W-:Y:S01]  /*0dc0*/  IMAD.IADD R2, R0, 0x1, R2 ;  /* 0x0000000100027824 */ /* 0x000fe200078e0202 */
[----:B------:R-:W-:-:S04]  /*0dd0*/  DEPBAR.LE SB0, 0x1 ;  /* 0x000080400000791a */ /* 0x000fc80000000000 */
[----:B------:R-:W-:Y:S01]  /*0de0*/  IADD3 R0, R5, UR4, RZ ;  /* 0x0000000405007c10 */ /* 0x000fe2000fffe0ff */
[----:B------:R-:W-:Y:S01]  /*0df0*/  IMAD.SHL.U32 R2, R2, 0x2, RZ ;  /* 0x0000000202027824 */ /* 0x000fe200078e00ff */
[----:B------:R-:W-:Y:S01]  /*0e00*/  BAR.SYNC.DEFER_BLOCKING 0x0 ;  /* 0x0000000000007b1d */ /* 0x000fe20000010000 */
[----:B------:R-:W-:Y:S01]  /*0e10*/  LEA.HI.X R35, R6, c[0x0][0x164], R3, 0x1, P3 ;  /* 0x0000590006237a11 */ /* 0x000fe200018f0c03 */
[----:B------:R-:W-:Y:S01]  /*0e20*/  IMAD.MOV.U32 R3, RZ, RZ, 0x40 ;  /* 0x00000040ff037424 */ /* 0x000fe200078e00ff */
[----:B------:R-:W-:Y:S02]  /*0e30*/  LEA.HI.X R41, R4, c[0x0][0x1f4], R0, 0x1, P1 ;  /* 0x00007d0004297a11 */ /* 0x000fe400008f0c00 */
[----:B------:R-:W-:Y:S01]  /*0e40*/  SEL R0, R37, 0xffffffe0, !P0 ;  /* 0xffffffe025007807 */ /* 0x000fe20004000000 */
[----:B------:R-:W-:Y:S01]  /*0e50*/  STL.64 [R1+0x88], R34 ;  /* 0x0000882201007387 */ /* 0x000fe20000100a00 */
[----:B------:R-:W-:Y:S02]  /*0e60*/  SEL R3, R3, 0xffffffc0, !P2 ;  /* 0xffffffc003037807 */ /* 0x000fe40005000000 */
[----:B------:R-:W-:Y:S01]  /*0e70*/  ISETP.GE.AND P1, PT, R42, c[0x0][0x168], PT ;  /* 0x00005a002a007a0c */ /* 0x000fe20003f26270 */
[C---:B------:R-:W-:Y:S01]  /*0e80*/  IMAD.IADD R6, R2.reuse, 0x1, R0 ;  /* 0x0000000102067824 */ /* 0x040fe200078e0200 */
[----:B------:R-:W-:Y:S01]  /*0e90*/  STL.64 [R1+0x80], R40 ;  /* 0x0000802801007387 */ /* 0x000fe20000100a00 */
[----:B------:R-:W-:Y:S01]  /*0ea0*/  IMAD.IADD R5, R2, 0x1, R3 ;  /* 0x0000000102057824 */ /* 0x000fe200078e0203 */
[----:B------:R-:W-:Y:S01]  /*0eb0*/  ISETP.GE.OR P3, PT, R14, c[0x0][0x16c], P1 ;  /* 0x00005b000e007a0c */ /* 0x000fe20000f66670 */
[----:B------:R-:W-:Y:S01]  /*0ec0*/  IMAD.IADD R4, R3, 0x1, R6 ;  /* 0x0000000103047824 */ /* 0x000fe200078e0206 */
[----:B------:R-:W-:Y:S01]  /*0ed0*/  ISETP.GE.OR P5, PT, R29, c[0x0][0x16c], P1 ;  /* 0x00005b001d007a0c */ /* 0x000fe20000fa6670 */
[----:B------:R-:W-:Y:S01]  /*0ee0*/  STL [R1+0x28], R2 ;  /* 0x0000280201007387 */ /* 0x000fe20000100800 */
[----:B------:R-:W-:-:S02]  /*0ef0*/  ISETP.GE.OR P2, PT, R28, c[0x0][0x16c], P1 ;  /* 0x00005b001c007a0c */ /* 0x000fc40000f46670 */
[----:B------:R-:W-:Y:S01]  /*0f00*/  LOP3.LUT R0, R18, 0xfffffff0, RZ, 0xc0, !PT ;  /* 0xfffffff012007812 */ /* 0x000fe200078ec0ff */
[----:B------:R-:W-:Y:S01]  /*0f10*/  STL [R1+0x2c], R6 ;  /* 0x00002c0601007387 */ /* 0x000fe20000100800 */
[----:B------:R-:W-:Y:S02]  /*0f20*/  ISETP.GE.OR P0, PT, R31, c[0x0][0x16c], P1 ;  /* 0x00005b001f007a0c */ /* 0x000fe40000f06670 */
[----:B------:R-:W-:Y:S01]  /*0f30*/  SEL R22, RZ, 0x4, P6 ;  /* 0x00000004ff167807 */ /* 0x000fe20003000000 */
[----:B------:R-:W2:Y:S01]  /*0f40*/  LDSM.16.M88.4 R164, [R2+0x8080] ;  /* 0x0080800002a4783b */ /* 0x000ea20000000200 */
[----:B------:R-:W-:-:S03]  /*0f50*/  IMAD.IADD R0, R148, 0x1, -R0 ;  /* 0x0000000194007824 */ /* 0x000fc600078e0a00 */
[----:B------:R-:W3:Y:S02]  /*0f60*/  LDSM.16.M88.4 R168, [R6+0x8080] ;  /* 0x0080800006a8783b */ /* 0x000ee40000000200 */
[----:B------:R-:W-:Y:S02]  /*0f70*/  SHF.R.S32.HI R8, RZ, 0x1f, R0 ;  /* 0x0000001fff087819 */ /* 0x000fe40000011400 */
[----:B------:R-:W4:Y:S02]  /*0f80*/  LDSM.16.M88.4 R172, [R5+0x8080] ;  /* 0x0080800005ac783b */ /* 0x000f240000000200 */
[----:B------:R-:W-:Y:S02]  /*0f90*/  LEA.HI R8, R8, R0, RZ, 0x3 ;  /* 0x0000000008087211 */ /* 0x000fe400078f18ff */
[----:B------:R-:W2:Y:S02]  /*0fa0*/  LDSM.16.M88.4 R176, [R4+0x8080] ;  /* 0x0080800004b0783b */ /* 0x000ea40000000200 */
[----:B-1----:R-:W-:-:S02]  /*0fb0*/  LOP3.LUT R13, R8, 0xfffffff8, RZ, 0xc0, !PT ;  /* 0xfffffff8080d7812 */ /* 0x002fc400078ec0ff */
[----:B------:R-:W1:Y:S03]  /*0fc0*/  LDSM.16.M88.4 R180, [R2+0xa080] ;  /* 0x00a0800002b4783b */ /* 0x000e660000000200 */
[----:B------:R-:W-:Y:S01]  /*0fd0*/  IMAD.IADD R0, R0, 0x1, -R13 ;  /* 0x0000000100007824 */ /* 0x000fe200078e0a0d */
[----:B------:R-:W1:Y:S04]  /*0fe0*/  LDSM.16.M88.4 R184, [R6+0xa080] ;  /* 0x00a0800006b8783b */ /* 0x000e680000000200 */
[----:B------:R-:W1:Y:S04]  /*0ff0*/  LDSM.16.M88.4 R188, [R5+0xa080] ;  /* 0x00a0800005bc783b */ /* 0x000e680000000200 */
[----:B------:R-:W1:Y:S04]  /*1000*/  LDSM.16.M88.4 R192, [R4+0xa080] ;  /* 0x00a0800004c0783b */ /* 0x000e680000000200 */
[----:B------:R-:W1:Y:S04]  /*1010*/  LDSM.16.M88.4 R196, [R2+0xc080] ;  /* 0x00c0800002c4783b */ /* 0x000e680000000200 */
[----:B------:R-:W1:Y:S04]  /*1020*/  LDSM.16.M88.4 R200, [R6+0xc080] ;  /* 0x00c0800006c8783b */ /* 0x000e680000000200 */
[----:B------:R-:W1:Y:S04]  /*1030*/  LDSM.16.M88.4 R204, [R5+0xc080] ;  /* 0x00c0800005cc783b */ /* 0x000e680000000200 */
[----:B------:R-:W1:Y:S04]  /*1040*/  LDSM.16.M88.4 R208, [R4+0xc080] ;  /* 0x00c0800004d0783b */ /* 0x000e680000000200 */
[----:B------:R-:W1:Y:S04]  /*1050*/  LDSM.16.M88.4 R212, [R2+0xe080] ;  /* 0x00e0800002d4783b */ /* 0x000e680000000200 */
[----:B------:R5:W1:Y:S04]  /*1060*/  LDSM.16.M88.4 R216, [R6+0xe080] ;  /* 0x00e0800006d8783b */ /* 0x000a680000000200 */
[----:B------:R-:W1:Y:S04]  /*1070*/  LDSM.16.M88.4 R220, [R5+0xe080] ;  /* 0x00e0800005dc783b */ /* 0x000e680000000200 */
[----:B------:R-:W1:Y:S04]  /*1080*/  LDSM.16.M88.4 R224, [R4+0xe080] ;  /* 0x00e0800004e0783b */ /* 0x000e680000000200 */
[----:B------:R-:W-:Y:S06]  /*1090*/  BAR.SYNC.DEFER_BLOCKING 0x0 ;  /* 0x0000000000007b1d */ /* 0x000fec0000010000 */
[----:B------:R2:W-:Y:S04]  /*10a0*/  STL [R1+0x34], R5 ;  /* 0x0000340501007387 */ /* 0x0005e80000100800 */
[----:B------:R3:W-:Y:S01]  /*10b0*/  STL [R1+0x30], R4 ;  /* 0x0000300401007387 */ /* 0x0007e20000100800 */
[----:B-----5:R-:W-:-:S05]  /*10c0*/  IMAD.SHL.U32 R6, R21, 0x40, RZ ;  /* 0x0000004015067824 */ /* 0x020fca00078e00ff */
[----:B------:R-:W-:-:S04]  /*10d0*/  LOP3.LUT R6, R6, 0x1c0, RZ, 0xc0, !PT ;  /* 0x000001c006067812 */ /* 0x000fc800078ec0ff */
[----:B------:R-:W-:Y:S01]  /*10e0*/  SHF.R.U32.HI R17, RZ, 0x3, R6 ;  /* 0x00000003ff117819 */ /* 0x000fe20000011606 */
[----:B------:R-:W-:Y:S01]  /*10f0*/  @!PT LDS RZ, [RZ] ;  /* 0x00000000fffff984 */ /* 0x000fe20000000800 */
[----:B------:R-:W-:Y:S01]  /*1100*/  @!PT LDS RZ, [RZ] ;  /* 0x00000000fffff984 */ /* 0x000fe20000000800 */
[----:B------:R-:W-:Y:S01]  /*1110*/  @!PT LDS RZ, [RZ] ;  /* 0x00000000fffff984 */ /* 0x000fe20000000800 */
[----:B------:R5:W-:Y:S01]  /*1120*/  LDGSTS.E.BYPASS.LTC128B.128 [R38+0x8080], [R34.64], !P3 ;  /* 0x0808000022267fae */ /* 0x000be2000d901d52 */
[----:B------:R-:W-:-:S03]  /*1130*/  ISETP.GE.AND P3, PT, R14, c[0x0][0x1fc], PT ;  /* 0x00007f000e007a0c */ /* 0x000fc60003f66270 */
[----:B------:R5:W-:Y:S01]  /*1140*/  LDGSTS.E.BYPASS.LTC128B.128 [R38+0x9080], [R34.64+0x80], !P5 ;  /* 0x0908008022267fae */ /* 0x000be2000e901d52 */
[----:B------:R-:W-:Y:S01]  /*1150*/  ISETP.GE.OR P5, PT, R14, c[0x0][0x1fc], P1 ;  /* 0x00007f000e007a0c */ /* 0x000fe20000fa6670 */
[----:B------:R-:W-:Y:S02]  /*1160*/  IMAD.SHL.U32 R14, R16, 0x20, RZ ;  /* 0x00000020100e7824 */ /* 0x000fe400078e00ff */
[----:B------:R5:W-:Y:S01]  /*1170*/  LDGSTS.E.BYPASS.LTC128B.128 [R38+0xa080], [R34.64+0x100], !P2 ;  /* 0x0a08010022267fae */ /* 0x000be2000d101d52 */
[----:B------:R-:W-:Y:S01]  /*1180*/  ISETP.GE.AND P2, PT, R29, c[0x0][0x16c], PT ;  /* 0x00005b001d007a0c */ /* 0x000fe20003f46270 */
[----:B--2---:R-:W-:Y:S01]  /*1190*/  IMAD.SHL.U32 R5, R23, 0x8, RZ ;  /* 0x0000000817057824 */ /* 0x004fe200078e00ff */
[----:B---3--:R-:W-:Y:S01]  /*11a0*/  LEA.HI R4, R33, R148, RZ, 0x5 ;  /* 0x0000009421047211 */ /* 0x008fe200078f28ff */
[----:B------:R5:W-:Y:S01]  /*11b0*/  LDGSTS.E.BYPASS.LTC128B.128 [R38+0xb080], [R34.64+0x180], !P0 ;  /* 0x0b08018022267fae */ /* 0x000be2000c101d52 */
[----:B------:R-:W-:Y:S02]  /*11c0*/  SEL R19, RZ, 0xffffffff, P2 ;  /* 0xffffffffff137807 */ /* 0x000fe40001000000 */
[----:B------:R-:W-:-:S02]  /*11d0*/  SHF.R.S32.HI R2, RZ, 0x5, R4 ;  /* 0x00000005ff027819 */ /* 0x000fc40000011404 */
[----:B------:R-:W-:Y:S01]  /*11e0*/  ISETP.GE.AND P2, PT, R31, c[0x0][0x16c], PT ;  /* 0x00005b001f007a0c */ /* 0x000fe20003f46270 */
[----:B------:R-:W-:Y:S01]  /*11f0*/  IMAD.SHL.U32 R13, R19, 0x2, RZ ;  /* 0x00000002130d7824 */ /* 0x000fe200078e00ff */
[----:B------:R-:W-:Y:S02]  /*1200*/  LEA.HI R7, R4, R2, RZ, 0x1 ;  /* 0x0000000204077211 */ /* 0x000fe400078f08ff */
[----:B------:R-:W-:Y:S02]  /*1210*/  SEL R24, RZ, 0x8, P2 ;  /* 0x00000008ff187807 */ /* 0x000fe40001000000 */
[----:B------:R-:W-:Y:S02]  /*1220*/  LOP3.LUT R7, R7, 0xfffffffe, RZ, 0xc0, !PT ;  /* 0xfffffffe07077812 */ /* 0x000fe400078ec0ff */
[----:B------:R-:W-:Y:S02]  /*1230*/  LEA R10, P2, R25, c[0x0][0x280], 0x2 ;  /* 0x0000a000190a7a11 */ /* 0x000fe400078410ff */
[----:B------:R-:W-:Y:S01]  /*1240*/  ISETP.GE.AND P0, PT, R29, c[0x0][0x1fc], PT ;  /* 0x00007f001d007a0c */ /* 0x000fe20003f06270 */
[----:B------:R-:W-:Y:S01]  /*1250*/  IMAD.IADD R7, R2, 0x1, -R7 ;  /* 0x0000000102077824 */ /* 0x000fe200078e0a07 */
[----:B------:R-:W-:-:S02]  /*1260*/  LEA.HI.X R11, R25, c[0x0][0x284], R32, 0x2, P2 ;  /* 0x0000a100190b7a11 */ /* 0x000fc400010f1420 */
[----:B------:R-:W-:Y:S01]  /*1270*/  ISETP.GT.AND P2, PT, R148, 0x7, PT ;  /* 0x000000079400780c */ /* 0x000fe20003f44270 */
[----:B------:R-:W-:Y:S01]  /*1280*/  IMAD.SHL.U32 R12, R7, 0x10, RZ ;  /* 0x00000010070c7824 */ /* 0x000fe200078e00ff */
[----:B------:R-:W-:Y:S01]  /*1290*/  LOP3.LUT R5, R5, 0x18, RZ, 0xc0, !PT ;  /* 0x0000001805057812 */ /* 0x000fe200078ec0ff */
[----:B------:R-:W-:Y:S01]  /*12a0*/  IMAD.SHL.U32 R7, R7, 0x400, RZ ;  /* 0x0000040007077824 */ /* 0x000fe200078e00ff */
[----:B------:R-:W-:Y:S02]  /*12b0*/  SEL R18, RZ, 0xffffffff, P0 ;  /* 0xffffffffff127807 */ /* 0x000fe40000000000 */
[----:B------:R-:W-:Y:S02]  /*12c0*/  LOP3.LUT R9, R9, 0x10, R12, 0xf8, !PT ;  /* 0x0000001009097812 */ /* 0x000fe400078ef80c */
[----:B------:R-:W-:Y:S02]  /*12d0*/  LOP3.LUT R14, R5, 0x20, R14, 0xf8, !PT ;  /* 0x00000020050e7812 */ /* 0x000fe400078ef80e */
[----:B------:R-:W-:-:S02]  /*12e0*/  LOP3.LUT R9, R9, 0x8, R30, 0xf8, !PT ;  /* 0x0000000809097812 */ /* 0x000fc400078ef81e */
[----:B------:R-:W-:Y:S01]  /*12f0*/  LOP3.LUT R17, R17, R6, R5, 0x1e, !PT ;  /* 0x0000000611117212 */ /* 0x000fe200078e1e05 */
[----:B------:R-:W-:Y:S01]  /*1300*/  @!P2 IMAD.SHL.U32 R5, R148, 0x10, RZ ;  /* 0x000000109405a824 */ /* 0x000fe200078e00ff */
[----:B-----5:R-:W-:Y:S02]  /*1310*/  SEL R35, RZ, 0x1, P3 ;  /* 0x00000001ff237807 */ /* 0x020fe40001800000 */
[----:B------:R-:W-:Y:S01]  /*1320*/  LOP3.LUT R15, R9, R15, RZ, 0x3c, !PT ;  /* 0x0000000f090f7212 */ /* 0x000fe200078e3cff */
[----:B------:R-:W-:Y:S01]  /*1330*/  IMAD.SHL.U32 R9, R18, 0x2, RZ ;  /* 0x0000000212097824 */ /* 0x000fe200078e00ff */
[----:B------:R-:W-:Y:S01]  /*1340*/  SEL R34, RZ, 0x1, P4 ;  /* 0x00000001ff227807 */ /* 0x000fe20002000000 */
[----:B------:R2:W-:Y:S01]  /*1350*/  @!P2 LDGSTS.E.BYPASS.LTC128B.128 [R5+0x14080], [R26.64] ;  /* 0x140800001a05afae */ /* 0x0005e2000b901d52 */
[----:B------:R-:W-:Y:S02]  /*1360*/  ISETP.GE.AND P3, PT, R28, c[0x0][0x16c], PT ;  /* 0x00005b001c007a0c */ /* 0x000fe40003f66270 */
[----:B------:R-:W-:Y:S01]  /*1370*/  ISETP.GE.AND P0, PT, R31, c[0x0][0x1fc], PT ;  /* 0x00007f001f007a0c */ /* 0x000fe20003f06270 */
[----:B------:R-:W0:Y:S01]  /*1380*/  LDGDEPBAR ;  /* 0x00000000000079af */ /* 0x000e220000000000 */
[----:B------:R-:W-:-:S02]  /*1390*/  ISETP.GE.OR P4, PT, R29, c[0x0][0x1fc], P1 ;  /* 0x00007f001d007a0c */ /* 0x000fc40000f86670 */
[----:B------:R-:W-:Y:S01]  /*13a0*/  SEL R29, RZ, 0x4, P3 ;  /* 0x00000004ff1d7807 */ /* 0x000fe20001800000 */
[----:B------:R3:W-:Y:S01]  /*13b0*/  LDGSTS.E.BYPASS.LTC128B.128 [R38+0x10080], [R40.64], !P5 ;  /* 0x1008000028267fae */ /* 0x0007e2000e901d52 */
[----:B------:R-:W-:Y:S02]  /*13c0*/  LOP3.LUT R13, R13, 0x2, R34, 0xe2, !PT ;  /* 0x000000020d0d7812 */ /* 0x000fe400078ee222 */
[----:B------:R-:W-:Y:S02]  /*13d0*/  LOP3.LUT R9, R9, 0x2, R35, 0xe2, !PT ;  /* 0x0000000209097812 */ /* 0x000fe400078ee223 */
[----:B------:R-:W-:Y:S02]  /*13e0*/  LOP3.LUT P5, RZ, R0, 0x2, RZ, 0xc0, !PT ;  /* 0x0000000200ff7812 */ /* 0x000fe400078ac0ff */
[----:B------:R-:W-:Y:S02]  /*13f0*/  LOP3.LUT R13, R24, R13, R29, 0xfe, !PT ;  /* 0x0000000d180d7212 */ /* 0x000fe400078efe1d */
[----:B------:R-:W-:Y:S01]  /*1400*/  ISETP.GE.OR P3, PT, R28, c[0x0][0x1fc], P1 ;  /* 0x00007f001c007a0c */ /* 0x000fe20000f66670 */
[----:B------:R3:W-:Y:S01]  /*1410*/  LDGSTS.E.BYPASS.LTC128B.128 [R38+0x11080], [R40.64+0x80], !P4 ;  /* 0x1108008028267fae */ /* 0x0007e2000e101d52 */
[----:B------:R-:W-:-:S02]  /*1420*/  ISETP.GE.OR P1, PT, R31, c[0x0][0x1fc], P1 ;  /* 0x00007f001f007a0c */ /* 0x000fc40000f26670 */
[----:B------:R-:W-:Y:S01]  /*1430*/  LOP3.LUT R6, R20, 0x7ffffffc, RZ, 0xc0, !PT ;  /* 0x7ffffffc14067812 */ /* 0x000fe200078ec0ff */
[----:B------:R5:W-:Y:S01]  /*1440*/  STL [R1+0x64], R13 ;  /* 0x0000640d01007387 */ /* 0x000be20000100800 */
[----:B------:R-:W-:-:S03]  /*1450*/  LOP3.LUT R18, R21, 0x4, RZ, 0xc0, !PT ;  /* 0x0000000415127812 */ /* 0x000fc600078ec0ff */
[----:B------:R-:W-:Y:S01]  /*1460*/  IMAD.IADD R6, R148, 0x1, -R6 ;  /* 0x0000000194067824 */ /* 0x000fe200078e0a06 */
[----:B--2---:R-:W-:Y:S02]  /*1470*/  SEL R5, RZ, 0x8, P0 ;  /* 0x00000008ff057807 */ /* 0x004fe40000000000 */
[C---:B------:R-:W-:Y:S01]  /*1480*/  LOP3.LUT P0, RZ, R0.reuse, 0x4, RZ, 0xc0, !PT ;  /* 0x0000000400ff7812 */ /* 0x040fe2000780c0ff */
[----:B------:R-:W-:Y:S01]  /*1490*/  IMAD.SHL.U32 R0, R0, 0x40, RZ ;  /* 0x0000004000007824 */ /* 0x000fe200078e00ff */
[----:B------:R-:W-:Y:S01]  /*14a0*/  LOP3.LUT R5, R5, R9, R22, 0xfe, !PT ;  /* 0x0000000905057212 */ /* 0x000fe200078efe16 */
[----:B------:R-:W-:Y:S01]  /*14b0*/  IMAD.SHL.U32 R9, R2, 0x8, RZ ;  /* 0x0000000802097824 */ /* 0x000fe200078e00ff */
[----:B------:R3:W-:Y:S01]  /*14c0*/  LDGSTS.E.BYPASS.LTC128B.128 [R38+0x12080], [R40.64+0x100], !P3 ;  /* 0x1208010028267fae */ /* 0x0007e2000d901d52 */
[----:B------:R-:W-:Y:S01]  /*14d0*/  IMAD R6, R6, 0x2, R7 ;  /* 0x0000000206067824 */ /* 0x000fe200078e0207 */
[----:B------:R-:W-:Y:S02]  /*14e0*/  LOP3.LUT R0, R0, 0x1c0, RZ, 0xc0, !PT ;  /* 0x000001c000007812 */ /* 0x000fe400078ec0ff */
[----:B------:R2:W-:Y:S01]  /*14f0*/  STL [R1+0x60], R5 ;  /* 0x0000600501007387 */ /* 0x0005e20000100800 */
[----:B------:R-:W-:Y:S01]  /*1500*/  IMAD.IADD R17, R6, 0x1, R17 ;  /* 0x0000000106117824 */ /* 0x000fe200078e0211 */
[--C-:B------:R-:W-:Y:S01]  /*1510*/  SHF.R.U32.HI R2, RZ, 0x3, R0.reuse ;  /* 0x00000003ff027819 */ /* 0x100fe20000011600 */
[----:B------:R-:W-:Y:S01]  /*1520*/  IMAD.SHL.U32 R6, R8, 0x40, RZ ;  /* 0x0000004008067824 */ /* 0x000fe200078e00ff */
[----:B------:R3:W-:Y:S01]  /*1530*/  LDGSTS.E.BYPASS.LTC128B.128 [R38+0x13080], [R40.64+0x180], !P1 ;  /* 0x1308018028267fae */ /* 0x0007e2000c901d52 */
[----:B------:R-:W-:Y:S01]  /*1540*/  IMAD.SHL.U32 R17, R17, 0x2, RZ ;  /* 0x0000000211117824 */ /* 0x000fe200078e00ff */
[----:B------:R-:W-:-:S02]  /*1550*/  LOP3.LUT R14, R2, R14, R0, 0x1e, !PT ;  /* 0x0000000e020e7212 */ /* 0x000fc400078e1e00 */
[----:B------:R3:W-:Y:S01]  /*1560*/  STL [R1+0x9c], R18 ;  /* 0x00009c1201007387 */ /* 0x0007e20000100800 */
[----:B------:R-:W-:Y:S02]  /*1570*/  LOP3.LUT R6, R6, 0xfffffe00, RZ, 0xc0, !PT ;  /* 0xfffffe0006067812 */ /* 0x000fe400078ec0ff */
[----:B-----5:R-:W-:Y:S02]  /*1580*/  LOP3.LUT R13, R0, 0x38, R9, 0xf8, !PT ;  /* 0x00000038000d7812 */ /* 0x020fe400078ef809 */
[----:B------:R-:W-:Y:S01]  /*1590*/  LOP3.LUT R9, R4, 0xffffffe0, RZ, 0xc0, !PT ;  /* 0xffffffe004097812 */ /* 0x000fe200078ec0ff */
[----:B------:R-:W-:Y:S01]  /*15a0*/  IMAD R4, R16, 0x200, R15 ;  /* 0x0000020010047824 */ /* 0x000fe200078e020f */
[----:B------:R-:W-:Y:S02]  /*15b0*/  ISETP.LT.AND P1, PT, RZ, c[0x0][0x168], PT ;  /* 0x00005a00ff007a0c */ /* 0x000fe40003f21270 */
[----:B------:R-:W-:Y:S01]  /*15c0*/  LOP3.LUT R8, R13, R2, RZ, 0x3c, !PT ;  /* 0x000000020d087212 */ /* 0x000fe200078e3cff */
[----:B------:R-:W-:Y:S01]  /*15d0*/  IMAD.IADD R9, R148, 0x1, -R9 ;  /* 0x0000000194097824 */ /* 0x000fe200078e0a09 */
[----:B------:R-:W-:Y:S01]  /*15e0*/  IADD3 R13, R17, 0x14180, RZ ;  /* 0x00014180110d7810 */ /* 0x000fe20007ffe0ff */
[----:B--2---:R-:W-:-:S02]  /*15f0*/  IMAD.SHL.U32 R5, R16, 0x8, RZ ;  /* 0x0000000810057824 */ /* 0x004fc400078e00ff */
[----:B------:R-:W-:-:S03]  /*1600*/  IMAD R16, R16, 0x1000, R6 ;  /* 0x0000100010107824 */ /* 0x000fc600078e0206 */
[----:B------:R-:W-:Y:S01]  /*1610*/  LOP3.LUT R5, R0, 0x8, R5, 0xf8, !PT ;  /* 0x0000000800057812 */ /* 0x000fe200078ef805 */
[----:B------:R-:W-:-:S03]  /*1620*/  @!P2 IMAD.SHL.U32 R0, R148, 0x10, RZ ;  /* 0x000000109400a824 */ /* 0x000fc600078e00ff */
[----:B------:R-:W-:Y:S02]  /*1630*/  LOP3.LUT R5, R5, R2, RZ, 0x3c, !PT ;  /* 0x0000000205057212 */ /* 0x000fe400078e3cff */
[----:B------:R2:W-:Y:S02]  /*1640*/  @!P2 LDGSTS.E.BYPASS.LTC128B.128 [R0+0x14100], [R10.64] ;  /* 0x141000000a00afae */ /* 0x0005e4000b901d52 */
[-C--:B------:R-:W-:Y:S02]  /*1650*/  IADD3 R2, R5, R6.reuse, R7 ;  /* 0x0000000605027210 */ /* 0x080fe40007ffe007 */
[----:B------:R-:W0:Y:S01]  /*1660*/  LDGDEPBAR ;  /* 0x00000000000079af */ /* 0x000e220000000000 */
[----:B------:R-:W-:Y:S02]  /*1670*/  SEL R7, R37, 0xffffffe0, !P0 ;  /* 0xffffffe025077807 */ /* 0x000fe40004000000 */
[----:B--2---:R-:W-:Y:S02]  /*1680*/  SHF.R.S32.HI R10, RZ, 0x1f, R9 ;  /* 0x0000001fff0a7819 */ /* 0x004fe40000011409 */
[----:B------:R-:W-:-:S02]  /*1690*/  LOP3.LUT R0, R14, R6, RZ, 0xfc, !PT ;  /* 0x000000060e007212 */ /* 0x000fc400078efcff */
[----:B------:R-:W-:Y:S02]  /*16a0*/  LEA.HI R10, R10, R9, RZ, 0x2 ;  /* 0x000000090a0a7211 */ /* 0x000fe400078f10ff */
[----:B------:R-:W-:Y:S01]  /*16b0*/  LOP3.LUT R6, R5, R6, RZ, 0xfc, !PT ;  /* 0x0000000605067212 */ /* 0x000fe200078efcff */
[----:B------:R-:W-:Y:S01]  /*16c0*/  IMAD.IADD R5, R16, 0x1, R8 ;  /* 0x0000000110057824 */ /* 0x000fe200078e0208 */
[----:B------:R-:W-:Y:S01]  /*16d0*/  LEA.HI R11, R10, R12, RZ, 0x1e ;  /* 0x0000000c0a0b7211 */ /* 0x000fe200078ff0ff */
[----:B------:R-:W-:-:S04]  /*16e0*/  IMAD.MOV.U32 R8, RZ, RZ, 0x10 ;  /* 0x00000010ff087424 */ /* 0x000fc800078e00ff */
[----:B------:R3:W-:Y:S01]  /*16f0*/  STL [R1+0x6c], R11 ;  /* 0x00006c0b01007387 */ /* 0x0007e20000100800 */
[----:B------:R-:W-:-:S03]  /*1700*/  SEL R8, R8, 0xfffffff0, !P5 ;  /* 0xfffffff008087807 */ /* 0x000fc60006800000 */
[----:B------:R3:W-:Y:S01]  /*1710*/  STL [R1+0x54], R17 ;  /* 0x0000541101007387 */ /* 0x0007e20000100800 */
[----:B------:R-:W-:Y:S05]  /*1720*/  @P1 BRA `(.L_x_0) ;  /* 0x0000041000001947 */ /* 0x000fea0003800000 */
[----:B-1--4-:R-:W-:Y:S01]  /*1730*/  CS2R R142, SRZ ;  /* 0x00000000008e7805 */ /* 0x012fe2000001ff00 */
[----:B------:R-:W-:Y:S01]  /*1740*/  CS2R R140, SRZ ;  /* 0x00000000008c7805 */ /* 0x000fe2000001ff00 */
        /* <DEDUP_REMOVED lines=51> */
[----:B---3--:R-:W-:Y:S01]  /*1a80*/  CS2R R40, SRZ ;  /* 0x0000000000287805 */ /* 0x008fe2000001ff00 */
        /* <DEDUP_REMOVED lines=10> */
[----:B------:R-:W-:Y:S05]  /*1b30*/  BRA `(.L_x_1) ;  /* 0x0000274000007947 */ /* 0x000fea0003800000 */
.L_x_0:
[----:B-1-34-:R-:W-:Y:S01]  /*1b40*/  SHF.R.S32.HI R11, RZ, 0x1f, R23 ;  /* 0x0000001fff0b7819 */ /* 0x01afe20000011417 */
[----:B------:R-:W-:Y:S01]  /*1b50*/  ULDC.64 UR4, c[0x0][0x238] ;  /* 0x00008e0000047ab9 */ /* 0x000fe20000000a00 */
[----:B------:R-:W-:Y:S01]  /*1b60*/  ISETP.NE.AND P0, PT, R18, RZ, PT ;  /* 0x000000ff1200720c */ /* 0x000fe20003f05270 */
[----:B------:R-:W-:Y:S01]  /*1b70*/  UIMAD UR4, UR9, UR4, URZ ;  /* 0x00000004090472a4 */ /* 0x000fe2000f8e023f */
[----:B------:R-:W-:Y:S01]  /*1b80*/  LEA.HI R11, R11, R23, RZ, 0x2 ;  /* 0x000000170b0b7211 */ /* 0x000fe200078f10ff */
[----:B------:R-:W-:Y:S01]  /*1b90*/  IMAD.SHL.U32 R2, R2, 0x2, RZ ;  /* 0x0000000202027824 */ /* 0x000fe200078e00ff */
[----:B------:R-:W-:Y:S01]  /*1ba0*/  SHF.R.S32.HI R149, RZ, 0x1f, R148 ;  /* 0x0000001fff957819 */ /* 0x000fe20000011494 */
[----:B------:R-:W-:Y:S01]  /*1bb0*/  UIMAD UR4, UR11, UR5, UR4 ;  /* 0x000000050b0472a4 */ /* 0x000fe2000f8e0204 */
[----:B------:R-:W-:Y:S01]  /*1bc0*/  LOP3.LUT R11, R11, 0xfffffffc, RZ, 0xc0, !PT ;  /* 0xfffffffc0b0b7812 */ /* 0x000fe200078ec0ff */
[----:B------:R-:W-:Y:S01]  /*1bd0*/  UMOV UR7, 0x1f ;  /* 0x0000001f00077882 */ /* 0x000fe20000000000 */
[----:B------:R-:W-:Y:S01]  /*1be0*/  LOP3.LUT R12, R10, 0xfffffffc, RZ, 0xc0, !PT ;  /* 0xfffffffc0a0c7812 */ /* 0x000fe200078ec0ff */
[----:B------:R-:W-:Y:S01]  /*1bf0*/  STL [R1+0x74], R149 ;  /* 0x0000749501007387 */ /* 0x000fe20000100800 */
[----:B------:R-:W-:Y:S01]  /*1c00*/  IADD3 R14, R17, 0x141c0, RZ ;  /* 0x000141c0110e7810 */ /* 0x000fe20007ffe0ff */
[----:B------:R-:W-:Y:S01]  /*1c10*/  IMAD.IADD R23, R23, 0x1, -R11 ;  /* 0x0000000117177824 */ /* 0x000fe200078e0a0b */
[----:B------:R-:W-:Y:S01]  /*1c20*/  LEA R5, R5, 0x80, 0x1 ;  /* 0x0000008005057811 */ /* 0x000fe200078e08ff */
[----:B------:R-:W-:Y:S01]  /*1c30*/  IMAD.U32 R11, RZ, RZ, UR11 ;  /* 0x0000000bff0b7e24 */ /* 0x000fe2000f8e00ff */
[----:B------:R-:W-:Y:S01]  /*1c40*/  @P0 IADD3 R14, R13, -0x40, RZ ;  /* 0xffffffc00d0e0810 */ /* 0x000fe20007ffe0ff */
[----:B------:R-:W-:Y:S01]  /*1c50*/  IMAD.IADD R12, R9, 0x1, -R12 ;  /* 0x00000001090c7824 */ /* 0x000fe200078e0a0c */
[----:B------:R-:W-:Y:S01]  /*1c60*/  LEA R6, R6, 0x15180, 0x1 ;  /* 0x0001518006067811 */ /* 0x000fe200078e08ff */
[----:B------:R-:W-:Y:S01]  /*1c70*/  IMAD.WIDE.U32 R10, R11, c[0x0][0x238], R148 ;  /* 0x00008e000b0a7a25 */ /* 0x000fe200078e0094 */
[----:B------:R-:W-:Y:S01]  /*1c80*/  CS2R R146, SRZ ;  /* 0x0000000000927805 */ /* 0x000fe2000001ff00 */
[----:B------:R1:W-:Y:S01]  /*1c90*/  STL [R1+0x68], R14 ;  /* 0x0000680e01007387 */ /* 0x0003e20000100800 */
[----:B------:R-:W-:Y:S01]  /*1ca0*/  CS2R R144, SRZ ;  /* 0x0000000000907805 */ /* 0x000fe2000001ff00 */
[----:B------:R-:W-:Y:S01]  /*1cb0*/  IMAD.U32 R9, RZ, RZ, UR12 ;  /* 0x0000000cff097e24 */ /* 0x000fe2000f8e00ff */
[----:B------:R-:W-:Y:S01]  /*1cc0*/  IADD3 R11, R11, UR4, RZ ;  /* 0x000000040b0b7c10 */ /* 0x000fe2000fffe0ff */
[----:B------:R-:W-:Y:S01]  /*1cd0*/  ULDC.64 UR4, c[0x0][0x240] ;  /* 0x0000900000047ab9 */ /* 0x000fe20000000a00 */
[----:B------:R-:W-:Y:S01]  /*1ce0*/  IMAD R23, R23, -0x8, R36 ;  /* 0xfffffff817177824 */ /* 0x000fe200078e0224 */
[----:B------:R-:W-:Y:S01]  /*1cf0*/  UIMAD UR4, UR10, UR4, URZ ;  /* 0x000000040a0472a4 */ /* 0x000fe2000f8e023f */
[----:B------:R-:W-:Y:S01]  /*1d00*/  IMAD.SHL.U32 R0, R0, 0x2, RZ ;  /* 0x0000000200007824 */ /* 0x000fe200078e00ff */
[----:B------:R-:W-:Y:S01]  /*1d10*/  CS2R R142, SRZ ;  /* 0x00000000008e7805 */ /* 0x000fe2000001ff00 */
[----:B------:R-:W-:Y:S01]  /*1d20*/  IMAD R12, R12, -0x2, R23 ;  /* 0xfffffffe0c0c7824 */ /* 0x000fe200078e0217 */
[----:B------:R-:W-:Y:S01]  /*1d30*/  UIMAD UR5, UR12, UR5, UR4 ;  /* 0x000000050c0572a4 */ /* 0x000fe2000f8e0204 */
[----:B------:R-:W-:Y:S01]  /*1d40*/  CS2R R140, SRZ ;  /* 0x00000000008c7805 */ /* 0x000fe2000001ff00 */
[----:B------:R-:W-:Y:S01]  /*1d50*/  CS2R R138, SRZ ;  /* 0x00000000008a7805 */ /* 0x000fe2000001ff00 */
[----:B------:R-:W-:Y:S01]  /*1d60*/  ULDC UR4, c[0x0][0x168] ;  /* 0x00005a0000047ab9 */ /* 0x000fe20000000800 */
[----:B------:R-:W-:Y:S01]  /*1d70*/  CS2R R136, SRZ ;  /* 0x0000000000887805 */ /* 0x000fe2000001ff00 */
[----:B------:R-:W-:Y:S01]  /*1d80*/  UIADD3 UR7, UR7, UR4, URZ ;  /* 0x0000000407077290 */ /* 0x000fe2000fffe03f */
[----:B------:R-:W-:Y:S01]  /*1d90*/  CS2R R134, SRZ ;  /* 0x0000000000867805 */ /* 0x000fe2000001ff00 */
[----:B------:R-:W-:Y:S01]  /*1da0*/  CS2R R132, SRZ ;  /* 0x0000000000847805 */ /* 0x000fe2000001ff00 */
[----:B------:R-:W-:Y:S01]  /*1db0*/  CS2R R130, SRZ ;  /* 0x0000000000827805 */ /* 0x000fe2000001ff00 */
[----:B------:R-:W-:Y:S01]  /*1dc0*/  USHF.R.S32.HI UR4, URZ, 0x1f, UR7 ;  /* 0x0000001f3f047899 */ /* 0x000fe20008011407 */
[----:B------:R-:W-:Y:S01]  /*1dd0*/  CS2R R128, SRZ ;  /* 0x0000000000807805 */ /* 0x000fe2000001ff00 */
[----:B------:R-:W-:Y:S01]  /*1de0*/  CS2R R126, SRZ ;  /* 0x00000000007e7805 */ /* 0x000fe2000001ff00 */
[----:B------:R-:W-:Y:S01]  /*1df0*/  CS2R R124, SRZ ;  /* 0x00000000007c7805 */ /* 0x000fe2000001ff00 */
[----:B------:R-:W-:Y:S01]  /*1e00*/  ULEA.HI UR4, UR4, UR7, URZ, 0x5 ;  /* 0x0000000704047291 */ /* 0x000fe2000f8f283f */
[----:B------:R-:W-:Y:S01]  /*1e10*/  CS2R R122, SRZ ;  /* 0x00000000007a7805 */ /* 0x000fe2000001ff00 */
[----:B-1----:R-:W-:Y:S01]  /*1e20*/  IMAD.WIDE.U32 R14, R9, c[0x0][0x240], R10 ;  /* 0x00009000090e7a25 */ /* 0x002fe200078e000a */
[----:B------:R-:W-:Y:S01]  /*1e30*/  CS2R R120, SRZ ;  /* 0x0000000000787805 */ /* 0x000fe2000001ff00 */
[----:B------:R-:W-:Y:S01]  /*1e40*/  CS2R R118, SRZ ;  /* 0x0000000000767805 */ /* 0x000fe2000001ff00 */
[----:B------:R-:W-:Y:S01]  /*1e50*/  CS2R R116, SRZ ;  /* 0x0000000000747805 */ /* 0x000fe2000001ff00 */
[----:B------:R-:W-:Y:S01]  /*1e60*/  CS2R R114, SRZ ;  /* 0x0000000000727805 */ /* 0x000fe2000001ff00 */
[----:B------:R-:W-:Y:S01]  /*1e70*/  STL.64 [R1+0x90], R14 ;  /* 0x0000900e01007387 */ /* 0x000fe20000100a00 */
[----:B------:R-:W-:Y:S01]  /*1e80*/  CS2R R112, SRZ ;  /* 0x0000000000707805 */ /* 0x000fe2000001ff00 */
[----:B------:R-:W-:Y:S01]  /*1e90*/  CS2R R110, SRZ ;  /* 0x00000000006e7805 */ /* 0x000fe2000001ff00 */
[----:B------:R-:W-:Y:S01]  /*1ea0*/  CS2R R108, SRZ ;  /* 0x00000000006c7805 */ /* 0x000fe2000001ff00 */
[----:B------:R1:W-:Y:S01]  /*1eb0*/  STL [R1+0x24], R5 ;  /* 0x0000240501007387 */ /* 0x0003e20000100800 */
[----:B------:R-:W-:Y:S01]  /*1ec0*/  CS2R R106, SRZ ;  /* 0x00000000006a7805 */ /* 0x000fe2000001ff00 */
[----:B------:R-:W-:Y:S01]  /*1ed0*/  CS2R R104, SRZ ;  /* 0x0000000000687805 */ /* 0x000fe2000001ff00 */
[----:B------:R-:W-:Y:S01]  /*1ee0*/  CS2R R102, SRZ ;  /* 0x0000000000667805 */ /* 0x000fe2000001ff00 */
[----:B------:R-:W-:Y:S01]  /*1ef0*/  STL [R1+0x40], R6 ;  /* 0x0000400601007387 */ /* 0x000fe20000100800 */
        /* <DEDUP_REMOVED lines=20> */
[C---:B-1----:R-:W-:Y:S01]  /*2040*/  IMAD R5, R4.reuse, 0x2, R3 ;  /* 0x0000000204057824 */ /* 0x042fe200078e0203 */
[----:B------:R-:W-:Y:S01]  /*2050*/  SHF.L.U32 R3, R4, 0x1, RZ ;  /* 0x0000000104037819 */ /* 0x000fe200000006ff */
[----:B------:R-:W-:Y:S01]  /*2060*/  CS2R R60, SRZ ;  /* 0x00000000003c7805 */ /* 0x000fe2000001ff00 */
[C---:B------:R-:W-:Y:S01]  /*2070*/  LEA R4, R7.reuse, R6, 0x1 ;  /* 0x0000000607047211 */ /* 0x040fe200078e08ff */
[----:B------:R-:W-:Y:S01]  /*2080*/  CS2R R58, SRZ ;  /* 0x00000000003a7805 */ /* 0x000fe2000001ff00 */
[----:B------:R1:W-:Y:S01]  /*2090*/  STL [R1+0x38], R5 ;  /* 0x0000380501007387 */ /* 0x0003e20000100800 */
[----:B------:R-:W-:Y:S01]  /*20a0*/  CS2R R56, SRZ ;  /* 0x0000000000387805 */ /* 0x000fe2000001ff00 */
[----:B------:R-:W-:Y:S01]  /*20b0*/  CS2R R54, SRZ ;  /* 0x0000000000367805 */ /* 0x000fe2000001ff00 */
[----:B------:R-:W-:Y:S01]  /*20c0*/  CS2R R52, SRZ ;  /* 0x0000000000347805 */ /* 0x000fe2000001ff00 */
[----:B------:R2:W-:Y:S01]  /*20d0*/  STL [R1+0x3c], R3 ;  /* 0x00003c0301007387 */ /* 0x0005e20000100800 */
        /* <DEDUP_REMOVED lines=16> */
[C---:B------:R-:W-:Y:S01]  /*21e0*/  ISETP.GT.AND P6, PT, R12.reuse, RZ, PT ;  /* 0x000000ff0c00720c */ /* 0x040fe20003fc4270 */
[----:B------:R-:W-:Y:S01]  /*21f0*/  UMOV UR10, URZ ;  /* 0x0000003f000a7c82 */ /* 0x000fe20008000000 */
[----:B------:R-:W-:Y:S01]  /*2200*/  ISETP.GT.AND P5, PT, R12, 0x1, PT ;  /* 0x000000010c00780c */ /* 0x000fe20003fa4270 */
[----:B------:R-:W-:Y:S01]  /*2210*/  UMOV UR11, 0xffffffe0 ;  /* 0xffffffe0000b7882 */ /* 0x000fe20000000000 */
[----:B-1----:R-:W-:Y:S01]  /*2220*/  IMAD R5, R8, 0x2, R6 ;  /* 0x0000000208057824 */ /* 0x002fe200078e0206 */
[C---:B------:R-:W-:Y:S01]  /*2230*/  ISETP.GT.AND P4, PT, R12.reuse, 0x20, PT ;  /* 0x000000200c00780c */ /* 0x040fe20003f84270 */
[----:B------:R-:W-:Y:S01]  /*2240*/  ULDC UR9, c[0x0][0x168] ;  /* 0x00005a0000097ab9 */ /* 0x000fe20000000800 */
[----:B------:R-:W-:Y:S01]  /*2250*/  ISETP.GT.AND P3, PT, R12, 0x21, PT ;  /* 0x000000210c00780c */ /* 0x000fe20003f64270 */
[--C-:B--2---:R-:W-:Y:S01]  /*2260*/  IMAD R3, R8, 0x2, R2.reuse ;  /* 0x0000000208037824 */ /* 0x104fe200078e0202 */
[----:B------:R1:W-:Y:S01]  /*2270*/  STL [R1+0x44], R5 ;  /* 0x0000440501007387 */ /* 0x0003e20000100800 */
[C---:B------:R-:W-:Y:S01]  /*2280*/  IMAD R8, R7.reuse, 0x2, R2 ;  /* 0x0000000207087824 */ /* 0x040fe200078e0202 */
[----:B------:R-:W-:Y:S01]  /*2290*/  USHF.R.S32.HI UR13, URZ, 0x5, UR4 ;  /* 0x000000053f0d7899 */ /* 0x000fe20008011404 */
[----:B------:R-:W-:Y:S01]  /*22a0*/  IMAD R252, R7, 0x2, R3 ;  /* 0x0000000207fc7824 */ /* 0x000fe200078e0203 */
[----:B------:R-:W-:-:S02]  /*22b0*/  ULDC UR7, c[0x0][0x168] ;  /* 0x00005a0000077ab9 */ /* 0x000fc40000000800 */
[----:B------:R-:W-:Y:S04]  /*22c0*/  STL [R1+0x20], R8 ;  /* 0x0000200801007387 */ /* 0x000fe80000100800 */
[----:B------:R2:W-:Y:S01]  /*22d0*/  STL [R1+0x4c], R4 ;  /* 0x00004c0401007387 */ /* 0x0005e20000100800 */
[----:B-1----:R-:W-:-:S05]  /*22e0*/  IMAD R5, R7, 0x2, R5 ;  /* 0x0000000207057824 */ /* 0x002fca00078e0205 */
[----:B------:R1:W-:Y:S01]  /*22f0*/  STL [R1+0x48], R5 ;  /* 0x0000480501007387 */ /* 0x0003e20000100800 */
[----:B--2---:R-:W-:-:S05]  /*2300*/  IADD3 R4, R15, UR5, RZ ;  /* 0x000000050f047c10 */ /* 0x004fca000fffe0ff */
[----:B------:R1:W-:Y:S02]  /*2310*/  STL [R1+0x98], R4 ;  /* 0x0000980401007387 */ /* 0x0003e40000100800 */
.L_x_4:
[----:B-1----:R-:W2:Y:S01]  /*2320*/  LDL R159, [R1+0x28] ;  /* 0x00002800019f7983 */ /* 0x002ea20000100800 */
[----:B------:R-:W-:Y:S04]  /*2330*/  DEPBAR.LE SB0, 0x0 ;  /* 0x000080000000791a */ /* 0x000fe80000000000 */
[----:B------:R-:W3:Y:S01]  /*2340*/  LDL R158, [R1+0x2c] ;  /* 0x00002c00019e7983 */ /* 0x000ee20000100800 */
[----:B------:R-:W-:Y:S03]  /*2350*/  UIADD3 UR20, UR10, 0x1, URZ ;  /* 0x000000010a147890 */ /* 0x000fe6000fffe03f */
[----:B------:R-:W4:Y:S01]  /*2360*/  LDL R157, [R1+0x34] ;  /* 0x00003400019d7983 */ /* 0x000f220000100800 */
[----:B------:R-:W-:Y:S03]  /*2370*/  UISETP.GE.AND UP0, UPT, UR20, UR13, UPT ;  /* 0x0000000d1400728c */ /* 0x000fe6000bf06270 */
[----:B-----5:R-:W5:Y:S04]  /*2380*/  LDL R163, [R1+0x20] ;  /* 0x0000200001a37983 */ /* 0x020f680000100800 */
[----:B------:R-:W-:Y:S01]  /*2390*/  BAR.SYNC.DEFER_BLOCKING 0x0 ;  /* 0x0000000000007b1d */ /* 0x000fe20000010000 */
[----:B------:R-:W-:Y:S05]  /*23a0*/  PLOP3.LUT P0, PT, PT, PT, UP0, 0x80, 0x0 ;  /* 0x000000000000781c */ /* 0x000fea0003f0f008 */
[----:B------:R-:W-:Y:S04]  /*23b0*/  LDSM.16.M88.4 R8, [R2+0x8080] ;  /* 0x008080000208783b */ /* 0x000fe80000000200 */
[----:B------:R-:W5:Y:S04]  /*23c0*/  LDL R156, [R1+0x30] ;  /* 0x00003000019c7983 */ /* 0x000f680000100800 */
[----:B------:R-:W-:Y:S04]  /*23d0*/  LDSM.16.M88.4 R16, [R3+0x8080] ;  /* 0x008080000310783b */ /* 0x000fe80000000200 */
[----:B------:R-:W5:Y:S04]  /*23e0*/  LDL R162, [R1+0x6c] ;  /* 0x00006c0001a27983 */ /* 0x000f680000100800 */
[----:B------:R-:W5:Y:S04]  /*23f0*/  LDL R241, [R1+0x3c] ;  /* 0x00003c0001f17983 */ /* 0x000f680000100800 */
[----:B------:R-:W5:Y:S04]  /*2400*/  LDL R240, [R1+0x38] ;  /* 0x0000380001f07983 */ /* 0x000f680000100800 */
[----:B--2---:R-:W2:Y:S04]  /*2410*/  LDSM.16.M88.4 R12, [R159+0x80] ;  /* 0x000080009f0c783b */ /* 0x004ea80000000200 */
[----:B---3--:R-:W3:Y:S04]  /*2420*/  LDSM.16.M88.4 R148, [R158+0x80] ;  /* 0x000080009e94783b */ /* 0x008ee80000000200 */
[----:B----4-:R-:W-:Y:S01]  /*2430*/  LDSM.16.M88.4 R152, [R157+0x80] ;  /* 0x000080009d98783b */ /* 0x010fe20000000200 */
[C---:B-12---:R-:W-:Y:S08]  /*2440*/  HMMA.16816.F32.BF16 R4, R8.reuse, R12, RZ ;  /* 0x0000000c0804723c */ /* 0x046ff000000418ff */
[----:B------:R-:W-:Y:S01]  /*2450*/  HMMA.16816.F32.BF16 R8, R8, R14, RZ ;  /* 0x0000000e0808723c */ /* 0x000fe200000418ff */
[----:B-----5:R-:W1:Y:S04]  /*2460*/  LDSM.16.M88.4 R12, [R163+0x8080] ;  /* 0x00808000a30c783b */ /* 0x020e680000000200 */
[----:B------:R-:W-:Y:S04]  /*2470*/  LDS R160, [R162.X4+0x14080] ;  /* 0x01408000a2a07984 */ /* 0x000fe80000004800 */
[----:B------:R-:W-:Y:S07]  /*2480*/  LDS R161, [R162.X4+0x140a0] ;  /* 0x0140a000a2a17984 */ /* 0x000fee0000004800 */
[C---:B---3--:R-:W-:Y:S08]  /*2490*/  HMMA.16816.F32.BF16 R4, R16.reuse, R148, R4 ;  /* 0x000000941004723c */ /* 0x048ff00000041804 */
[----:B------:R-:W-:Y:S01]  /*24a0*/  HMMA.16816.F32.BF16 R8, R16, R150, R8 ;  /* 0x000000961008723c */ /* 0x000fe20000041808 */
[----:B------:R-:W-:Y:S04]  /*24b0*/  LDSM.16.M88.4 R16, [R252+0x8080] ;  /* 0x00808000fc10783b */ /* 0x000fe80000000200 */
[----:B------:R-:W2:Y:S11]  /*24c0*/  LDSM.16.M88.4 R148, [R156+0x80] ;  /* 0x000080009c94783b */ /* 0x000eb60000000200 */
[C---:B-1----:R-:W-:Y:S08]  /*24d0*/  HMMA.16816.F32.BF16 R4, R12.reuse, R152, R4 ;  /* 0x000000980c04723c */ /* 0x042ff00000041804 */
[----:B------:R-:W-:Y:S01]  /*24e0*/  HMMA.16816.F32.BF16 R8, R12, R154, R8 ;  /* 0x0000009a0c08723c */ /* 0x000fe20000041808 */
[----:B------:R-:W-:Y:S04]  /*24f0*/  LDSM.16.M88.4 R12, [R2+0x9080] ;  /* 0x00908000020c783b */ /* 0x000fe80000000200 */
[----:B------:R-:W1:Y:S11]  /*2500*/  LDSM.16.M88.4 R152, [R159+0x2080] ;  /* 0x002080009f98783b */ /* 0x000e760000000200 */
[C---:B--2---:R-:W-:Y:S08]  /*2510*/  HMMA.16816.F32.BF16 R4, R16.reuse, R148, R4 ;  /* 0x000000941004723c */ /* 0x044ff00000041804 */
        /* <DEDUP_REMOVED lines=42> */
[----:B------:R-:W2:Y:S03]  /*27c0*/  LDSM.16.M88.4 R148, [R156+0x6080] ;  /* 0x006080009c94783b */ /* 0x000ea60000000200 */
[----:B------:R-:W-:Y:S04]  /*27d0*/  DEPBAR.LE SB0, 0x0 ;  /* 0x000080000000791a */ /* 0x000fe80000000000 */
[----:B------:R-:W-:Y:S04]  /*27e0*/  BAR.SYNC.DEFER_BLOCKING 0x0 ;  /* 0x0000000000007b1d */ /* 0x000fe80000010000 */
[C---:B-1----:R-:W-:Y:S08]  /*27f0*/  HMMA.16816.F32.BF16 R4, R12.reuse, R152, R4 ;  /* 0x000000980c04723c */ /* 0x042ff00000041804 */
[----:B------:R-:W-:Y:S01]  /*2800*/  HMMA.16816.F32.BF16 R8, R12, R154, R8 ;  /* 0x0000009a0c08723c */ /* 0x000fe20000041808 */
[----:B------:R-:W1:Y:S04]  /*2810*/  LDSM.16.M88.4 R156, [R2+0x10080] ;  /* 0x01008000029c783b */ /* 0x000e680000000200 */
[----:B------:R-:W3:Y:S11]  /*2820*/  LDSM.16.M88.4 R152, [R3+0x10080] ;  /* 0x010080000398783b */ /* 0x000ef60000000200 */
[C---:B--2---:R-:W-:Y:S08]  /*2830*/  HMMA.16816.F32.BF16 R4, R16.reuse, R148, R4 ;  /* 0x000000941004723c */ /* 0x044ff00000041804 */
[----:B------:R-:W-:Y:S01]  /*2840*/  HMMA.16816.F32.BF16 R8, R16, R150, R8 ;  /* 0x000000961008723c */ /* 0x000fe20000041808 */
[----:B------:R-:W2:-:S15]  /*2850*/  LDSM.16.M88.4 R148, [R163+0x10080] ;  /* 0x01008000a394783b */ /* 0x000e9e0000000200 */
[----:B------:R-:W-:Y:S05]  /*2860*/  FSEL R4, R4, -INF , P6 ;  /* 0xff80000004047808 */ /* 0x000fea0003000000 */
[----:B------:R-:W-:Y:S01]  /*2870*/  FFMA.FTZ R4, R4, c[0x0][0x29c], -R160 ;  /* 0x0000a70004047a23 */ /* 0x000fe200000108a0 */
[C---:B-1----:R-:W-:Y:S03]  /*2880*/  HMMA.16816.F32.BF16 R12, R156.reuse, R164, RZ ;  /* 0x000000a49c0c723c */ /* 0x042fe600000418ff */
[----:B------:R-:W-:Y:S02]  /*2890*/  FSEL R11, R11, -INF , P3 ;  /* 0xff8000000b0b7808 */ /* 0x000fe40001800000 */
[----:B------:R-:W-:Y:S03]  /*28a0*/  FSEL R9, R9, -INF , P3 ;  /* 0xff80000009097808 */ /* 0x000fe60001800000 */
[----:B------:R-:W-:Y:S01]  /*28b0*/  HMMA.16816.F32.BF16 R16, R156, R166, RZ ;  /* 0x000000a69c10723c */ /* 0x000fe200000418ff */
[----:B------:R-:W1:-:S15]  /*28c0*/  LDSM.16.M88.4 R156, [R252+0x10080] ;  /* 0x01008000fc9c783b */ /* 0x000e5e0000000200 */
[C---:B---3--:R-:W-:Y:S08]  /*28d0*/  HMMA.16816.F32.BF16 R12, R152.reuse, R168, R12 ;  /* 0x000000a8980c723c */ /* 0x048ff0000004180c */
[----:B------:R-:W-:Y:S01]  /*28e0*/  HMMA.16816.F32.BF16 R16, R152, R170, R16 ;  /* 0x000000aa9810723c */ /* 0x000fe20000041810 */
[----:B------:R-:W3:-:S15]  /*28f0*/  LDSM.16.M88.4 R152, [R2+0x11080] ;  /* 0x011080000298783b */ /* 0x000ede0000000200 */
[C---:B--2---:R-:W-:Y:S08]  /*2900*/  HMMA.16816.F32.BF16 R12, R148.reuse, R172, R12 ;  /* 0x000000ac940c723c */ /* 0x044ff0000004180c */
[----:B------:R-:W-:Y:S01]  /*2910*/  HMMA.16816.F32.BF16 R16, R148, R174, R16 ;  /* 0x000000ae9410723c */ /* 0x000fe20000041810 */
[----:B------:R-:W2:-:S15]  /*2920*/  LDSM.16.M88.4 R148, [R3+0x11080] ;  /* 0x011080000394783b */ /* 0x000e9e0000000200 */
[C---:B-1----:R-:W-:Y:S08]  /*2930*/  HMMA.16816.F32.BF16 R12, R156.reuse, R176, R12 ;  /* 0x000000b09c0c723c */ /* 0x042ff0000004180c */
[----:B------:R-:W-:Y:S01]  /*2940*/  HMMA.16816.F32.BF16 R16, R156, R178, R16 ;  /* 0x000000b29c10723c */ /* 0x000fe20000041810 */
        /* <DEDUP_REMOVED lines=27> */
[----:B------:R-:W4:Y:S01]  /*2b00*/  LDL R159, [R1+0x54] ;  /* 0x00005400019f7983 */ /* 0x000f220000100800 */
[----:B------:R1:W5:-:S14]  /*2b10*/  MUFU.EX2 R158, R4 ;  /* 0x00000004009e7308 */ /* 0x00035c0000000800 */
[C---:B---3--:R-:W-:Y:S08]  /*2b20*/  HMMA.16816.F32.BF16 R12, R152.reuse, R216, R12 ;  /* 0x000000d8980c723c */ /* 0x048ff0000004180c */
[----:B------:R-:W-:Y:S01]  /*2b30*/  HMMA.16816.F32.BF16 R16, R152, R218, R16 ;  /* 0x000000da9810723c */ /* 0x000fe20000041810 */
[----:B------:R-:W3:Y:S03]  /*2b40*/  LDSM.16.M88.4 R152, [R252+0x13080] ;  /* 0x01308000fc98783b */ /* 0x000ee60000000200 */
[----:B-1----:R-:W-:Y:S02]  /*2b50*/  FSEL R4, R5, -INF , P5 ;  /* 0xff80000005047808 */ /* 0x002fe40002800000 */
[----:B------:R-:W1:Y:S03]  /*2b60*/  LDS R5, [R162.X4+0x14100] ;  /* 0x01410000a2057984 */ /* 0x000e660000004800 */
[--C-:B------:R-:W-:Y:S04]  /*2b70*/  FFMA.FTZ R4, R4, c[0x0][0x29c], -R160.reuse ;  /* 0x0000a70004047a23 */ /* 0x100fe800000108a0 */
[----:B------:R5:W1:Y:S03]  /*2b80*/  MUFU.EX2 R156, R4 ;  /* 0x00000004009c7308 */ /* 0x000a660000000800 */
[C---:B--2---:R-:W-:Y:S08]  /*2b90*/  HMMA.16816.F32.BF16 R12, R148.reuse, R220, R12 ;  /* 0x000000dc940c723c */ /* 0x044ff0000004180c */
[----:B------:R-:W-:Y:S01]  /*2ba0*/  HMMA.16816.F32.BF16 R16, R148, R222, R16 ;  /* 0x000000de9410723c */ /* 0x000fe20000041810 */
[----:B------:R-:W2:Y:S03]  /*2bb0*/  LDL R150, [R1+0x68] ;  /* 0x0000680001967983 */ /* 0x000ea60000100800 */
[----:B-----5:R-:W-:Y:S02]  /*2bc0*/  FSEL R4, R6, -INF , P6 ;  /* 0xff80000006047808 */ /* 0x020fe40003000000 */
[----:B------:R-:W-:Y:S10]  /*2bd0*/  FSEL R6, R10, -INF , P4 ;  /* 0xff8000000a067808 */ /* 0x000ff40002000000 */
[C---:B---3--:R-:W-:Y:S05]  /*2be0*/  HMMA.16816.F32.BF16 R12, R152.reuse, R224, R12 ;  /* 0x000000e0980c723c */ /* 0x048fea000004180c */
[--C-:B------:R-:W-:Y:S02]  /*2bf0*/  FFMA.FTZ R4, R4, c[0x0][0x29c], -R161.reuse ;  /* 0x0000a70004047a23 */ /* 0x100fe400000108a1 */
[----:B------:R-:W-:Y:S01]  /*2c00*/  FFMA.FTZ R6, R6, c[0x0][0x29c], -R161 ;  /* 0x0000a70006067a23 */ /* 0x000fe200000108a1 */
[----:B------:R-:W-:Y:S01]  /*2c10*/  HMMA.16816.F32.BF16 R16, R152, R226, R16 ;  /* 0x000000e29810723c */ /* 0x000fe20000041810 */
[----:B------:R3:W-:Y:S10]  /*2c20*/  MUFU.EX2 R157, R4 ;  /* 0x00000004009d7308 */ /* 0x0007f40000000800 */
[----:B------:R-:W-:Y:S05]  /*2c30*/  MUFU.EX2 R6, R6 ;  /* 0x0000000600067308 */ /* 0x000fea0000000800 */
[--C-:B-1----:R-:W-:Y:S02]  /*2c40*/  FADD.FTZ R13, R13, -R5.reuse ;  /* 0x800000050d0d7221 */ /* 0x102fe40000010000 */
[--C-:B------:R-:W-:Y:S04]  /*2c50*/  FADD.FTZ R12, R12, -R5.reuse ;  /* 0x800000050c0c7221 */ /* 0x100fe80000010000 */
[----:B------:R-:W-:Y:S02]  /*2c60*/  FMUL.FTZ R12, R158, R12 ;  /* 0x0000000c9e0c7220 */ /* 0x000fe40000410000 */
[--C-:B------:R-:W-:Y:S01]  /*2c70*/  FADD.FTZ R17, R17, -R5.reuse ;  /* 0x8000000511117221 */ /* 0x100fe20000010000 */
[----:B---3--:R-:W-:Y:S01]  /*2c80*/  FSEL R4, R7, -INF , P5 ;  /* 0xff80000007047808 */ /* 0x008fe20002800000 */
[----:B------:R-:W-:Y:S01]  /*2c90*/  FADD.FTZ R16, R16, -R5 ;  /* 0x8000000510107221 */ /* 0x000fe20000010000 */
[----:B------:R-:W-:Y:S03]  /*2ca0*/  F2FP.BF16.PACK_AB R5, R156, R158 ;  /* 0x0000009e9c05723e */ /* 0x000fe600000010ff */
[--C-:B------:R-:W-:Y:S02]  /*2cb0*/  FFMA.FTZ R4, R4, c[0x0][0x29c], -R161.reuse ;  /* 0x0000a70004047a23 */ /* 0x100fe400000108a1 */
[----:B------:R-:W-:Y:S02]  /*2cc0*/  FFMA.FTZ R161, R11, c[0x0][0x29c], -R161 ;  /* 0x0000a7000ba17a23 */ /* 0x000fe400000108a1 */
[----:B------:R1:W-:Y:S10]  /*2cd0*/  MUFU.EX2 R149, R4 ;  /* 0x0000000400957308 */ /* 0x0003f40000000800 */
[----:B------:R-:W-:Y:S01]  /*2ce0*/  MUFU.EX2 R161, R161 ;  /* 0x000000a100a17308 */ /* 0x000fe20000000800 */
[----:B-1----:R-:W-:Y:S05]  /*2cf0*/  FSEL R4, R8, -INF , P4 ;  /* 0xff80000008047808 */ /* 0x002fea0002000000 */
[--C-:B------:R-:W-:Y:S02]  /*2d00*/  FFMA.FTZ R4, R4, c[0x0][0x29c], -R160.reuse ;  /* 0x0000a70004047a23 */ /* 0x100fe400000108a0 */
[----:B------:R-:W-:Y:S02]  /*2d10*/  FFMA.FTZ R160, R9, c[0x0][0x29c], -R160 ;  /* 0x0000a70009a07a23 */ /* 0x000fe400000108a0 */
[----:B------:R1:W3:Y:S01]  /*2d20*/  MUFU.EX2 R148, R4 ;  /* 0x0000000400947308 */ /* 0x0002e20000000800 */
[----:B------:R-:W-:Y:S05]  /*2d30*/  FMUL.FTZ R9, R156, R13 ;  /* 0x0000000d9c097220 */ /* 0x000fea0000410000 */
[----:B------:R-:W-:Y:S04]  /*2d40*/  F2FP.BF16.PACK_AB R9, R9, R12 ;  /* 0x0000000c0909723e */ /* 0x000fe800000010ff */
[----:B------:R-:W5:Y:S01]  /*2d50*/  MUFU.EX2 R7, R160 ;  /* 0x000000a000077308 */ /* 0x000f620000000800 */
[----:B-1----:R-:W1:Y:S01]  /*2d60*/  LDS R4, [R162.X4+0x14120] ;  /* 0x01412000a2047984 */ /* 0x002e620000004800 */
[----:B---3--:R-:W-:Y:S02]  /*2d70*/  FMUL.FTZ R16, R148, R16 ;  /* 0x0000001094107220 */ /* 0x008fe40000410000 */
[C---:B-----5:R-:W-:Y:S01]  /*2d80*/  FMUL.FTZ R8, R7.reuse, R17 ;  /* 0x0000001107087220 */ /* 0x060fe20000410000 */
[----:B------:R-:W-:Y:S04]  /*2d90*/  F2FP.BF16.PACK_AB R7, R7, R148 ;  /* 0x000000940707723e */ /* 0x000fe800000010ff */
[----:B------:R-:W-:Y:S01]  /*2da0*/  F2FP.BF16.PACK_AB R8, R8, R16 ;  /* 0x000000100808723e */ /* 0x000fe200000010ff */
[--C-:B-1----:R-:W-:Y:S02]  /*2db0*/  FADD.FTZ R15, R15, -R4.reuse ;  /* 0x800000040f0f7221 */ /* 0x102fe40000010000 */
[--C-:B------:R-:W-:Y:S02]  /*2dc0*/  FADD.FTZ R14, R14, -R4.reuse ;  /* 0x800000040e0e7221 */ /* 0x100fe40000010000 */
[--C-:B------:R-:W-:Y:S02]  /*2dd0*/  FADD.FTZ R18, R18, -R4.reuse ;  /* 0x8000000412127221 */ /* 0x100fe40000010000 */
[----:B------:R-:W-:Y:S01]  /*2de0*/  FADD.FTZ R19, R19, -R4 ;  /* 0x8000000413137221 */ /* 0x000fe20000010000 */
[----:B------:R-:W-:Y:S01]  /*2df0*/  F2FP.BF16.PACK_AB R4, R149, R157 ;  /* 0x0000009d9504723e */ /* 0x000fe200000010ff */
[----:B------:R-:W-:Y:S01]  /*2e00*/  FMUL.FTZ R18, R6, R18 ;  /* 0x0000001206127220 */ /* 0x000fe20000410000 */
[----:B------:R-:W-:Y:S01]  /*2e10*/  F2FP.BF16.PACK_AB R6, R161, R6 ;  /* 0x00000006a106723e */ /* 0x000fe200000010ff */
[----:B------:R-:W-:Y:S02]  /*2e20*/  FMUL.FTZ R14, R157, R14 ;  /* 0x0000000e9d0e7220 */ /* 0x000fe40000410000 */
[----:B------:R-:W-:Y:S01]  /*2e30*/  FMUL.FTZ R19, R161, R19 ;  /* 0x00000013a1137220 */ /* 0x000fe20000410000 */
[----:B----4-:R1:W-:Y:S04]  /*2e40*/  STS [R159+0x14180], R5 ;  /* 0x014180059f007388 */ /* 0x0103e80000000800 */
[----:B------:R3:W-:Y:S01]  /*2e50*/  STS [R159+0x14580], R4 ;  /* 0x014580049f007388 */ /* 0x0007e20000000800 */
[----:B-1----:R-:W-:Y:S01]  /*2e60*/  FMUL.FTZ R5, R149, R15 ;  /* 0x0000000f95057220 */ /* 0x002fe20000410000 */
[----:B---3--:R-:W-:Y:S04]  /*2e70*/  F2FP.BF16.PACK_AB R4, R19, R18 ;  /* 0x000000121304723e */ /* 0x008fe800000010ff */
[----:B------:R-:W-:Y:S01]  /*2e80*/  F2FP.BF16.PACK_AB R5, R5, R14 ;  /* 0x0000000e0505723e */ /* 0x000fe200000010ff */
[----:B--2---:R-:W-:Y:S04]  /*2e90*/  STS [R150], R7 ;  /* 0x0000000796007388 */ /* 0x004fe80000000800 */
[----:B------:R-:W-:Y:S04]  /*2ea0*/  STS [R150+0x400], R6 ;  /* 0x0004000696007388 */ /* 0x000fe80000000800 */
[----:B------:R-:W-:Y:S06]  /*2eb0*/  BAR.SYNC.DEFER_BLOCKING 0x0 ;  /* 0x0000000000007b1d */ /* 0x000fec0000010000 */
[----:B------:R-:W-:Y:S04]  /*2ec0*/  STS [R159+0x15180], R9 ;  /* 0x015180099f007388 */ /* 0x000fe80000000800 */
[----:B------:R-:W-:Y:S04]  /*2ed0*/  STS [R159+0x15580], R5 ;  /* 0x015580059f007388 */ /* 0x000fe80000000800 */
[----:B------:R-:W-:Y:S04]  /*2ee0*/  STS [R150+0x1000], R8 ;  /* 0x0010000896007388 */ /* 0x000fe80000000800 */
[----:B------:R-:W-:Y:S04]  /*2ef0*/  STS [R150+0x1400], R4 ;  /* 0x0014000496007388 */ /* 0x000fe80000000800 */
[----:B------:R-:W-:Y:S04]  /*2f00*/  LDSM.16.MT88.4 R4, [R241+0x14180] ;  /* 0x01418000f104783b */ /* 0x000fe80000004200 */
[----:B------:R-:W1:Y:S04]  /*2f10*/  LDSM.16.MT88.4 R8, [R0+0x10080] ;  /* 0x010080000008783b */ /* 0x000e680000004200 */
[----:B------:R-:W2:Y:S04]  /*2f20*/  LDSM.16.MT88.4 R12, [R240+0x14180] ;  /* 0x01418000f00c783b */ /* 0x000ea80000004200 */
[----:B------:R-:W3:Y:S04]  /*2f30*/  LDSM.16.MT88.4 R16, [R0+0x11080] ;  /* 0x011080000010783b */ /* 0x000ee80000004200 */
[----:B------:R-:W4:Y:S04]  /*2f40*/  LDSM.16.MT88.4 R148, [R0+0x12080] ;  /* 0x012080000094783b */ /* 0x000f280000004200 */
[----:B------:R-:W5:Y:S04]  /*2f50*/  LDSM.16.MT88.4 R152, [R0+0x13080] ;  /* 0x013080000098783b */ /* 0x000f680000004200 */
[----:B------:R-:W-:Y:S04]  /*2f60*/  LDSM.16.MT88.4 R156, [R241+0x14980] ;  /* 0x01498000f19c783b */ /* 0x000fe80000004200 */
[----:B------:R-:W3:Y:S04]  /*2f70*/  LDSM.16.MT88.4 R160, [R0+0x10880] ;  /* 0x0108800000a0783b */ /* 0x000ee80000004200 */
[----:B------:R-:W3:Y:S04]  /*2f80*/  LDSM.16.MT88.4 R228, [R240+0x14980] ;  /* 0x01498000f0e4783b */ /* 0x000ee80000004200 */
[----:B------:R-:W3:Y:S04]  /*2f90*/  LDSM.16.MT88.4 R232, [R0+0x11880] ;  /* 0x0118800000e8783b */ /* 0x000ee80000004200 */
[----:B------:R-:W4:Y:S01]  /*2fa0*/  LDSM.16.MT88.4 R236, [R0+0x12880] ;  /* 0x0128800000ec783b */ /* 0x000f220000004200 */
[-C--:B-1----:R-:W-:Y:S08]  /*2fb0*/  HMMA.16816.F32.BF16 R20, R4, R8.reuse, R20 ;  /* 0x000000080414723c */ /* 0x082ff00000041814 */
[C---:B--2---:R-:W-:Y:S08]  /*2fc0*/  HMMA.16816.F32.BF16 R24, R12.reuse, R8, R24 ;  /* 0x000000080c18723c */ /* 0x044ff00000041818 */
[-C--:B------:R-:W-:Y:S08]  /*2fd0*/  HMMA.16816.F32.BF16 R28, R12, R10.reuse, R28 ;  /* 0x0000000a0c1c723c */ /* 0x080ff0000004181c */
[C---:B------:R-:W-:Y:S01]  /*2fe0*/  HMMA.16816.F32.BF16 R32, R4.reuse, R10, R32 ;  /* 0x0000000a0420723c */ /* 0x040fe20000041820 */
[----:B------:R-:W1:Y:S04]  /*2ff0*/  LDSM.16.MT88.4 R8, [R0+0x13880] ;  /* 0x013880000008783b */ /* 0x000e680000004200 */
[----:B------:R-:W-:Y:S03]  /*3000*/  BAR.SYNC.DEFER_BLOCKING 0x0 ;  /* 0x0000000000007b1d */ /* 0x000fe60000010000 */
[-C--:B---3--:R-:W-:Y:S08]  /*3010*/  HMMA.16816.F32.BF16 R36, R4, R16.reuse, R36 ;  /* 0x000000100424723c */ /* 0x088ff00000041824 */
[C---:B------:R-:W-:Y:S08]  /*3020*/  HMMA.16816.F32.BF16 R40, R12.reuse, R16, R40 ;  /* 0x000000100c28723c */ /* 0x040ff00000041828 */
[-C--:B------:R-:W-:Y:S08]  /*3030*/  HMMA.16816.F32.BF16 R44, R12, R18.reuse, R44 ;  /* 0x000000120c2c723c */ /* 0x080ff0000004182c */
[C---:B------:R-:W-:Y:S08]  /*3040*/  HMMA.16816.F32.BF16 R48, R4.reuse, R18, R48 ;  /* 0x000000120430723c */ /* 0x040ff00000041830 */
[-C--:B----4-:R-:W-:Y:S08]  /*3050*/  HMMA.16816.F32.BF16 R52, R4, R148.reuse, R52 ;  /* 0x000000940434723c */ /* 0x090ff00000041834 */
[C---:B------:R-:W-:Y:S08]  /*3060*/  HMMA.16816.F32.BF16 R56, R12.reuse, R148, R56 ;  /* 0x000000940c38723c */ /* 0x040ff00000041838 */
[-C--:B------:R-:W-:Y:S08]  /*3070*/  HMMA.16816.F32.BF16 R60, R12, R150.reuse, R60 ;  /* 0x000000960c3c723c */ /* 0x080ff0000004183c */
[C---:B------:R-:W-:Y:S08]  /*3080*/  HMMA.16816.F32.BF16 R64, R4.reuse, R150, R64 ;  /* 0x000000960440723c */ /* 0x040ff00000041840 */
[-C--:B-----5:R-:W-:Y:S08]  /*3090*/  HMMA.16816.F32.BF16 R68, R4, R152.reuse, R68 ;  /* 0x000000980444723c */ /* 0x0a0ff00000041844 */
[C---:B------:R-:W-:Y:S08]  /*30a0*/  HMMA.16816.F32.BF16 R72, R12.reuse, R152, R72 ;  /* 0x000000980c48723c */ /* 0x040ff00000041848 */
[-C--:B------:R-:W-:Y:S08]  /*30b0*/  HMMA.16816.F32.BF16 R76, R12, R154.reuse, R76 ;  /* 0x0000009a0c4c723c */ /* 0x080ff0000004184c */
[----:B------:R-:W-:Y:S08]  /*30c0*/  HMMA.16816.F32.BF16 R80, R4, R154, R80 ;  /* 0x0000009a0450723c */ /* 0x000ff00000041850 */
[-C--:B------:R-:W-:Y:S08]  /*30d0*/  HMMA.16816.F32.BF16 R20, R156, R160.reuse, R20 ;  /* 0x000000a09c14723c */ /* 0x080ff00000041814 */
[C---:B------:R-:W-:Y:S08]  /*30e0*/  HMMA.16816.F32.BF16 R24, R228.reuse, R160, R24 ;  /* 0x000000a0e418723c */ /* 0x040ff00000041818 */
[-C--:B------:R-:W-:Y:S08]  /*30f0*/  HMMA.16816.F32.BF16 R28, R228, R162.reuse, R28 ;  /* 0x000000a2e41c723c */ /* 0x080ff0000004181c */
[C---:B------:R-:W-:Y:S01]  /*3100*/  HMMA.16816.F32.BF16 R32, R156.reuse, R162, R32 ;  /* 0x000000a29c20723c */ /* 0x040fe20000041820 */
[----:B------:R2:W3:Y:S04]  /*3110*/  LDSM.16.MT88.4 R4, [R241+0x15180] ;  /* 0x01518000f104783b */ /* 0x0004e80000004200 */
[----:B------:R2:W4:Y:S03]  /*3120*/  LDSM.16.MT88.4 R12, [R240+0x15180] ;  /* 0x01518000f00c783b */ /* 0x0005260000004200 */
[-C--:B------:R-:W-:Y:S01]  /*3130*/  HMMA.16816.F32.BF16 R36, R156, R232.reuse, R36 ;  /* 0x000000e89c24723c */ /* 0x080fe20000041824 */
[----:B------:R2:W1:Y:S04]  /*3140*/  LDSM.16.MT88.4 R16, [R0+0x9080] ;  /* 0x009080000010783b */ /* 0x0004680000004200 */
[----:B------:R2:W1:Y:S03]  /*3150*/  LDSM.16.MT88.4 R148, [R0+0xa080] ;  /* 0x00a080000094783b */ /* 0x0004660000004200 */
[C---:B------:R-:W-:Y:S01]  /*3160*/  HMMA.16816.F32.BF16 R40, R228.reuse, R232, R40 ;  /* 0x000000e8e428723c */ /* 0x040fe20000041828 */
[----:B------:R2:W1:Y:S04]  /*3170*/  LDSM.16.MT88.4 R152, [R0+0xb080] ;  /* 0x00b080000098783b */ /* 0x0004680000004200 */
[----:B------:R2:W1:Y:S03]  /*3180*/  LDSM.16.MT88.4 R160, [R0+0x8880] ;  /* 0x0088800000a0783b */ /* 0x0004660000004200 */
[-C--:B------:R-:W-:Y:S08]  /*3190*/  HMMA.16816.F32.BF16 R44, R228, R234.reuse, R44 ;  /* 0x000000eae42c723c */ /* 0x080ff0000004182c */
[C---:B------:R-:W-:Y:S01]  /*31a0*/  HMMA.16816.F32.BF16 R48, R156.reuse, R234, R48 ;  /* 0x000000ea9c30723c */ /* 0x040fe20000041830 */
[----:B------:R2:W2:Y:S07]  /*31b0*/  LDSM.16.MT88.4 R232, [R0+0x9880] ;  /* 0x0098800000e8783b */ /* 0x0004ae0000004200 */
[-C--:B------:R-:W-:Y:S08]  /*31c0*/  HMMA.16816.F32.BF16 R52, R156, R236.reuse, R52 ;  /* 0x000000ec9c34723c */ /* 0x080ff00000041834 */
[C---:B------:R-:W-:Y:S08]  /*31d0*/  HMMA.16816.F32.BF16 R56, R228.reuse, R236, R56 ;  /* 0x000000ece438723c */ /* 0x040ff00000041838 */
[-C--:B------:R-:W-:Y:S08]  /*31e0*/  HMMA.16816.F32.BF16 R60, R228, R238.reuse, R60 ;  /* 0x000000eee43c723c */ /* 0x080ff0000004183c */
[C---:B------:R-:W-:Y:S01]  /*31f0*/  HMMA.16816.F32.BF16 R64, R156.reuse, R238, R64 ;  /* 0x000000ee9c40723c */ /* 0x040fe20000041840 */
[----:B------:R2:W2:Y:S07]  /*3200*/  LDSM.16.MT88.4 R236, [R0+0xa880] ;  /* 0x00a8800000ec783b */ /* 0x0004ae0000004200 */
[-C--:B-1----:R-:W-:Y:S08]  /*3210*/  HMMA.16816.F32.BF16 R68, R156, R8.reuse, R68 ;  /* 0x000000089c44723c */ /* 0x082ff00000041844 */
[C---:B------:R-:W-:Y:S08]  /*3220*/  HMMA.16816.F32.BF16 R72, R228.reuse, R8, R72 ;  /* 0x00000008e448723c */ /* 0x040ff00000041848 */
[-C--:B------:R-:W-:Y:S01]  /*3230*/  HMMA.16816.F32.BF16 R76, R228, R10.reuse, R76 ;  /* 0x0000000ae44c723c */ /* 0x080fe2000004184c */
[----:B------:R1:W1:Y:S07]  /*3240*/  LDSM.16.MT88.4 R228, [R240+0x15980] ;  /* 0x01598000f0e4783b */ /* 0x00026e0000004200 */
[----:B------:R-:W-:Y:S01]  /*3250*/  HMMA.16816.F32.BF16 R80, R156, R10, R80 ;  /* 0x0000000a9c50723c */ /* 0x000fe20000041850 */
[----:B------:R1:W1:Y:S04]  /*3260*/  LDSM.16.MT88.4 R8, [R0+0x8080] ;  /* 0x008080000008783b */ /* 0x0002680000004200 */
[----:B------:R1:W1:Y:S04]  /*3270*/  LDSM.16.MT88.4 R156, [R241+0x15980] ;  /* 0x01598000f19c783b */ /* 0x0002680000004200 */
[----:B------:R1:W1:Y:S01]  /*3280*/  LDSM.16.MT88.4 R240, [R0+0xb880] ;  /* 0x00b8800000f0783b */ /* 0x0002620000004200 */
[----:B------:R-:W-:-:S05]  /*3290*/  @P0 BRA `(.L_x_2) ;  /* 0x0000033000000947 */ /* 0x000fca0003800000 */
[----:B--234-:R-:W2:Y:S01]  /*32a0*/  LDL.64 R248, [R1+0x78] ;  /* 0x0000780001f87983 */ /* 0x01cea20000100a00 */
[----:B------:R-:W-:Y:S02]  /*32b0*/  ULDC.64 UR4, c[0x0][0x208] ;  /* 0x0000820000047ab9 */ /* 0x000fe40000000a00 */
[----:B------:R-:W-:Y:S01]  /*32c0*/  UIMAD.WIDE.U32 UR22, UR20, UR4, URZ ;  /* 0x00000004141672a5 */ /* 0x000fe2000f8e003f */
[----:B------:R-:W3:Y:S01]  /*32d0*/  LDL.64 R250, [R1+0x80] ;  /* 0x0000800001fa7983 */ /* 0x000ee20000100a00 */
[----:B------:R-:W-:Y:S03]  /*32e0*/  USHF.R.S32.HI UR21, URZ, 0x1f, UR20 ;  /* 0x0000001f3f157899 */ /* 0x000fe60008011414 */
[----:B------:R-:W4:Y:S01]  /*32f0*/  @!P2 S2R R246, SR_CTAID.Y ;  /* 0x0000000000f6a919 */ /* 0x000f220000002600 */
[----:B------:R-:W-:Y:S02]  /*3300*/  UIMAD UR21, UR21, UR4, URZ ;  /* 0x00000004151572a4 */ /* 0x000fe4000f8e023f */
[----:B------:R-:W-:Y:S01]  /*3310*/  UIMAD UR4, UR20, UR11, UR9 ;  /* 0x0000000b140472a4 */ /* 0x000fe2000f8e0209 */
[----:B------:R1:W-:Y:S01]  /*3320*/  STL.64 [R1+0xa0], R2 ;  /* 0x0000a00201007387 */ /* 0x0003e20000100a00 */
[----:B------:R-:W-:Y:S04]  /*3330*/  UIMAD UR21, UR20, UR5, UR21 ;  /* 0x00000005141572a4 */ /* 0x000fe8000f8e0215 */
[----:B------:R-:W-:Y:S01]  /*3340*/  UIADD3 UR21, UR23, UR21, URZ ;  /* 0x0000001517157290 */ /* 0x000fe2000fffe03f */
[----:B-1----:R-:W3:Y:S01]  /*3350*/  LDL.64 R2, [R1+0x58] ;  /* 0x0000580001027983 */ /* 0x002ee20000100a00 */
[----:B----4-:R-:W-:Y:S05]  /*3360*/  @!P2 SHF.R.S32.HI R244, RZ, 0x1f, R246 ;  /* 0x0000001ffff4a819 */ /* 0x010fea00000114f6 */
[----:B------:R-:W-:Y:S04]  /*3370*/  @!P2 IMAD R247, R244, c[0x0][0x288], RZ ;  /* 0x0000a200f4f7aa24 */ /* 0x000fe800078e02ff */
[C---:B------:R-:W-:Y:S02]  /*3380*/  @!P2 IMAD R247, R246.reuse, c[0x0][0x28c], R247 ;  /* 0x0000a300f6f7aa24 */ /* 0x040fe400078e02f7 */
[----:B--2---:R-:W-:Y:S02]  /*3390*/  @!P2 IMAD.MOV.U32 R245, RZ, RZ, R249 ;  /* 0x000000fffff5a224 */ /* 0x004fe400078e00f9 */
[----:B------:R-:W2:Y:S01]  /*33a0*/  LDL R249, [R1+0x50] ;  /* 0x0000500001f97983 */ /* 0x000ea20000100800 */
[----:B------:R-:W-:Y:S02]  /*33b0*/  @!P2 IMAD.MOV.U32 R244, RZ, RZ, R248 ;  /* 0x000000fffff4a224 */ /* 0x000fe400078e00f8 */
[----:B------:R-:W-:Y:S02]  /*33c0*/  IMAD.U32 R248, RZ, RZ, UR22 ;  /* 0x00000016fff87e24 */ /* 0x000fe4000f8e00ff */
[----:B------:R-:W-:Y:S05]  /*33d0*/  @!P2 IMAD.WIDE.U32 R244, R246, c[0x0][0x288], R244 ;  /* 0x0000a200f6f4aa25 */ /* 0x000fea00078e00f4 */
[----:B------:R-:W-:Y:S01]  /*33e0*/  @!P2 IADD3 R246, P1, R244, UR16, RZ ;  /* 0x00000010f4f6ac10 */ /* 0x000fe2000ff3e0ff */
[----:B------:R-:W-:Y:S03]  /*33f0*/  IMAD.U32 R244, RZ, RZ, UR22 ;  /* 0x00000016fff47e24 */ /* 0x000fe6000f8e00ff */
[----:B------:R-:W-:Y:S01]  /*3400*/  @!P2 IADD3.X R247, R245, UR6, R247, P1, !PT ;  /* 0x00000006f5f7ac10 */ /* 0x000fe20008ffe4f7 */
[----:B------:R-:W-:Y:S01]  /*3410*/  IMAD.U32 R245, RZ, RZ, UR21 ;  /* 0x00000015fff57e24 */ /* 0x000fe2000f8e00ff */
[----:B---3--:R-:W-:Y:S04]  /*3420*/  LEA R244, P1, R244, R250, 0x6 ;  /* 0x000000faf4f47211 */ /* 0x008fe800078230ff */
[----:B------:R-:W-:Y:S02]  /*3430*/  LEA.HI.X R245, R248, R251, R245, 0x6, P1 ;  /* 0x000000fbf8f57211 */ /* 0x000fe400008f34f5 */
[----:B------:R-:W3:Y:S04]  /*3440*/  LDL R248, [R1+0x60] ;  /* 0x0000600001f87983 */ /* 0x000ee80000100800 */
[----:B------:R-:W4:Y:S01]  /*3450*/  LDL.64 R250, [R1+0x70] ;  /* 0x0000700001fa7983 */ /* 0x000f220000100a00 */
[----:B---3--:R-:W-:Y:S04]  /*3460*/  LOP3.LUT P1, RZ, R248, 0x1, RZ, 0xc0, !PT ;  /* 0x00000001f8ff7812 */ /* 0x008fe8000782c0ff */
[----:B------:R-:W-:-:S13]  /*3470*/  ISETP.GE.OR P1, PT, R2, UR4, !P1 ;  /* 0x0000000402007c0c */ /* 0x000fda000cf26670 */
[----:B------:R-:W-:Y:S01]  /*3480*/  @!PT LDS RZ, [RZ] ;  /* 0x00000000fffff984 */ /* 0x000fe20000000800 */
[----:B------:R-:W-:Y:S01]  /*3490*/  @!PT LDS RZ, [RZ] ;  /* 0x00000000fffff984 */ /* 0x000fe20000000800 */
[----:B------:R-:W-:Y:S01]  /*34a0*/  @!PT LDS RZ, [RZ] ;  /* 0x00000000fffff984 */ /* 0x000fe20000000800 */
[----:B--2---:R1:W-:Y:S01]  /*34b0*/  LDGSTS.E.BYPASS.LTC128B.128 [R249+0x10080], [R244.64], !P1 ;  /* 0x10080000f4f97fae */ /* 0x0043e2000c901d52 */
[----:B------:R-:W-:Y:S04]  /*34c0*/  LOP3.LUT P1, RZ, R248, 0x2, RZ, 0xc0, !PT ;  /* 0x00000002f8ff7812 */ /* 0x000fe8000782c0ff */
[----:B------:R-:W-:-:S13]  /*34d0*/  ISETP.GE.OR P1, PT, R2, UR4, !P1 ;  /* 0x0000000402007c0c */ /* 0x000fda000cf26670 */
[----:B------:R1:W-:Y:S01]  /*34e0*/  LDGSTS.E.BYPASS.LTC128B.128 [R249+0x11080], [R244.64+0x80], !P1 ;  /* 0x11080080f4f97fae */ /* 0x0003e2000c901d52 */
[----:B------:R-:W-:Y:S04]  /*34f0*/  LOP3.LUT P1, RZ, R248, 0x4, RZ, 0xc0, !PT ;  /* 0x00000004f8ff7812 */ /* 0x000fe8000782c0ff */
[----:B------:R-:W-:-:S13]  /*3500*/  ISETP.GE.OR P1, PT, R2, UR4, !P1 ;  /* 0x0000000402007c0c */ /* 0x000fda000cf26670 */
[----:B------:R1:W-:Y:S01]  /*3510*/  LDGSTS.E.BYPASS.LTC128B.128 [R249+0x12080], [R244.64+0x100], !P1 ;  /* 0x12080100f4f97fae */ /* 0x0003e2000c901d52 */
[----:B------:R-:W-:Y:S04]  /*3520*/  LOP3.LUT P1, RZ, R248, 0x8, RZ, 0xc0, !PT ;  /* 0x00000008f8ff7812 */ /* 0x000fe8000782c0ff */
[----:B------:R-:W-:Y:S02]  /*3530*/  ISETP.GE.OR P1, PT, R2, UR4, !P1 ;  /* 0x0000000402007c0c */ /* 0x000fe4000cf26670 */
[----:B------:R2:W5:Y:S11]  /*3540*/  LDL.LU.64 R2, [R1+0xa0] ;  /* 0x0000a00001027983 */ /* 0x0005760000300a00 */
[----:B------:R1:W-:Y:S02]  /*3550*/  LDGSTS.E.BYPASS.LTC128B.128 [R249+0x13080], [R244.64+0x180], !P1 ;  /* 0x13080180f4f97fae */ /* 0x0003e4000c901d52 */
[C---:B-1----:R-:W-:Y:S04]  /*3560*/  @!P2 LEA R244, P1, R246.reuse, c[0x0][0x280], 0x2 ;  /* 0x0000a000f6f4aa11 */ /* 0x042fe800078210ff */
[----:B------:R-:W-:Y:S01]  /*3570*/  @!P2 LEA.HI.X R245, R246, c[0x0][0x284], R247, 0x2, P1 ;  /* 0x0000a100f6f5aa11 */ /* 0x000fe200008f14f7 */
[----:B------:R-:W-:Y:S05]  /*3580*/  IMAD.U32 R246, RZ, RZ, UR10 ;  /* 0x0000000afff67e24 */ /* 0x000fea000f8e00ff */
[----:B------:R-:W-:Y:S05]  /*3590*/  @!P2 LEA R246, R246, 0x20, 0x5 ;  /* 0x00000020f6f6a811 */ /* 0x000fea00078e28ff */
[----:B------:R-:W-:Y:S04]  /*35a0*/  @!P2 IMAD.WIDE R244, R246, 0x4, R244 ;  /* 0x00000004f6f4a825 */ /* 0x000fe800078e02f4 */
[----:B----4-:R-:W-:Y:S05]  /*35b0*/  @!P2 IMAD.SHL.U32 R246, R250, 0x10, RZ ;  /* 0x00000010faf6a824 */ /* 0x010fea00078e00ff */
[----:B------:R2:W-:Y:S02]  /*35c0*/  @!P2 LDGSTS.E.BYPASS.LTC128B.128 [R246+0x14100], [R244.64] ;  /* 0x14100000f4f6afae */ /* 0x0005e4000b901d52 */
.L_x_2:
[-C--:B-1234-:R-:W-:Y:S01]  /*35d0*/  HMMA.16816.F32.BF16 R84, R4, R8.reuse, R84 ;  /* 0x000000080454723c */ /* 0x09efe20000041854 */
[----:B------:R-:W2:Y:S05]  /*35e0*/  LDL R248, [R1+0x44] ;  /* 0x0000440001f87983 */ /* 0x000eaa0000100800 */
[----:B------:R-:W3:Y:S02]  /*35f0*/  LDL R244, [R1+0x40] ;  /* 0x0000400001f47983 */ /* 0x000ee40000100800 */
[C---:B------:R-:W-:Y:S03]  /*3600*/  HMMA.16816.F32.BF16 R88, R12.reuse, R8, R88 ;  /* 0x000000080c58723c */ /* 0x040fe60000041858 */
[----:B------:R-:W4:Y:S05]  /*3610*/  LDL R9, [R1+0x24] ;  /* 0x0000240001097983 */ /* 0x000f2a0000100800 */
[-C--:B------:R-:W-:Y:S01]  /*3620*/  HMMA.16816.F32.BF16 R92, R12, R10.reuse, R92 ;  /* 0x0000000a0c5c723c */ /* 0x080fe2000004185c */
[----:B------:R-:W0:Y:S05]  /*3630*/  LDGDEPBAR ;  /* 0x00000000000079af */ /* 0x000e2a0000000000 */
[----:B------:R-:W-:Y:S02]  /*3640*/  BAR.SYNC.DEFER_BLOCKING 0x0 ;  /* 0x0000000000007b1d */ /* 0x000fe40000010000 */
[C---:B------:R-:W-:Y:S08]  /*3650*/  HMMA.16816.F32.BF16 R96, R4.reuse, R10, R96 ;  /* 0x0000000a0460723c */ /* 0x040ff00000041860 */
[-C--:B------:R-:W-:Y:S08]  /*3660*/  HMMA.16816.F32.BF16 R100, R4, R16.reuse, R100 ;  /* 0x000000100464723c */ /* 0x080ff00000041864 */
        /* <DEDUP_REMOVED lines=10> */
[----:B------:R-:W-:Y:S08]  /*3710*/  HMMA.16816.F32.BF16 R144, R4, R154, R144 ;  /* 0x0000009a0490723c */ /* 0x000ff00000041890 */
        /* <DEDUP_REMOVED lines=15> */
[----:B------:R-:W-:Y:S01]  /*3810*/  HMMA.16816.F32.BF16 R144, R156, R242, R144 ;  /* 0x000000f29c90723c */ /* 0x000fe20000041890 */
[----:B--2---:R-:W1:Y:S05]  /*3820*/  LDSM.16.M88.4 R12, [R248+0x800] ;  /* 0x00080000f80c783b */ /* 0x004e6a0000000200 */
[----:B---3--:R-:W-:Y:S05]  /*3830*/  LDSM.16.M88.4 R160, [R244] ;  /* 0x00000000f4a0783b */ /* 0x008fea0000000200 */
[----:B----4-:R-:W2:Y:S05]  /*3840*/  LDSM.16.MT88.4 R4, [R9+0x4800] ;  /* 0x004800000904783b */ /* 0x010eaa0000004200 */
[----:B------:R3:W4:Y:S05]  /*3850*/  LDSM.16.M88.4 R232, [R244+0x800] ;  /* 0x00080000f4e8783b */ /* 0x00072a0000000200 */
[----:B------:R3:W3:Y:S05]  /*3860*/  LDSM.16.MT88.4 R16, [R9] ;  /* 0x000000000910783b */ /* 0x0006ea0000004200 */
[----:B------:R2:W3:Y:S05]  /*3870*/  LDSM.16.MT88.4 R236, [R9+0x4000] ;  /* 0x0040000009ec783b */ /* 0x0004ea0000004200 */
[----:B------:R3:W3:Y:S05]  /*3880*/  LDSM.16.M88.4 R244, [R248] ;  /* 0x00000000f8f4783b */ /* 0x0006ea0000000200 */
[----:B------:R3:W3:Y:S05]  /*3890*/  LDSM.16.MT88.4 R248, [R9+0x800] ;  /* 0x0008000009f8783b */ /* 0x0006ea0000004200 */
[----:B-1----:R1:W-:Y:S05]  /*38a0*/  STL.64 [R1], R12 ;  /* 0x0000000c01007387 */ /* 0x0023ea0000100a00 */
[----:B------:R1:W-:Y:S05]  /*38b0*/  STL.64 [R1+0x8], R14 ;  /* 0x0000080e01007387 */ /* 0x0003ea0000100a00 */
[----:B--2---:R1:W-:Y:S05]  /*38c0*/  STL.64 [R1+0x10], R4 ;  /* 0x0000100401007387 */ /* 0x0043ea0000100a00 */
[----:B------:R1:W-:Y:S01]  /*38d0*/  STL.64 [R1+0x18], R6 ;  /* 0x0000180601007387 */ /* 0x0003e20000100a00 */
[----:B------:R-:W-:-:S05]  /*38e0*/  @P0 BRA `(.L_x_3) ;  /* 0x0000033000000947 */ /* 0x000fca0003800000 */
[----:B----4-:R-:W2:Y:S01]  /*38f0*/  LDL.64 R10, [R1+0x78] ;  /* 0x00007800010a7983 */ /* 0x010ea20000100a00 */
[----:B------:R-:W-:Y:S02]  /*3900*/  ULDC.64 UR4, c[0x0][0x178] ;  /* 0x00005e0000047ab9 */ /* 0x000fe40000000a00 */
[----:B------:R-:W-:Y:S01]  /*3910*/  UIMAD.WIDE.U32 UR22, UR20, UR4, URZ ;  /* 0x00000004141672a5 */ /* 0x000fe2000f8e003f */
[----:B-1----:R-:W4:Y:S01]  /*3920*/  LDL.64 R14, [R1+0x88] ;  /* 0x00008800010e7983 */ /* 0x002f220000100a00 */
[----:B------:R-:W-:Y:S03]  /*3930*/  USHF.R.S32.HI UR21, URZ, 0x1f, UR20 ;  /* 0x0000001f3f157899 */ /* 0x000fe60008011414 */
[----:B---3--:R-:W3:Y:S01]  /*3940*/  LDL R12, [R1+0x64] ;  /* 0x00006400010c7983 */ /* 0x008ee20000100800 */
[----:B------:R-:W-:Y:S01]  /*3950*/  IMAD.U32 R8, RZ, RZ, UR22 ;  /* 0x00000016ff087e24 */ /* 0x000fe2000f8e00ff */
[----:B------:R-:W-:Y:S02]  /*3960*/  UIMAD UR21, UR21, UR4, URZ ;  /* 0x00000004151572a4 */ /* 0x000fe4000f8e023f */
[----:B------:R-:W4:Y:S01]  /*3970*/  LDL.64 R148, [R1+0x58] ;  /* 0x0000580001947983 */ /* 0x000f220000100a00 */
[----:B------:R-:W-:Y:S02]  /*3980*/  USHF.L.U32 UR4, UR20, 0x5, URZ ;  /* 0x0000000514047899 */ /* 0x000fe4000800063f */
[----:B------:R-:W-:Y:S01]  /*3990*/  UIMAD UR21, UR20, UR5, UR21 ;  /* 0x00000005141572a4 */ /* 0x000fe2000f8e0215 */
[----:B------:R-:W4:Y:S01]  /*39a0*/  LDL R9, [R1+0x50] ;  /* 0x0000500001097983 */ /* 0x000f220000100800 */
[----:B------:R-:W-:Y:S02]  /*39b0*/  UIADD3 UR5, -UR4, UR7, URZ ;  /* 0x0000000704057290 */ /* 0x000fe4000fffe13f */
[----:B------:R-:W-:Y:S01]  /*39c0*/  UIADD3 UR21, UR23, UR21, URZ ;  /* 0x0000001517157290 */ /* 0x000fe2000fffe03f */
[----:B------:R-:W1:Y:S02]  /*39d0*/  S2R R6, SR_CTAID.Y ;  /* 0x0000000000067919 */ /* 0x000e640000002600 */
[----:B-1----:R-:W-:Y:S05]  /*39e0*/  SHF.R.S32.HI R7, RZ, 0x1f, R6 ;  /* 0x0000001fff077819 */ /* 0x002fea0000011406 */
[----:B------:R-:W-:Y:S04]  /*39f0*/  IMAD R7, R7, c[0x0][0x270], RZ ;  /* 0x00009c0007077a24 */ /* 0x000fe800078e02ff */
[C---:B------:R-:W-:Y:S02]  /*3a00*/  IMAD R7, R6.reuse, c[0x0][0x274], R7 ;  /* 0x00009d0006077a24 */ /* 0x040fe400078e0207 */
[----:B--2---:R-:W-:Y:S02]  /*3a10*/  IMAD.MOV.U32 R4, RZ, RZ, R10 ;  /* 0x000000ffff047224 */ /* 0x004fe400078e000a */
[----:B------:R-:W-:Y:S02]  /*3a20*/  IMAD.MOV.U32 R5, RZ, RZ, R11 ;  /* 0x000000ffff057224 */ /* 0x000fe400078e000b */
[----:B------:R-:W2:Y:S02]  /*3a30*/  LDL.64 R10, [R1+0x70] ;  /* 0x00007000010a7983 */ /* 0x000ea40000100a00 */
[----:B------:R-:W-:Y:S01]  /*3a40*/  IMAD.WIDE.U32 R4, R6, c[0x0][0x270], R4 ;  /* 0x00009c0006047a25 */ /* 0x000fe200078e0004 */
[----:B---3--:R-:W-:Y:S04]  /*3a50*/  LOP3.LUT P1, RZ, R12, 0x2, RZ, 0xc0, !PT ;  /* 0x000000020cff7812 */ /* 0x008fe8000782c0ff */
[----:B------:R-:W-:Y:S01]  /*3a60*/  IADD3 R6, P0, R4, UR14, RZ ;  /* 0x0000000e04067c10 */ /* 0x000fe2000ff1e0ff */
[----:B------:R-:W-:Y:S01]  /*3a70*/  IMAD.U32 R4, RZ, RZ, UR22 ;  /* 0x00000016ff047e24 */ /* 0x000fe2000f8e00ff */
[----:B----4-:R-:W-:Y:S02]  /*3a80*/  ISETP.GE.OR P1, PT, R148, UR5, !P1 ;  /* 0x0000000594007c0c */ /* 0x010fe4000cf26670 */
[----:B------:R-:W-:Y:S01]  /*3a90*/  IADD3.X R7, R5, UR8, R7, P0, !PT ;  /* 0x0000000805077c10 */ /* 0x000fe200087fe407 */
[----:B------:R-:W-:Y:S01]  /*3aa0*/  IMAD.U32 R5, RZ, RZ, UR21 ;  /* 0x00000015ff057e24 */ /* 0x000fe2000f8e00ff */
[----:B------:R-:W-:Y:S04]  /*3ab0*/  LEA R4, P0, R4, R14, 0x6 ;  /* 0x0000000e04047211 */ /* 0x000fe800078030ff */
[----:B------:R-:W-:Y:S02]  /*3ac0*/  LEA.HI.X R5, R8, R15, R5, 0x6, P0 ;  /* 0x0000000f08057211 */ /* 0x000fe400000f3405 */
[----:B------:R-:W-:Y:S04]  /*3ad0*/  LOP3.LUT P0, RZ, R12, 0x1, RZ, 0xc0, !PT ;  /* 0x000000010cff7812 */ /* 0x000fe8000780c0ff */
[----:B------:R-:W-:-:S13]  /*3ae0*/  ISETP.GE.OR P0, PT, R148, UR5, !P0 ;  /* 0x0000000594007c0c */ /* 0x000fda000c706670 */
[----:B------:R-:W-:Y:S01]  /*3af0*/  @!PT LDS RZ, [RZ] ;  /* 0x00000000fffff984 */ /* 0x000fe20000000800 */
[----:B------:R-:W-:Y:S01]  /*3b00*/  @!PT LDS RZ, [RZ] ;  /* 0x00000000fffff984 */ /* 0x000fe20000000800 */
[----:B------:R-:W-:Y:S01]  /*3b10*/  @!PT LDS RZ, [RZ] ;  /* 0x00000000fffff984 */ /* 0x000fe20000000800 */
[----:B------:R1:W-:Y:S01]  /*3b20*/  LDGSTS.E.BYPASS.LTC128B.128 [R9+0x8080], [R4.64], !P0 ;  /* 0x0808000004097fae */ /* 0x0003e2000c101d52 */
[C---:B------:R-:W-:Y:S03]  /*3b30*/  LOP3.LUT P0, RZ, R12.reuse, 0x4, RZ, 0xc0, !PT ;  /* 0x000000040cff7812 */ /* 0x040fe6000780c0ff */
[----:B------:R1:W-:Y:S01]  /*3b40*/  LDGSTS.E.BYPASS.LTC128B.128 [R9+0x9080], [R4.64+0x80], !P1 ;  /* 0x0908008004097fae */ /* 0x0003e2000c901d52 */
[----:B------:R-:W-:Y:S02]  /*3b50*/  LOP3.LUT P1, RZ, R12, 0x8, RZ, 0xc0, !PT ;  /* 0x000000080cff7812 */ /* 0x000fe4000782c0ff */
[C---:B------:R-:W-:Y:S02]  /*3b60*/  ISETP.GE.OR P0, PT, R148.reuse, UR5, !P0 ;  /* 0x0000000594007c0c */ /* 0x040fe4000c706670 */
[----:B------:R-:W-:Y:S11]  /*3b70*/  ISETP.GE.OR P1, PT, R148, UR5, !P1 ;  /* 0x0000000594007c0c */ /* 0x000ff6000cf26670 */
[----:B------:R1:W-:Y:S04]  /*3b80*/  LDGSTS.E.BYPASS.LTC128B.128 [R9+0xa080], [R4.64+0x100], !P0 ;  /* 0x0a08010004097fae */ /* 0x0003e8000c101d52 */
[----:B------:R1:W-:Y:S02]  /*3b90*/  LDGSTS.E.BYPASS.LTC128B.128 [R9+0xb080], [R4.64+0x180], !P1 ;  /* 0x0b08018004097fae */ /* 0x0003e4000c901d52 */
[C---:B-1----:R-:W-:Y:S04]  /*3ba0*/  LEA R4, P0, R6.reuse, c[0x0][0x258], 0x2 ;  /* 0x0000960006047a11 */ /* 0x042fe800078010ff */
[----:B------:R-:W-:Y:S01]  /*3bb0*/  LEA.HI.X R5, R6, c[0x0][0x25c], R7, 0x2, P0 ;  /* 0x0000970006057a11 */ /* 0x000fe200000f1407 */
[----:B------:R-:W-:Y:S02]  /*3bc0*/  IMAD.U32 R6, RZ, RZ, UR4 ;  /* 0x00000004ff067e24 */ /* 0x000fe4000f8e00ff */
[----:B------:R-:W-:Y:S03]  /*3bd0*/  IMAD.U32 R7, RZ, RZ, UR4 ;  /* 0x00000004ff077e24 */ /* 0x000fe6000f8e00ff */
[----:B------:R-:W-:Y:S04]  /*3be0*/  LEA R4, P0, R6, R4, 0x2 ;  /* 0x0000000406047211 */ /* 0x000fe800078010ff */
[----:B------:R-:W-:Y:S01]  /*3bf0*/  LEA.HI.X.SX32 R5, R7, R5, 0x2, P0 ;  /* 0x0000000507057211 */ /* 0x000fe200000f16ff */
[----:B--2---:R-:W-:Y:S05]  /*3c00*/  @!P2 IMAD.SHL.U32 R6, R10, 0x10, RZ ;  /* 0x000000100a06a824 */ /* 0x004fea00078e00ff */
[----:B------:R1:W-:Y:S03]  /*3c10*/  @!P2 LDGSTS.E.BYPASS.LTC128B.128 [R6+0x14080], [R4.64] ;  /* 0x140800000406afae */ /* 0x0003e6000b901d52 */
.L_x_3:
[-C--:B-1-34-:R-:W-:Y:S01]  /*3c20*/  HMMA.16816.F32.BF16 R4, R160, R16.reuse, RZ ;  /* 0x00000010a004723c */ /* 0x09afe200000418ff */
[----:B------:R-:W2:Y:S01]  /*3c30*/  LDL.LU R240, [R1] ;  /* 0x0000000001f07983 */ /* 0x000ea20000300800 */
[----:B------:R-:W-:Y:S02]  /*3c40*/  USHF.L.U32 UR10, UR10, 0xd, URZ ;  /* 0x0000000d0a0a7899 */ /* 0x000fe4000800063f */
[----:B------:R-:W-:Y:S01]  /*3c50*/  UISETP.GE.AND UP0, UPT, UR20, UR13, UPT ;  /* 0x0000000d1400728c */ /* 0x000fe2000bf06270 */
[----:B------:R-:W2:Y:S03]  /*3c60*/  LDL.LU R241, [R1+0x4] ;  /* 0x0000040001f17983 */ /* 0x000ea60000300800 */
[C---:B------:R-:W-:Y:S01]  /*3c70*/  HMMA.16816.F32.BF16 R8, R232.reuse, R16, RZ ;  /* 0x00000010e808723c */ /* 0x040fe200000418ff */
[----:B------:R-:W2:Y:S04]  /*3c80*/  LDL.LU R242, [R1+0x8] ;  /* 0x0000080001f27983 */ /* 0x000ea80000300800 */
[----:B------:R-:W2:Y:S03]  /*3c90*/  LDL.LU R243, [R1+0xc] ;  /* 0x00000c0001f37983 */ /* 0x000ea60000300800 */
[-C--:B------:R-:W-:Y:S01]  /*3ca0*/  HMMA.16816.F32.BF16 R12, R232, R18.reuse, RZ ;  /* 0x00000012e80c723c */ /* 0x080fe200000418ff */
[----:B------:R-:W-:Y:S04]  /*3cb0*/  STL.64 [R1+0xb0], R22 ;  /* 0x0000b01601007387 */ /* 0x000fe80000100a00 */
[----:B------:R1:W-:Y:S03]  /*3cc0*/  STL.64 [R1+0xa8], R20 ;  /* 0x0000a81401007387 */ /* 0x0003e60000100a00 */
[C---:B------:R-:W-:Y:S01]  /*3cd0*/  HMMA.16816.F32.BF16 R16, R160.reuse, R18, RZ ;  /* 0x00000012a010723c */ /* 0x040fe200000418ff */
[----:B------:R-:W0:Y:S07]  /*3ce0*/  LDGDEPBAR ;  /* 0x00000000000079af */ /* 0x000e2e0000000000 */
[-C--:B------:R-:W-:Y:S08]  /*3cf0*/  HMMA.16816.F32.BF16 R148, R160, R236.reuse, RZ ;  /* 0x000000eca094723c */ /* 0x080ff000000418ff */
[C---:B------:R-:W-:Y:S01]  /*3d00*/  HMMA.16816.F32.BF16 R152, R232.reuse, R236, RZ ;  /* 0x000000ece898723c */ /* 0x040fe200000418ff */
[----:B-1----:R-:W3:Y:S07]  /*3d10*/  LDL.LU R20, [R1+0x10] ;  /* 0x0000100001147983 */ /* 0x002eee0000300800 */
[-C--:B------:R-:W-:Y:S01]  /*3d20*/  HMMA.16816.F32.BF16 R156, R232, R238.reuse, RZ ;  /* 0x000000eee89c723c */ /* 0x080fe200000418ff */
[----:B------:R-:W3:Y:S04]  /*3d30*/  LDL.LU R21, [R1+0x14] ;  /* 0x0000140001157983 */ /* 0x000ee80000300800 */
[----:B------:R-:W4:Y:S03]  /*3d40*/  LDL.LU R22, [R1+0x18] ;  /* 0x0000180001167983 */ /* 0x000f260000300800 */
[----:B------:R-:W-:Y:S01]  /*3d50*/  HMMA.16816.F32.BF16 R160, R160, R238, RZ ;  /* 0x000000eea0a0723c */ /* 0x000fe200000418ff */
[----:B------:R-:W4:Y:S04]  /*3d60*/  LDL.LU R23, [R1+0x1c] ;  /* 0x00001c0001177983 */ /* 0x000f280000300800 */
[----:B------:R1:W-:Y:S03]  /*3d70*/  STL [R1+0xa0], R0 ;  /* 0x0000a00001007387 */ /* 0x0003e60000100800 */
[-C--:B------:R-:W-:Y:S01]  /*3d80*/  HMMA.16816.F32.BF16 R4, R244, R248.reuse, R4 ;  /* 0x000000f8f404723c */ /* 0x080fe20000041804 */
[----:B------:R-:W4:Y:S04]  /*3d90*/  LDL R237, [R1+0x4c] ;  /* 0x00004c0001ed7983 */ /* 0x000f280000100800 */
[----:B-1----:R-:W4:Y:S03]  /*3da0*/  LDL R0, [R1+0x24] ;  /* 0x0000240001007983 */ /* 0x002f260000100800 */
[C---:B--2---:R-:W-:Y:S01]  /*3db0*/  HMMA.16816.F32.BF16 R8, R240.reuse, R248, R8 ;  /* 0x000000f8f008723c */ /* 0x044fe20000041808 */
[----:B------:R-:W2:Y:S07]  /*3dc0*/  LDL R249, [R1+0x48] ;  /* 0x0000480001f97983 */ /* 0x000eae0000100800 */
[-C--:B------:R-:W-:Y:S08]  /*3dd0*/  HMMA.16816.F32.BF16 R12, R240, R250.reuse, R12 ;  /* 0x000000faf00c723c */ /* 0x080ff0000004180c */
[C---:B------:R-:W-:Y:S08]  /*3de0*/  HMMA.16816.F32.BF16 R16, R244.reuse, R250, R16 ;  /* 0x000000faf410723c */ /* 0x040ff00000041810 */
[-C--:B---3--:R-:W-:Y:S08]  /*3df0*/  HMMA.16816.F32.BF16 R148, R244, R20.reuse, R148 ;  /* 0x00000014f494723c */ /* 0x088ff00000041894 */
[C---:B------:R-:W-:Y:S01]  /*3e00*/  HMMA.16816.F32.BF16 R152, R240.reuse, R20, R152 ;  /* 0x00000014f098723c */ /* 0x040fe20000041898 */
[----:B----4-:R-:W-:Y:S07]  /*3e10*/  LDSM.16.M88.4 R228, [R237] ;  /* 0x00000000ede4783b */ /* 0x010fee0000000200 */
[-C--:B------:R-:W-:Y:S01]  /*3e20*/  HMMA.16816.F32.BF16 R156, R240, R22.reuse, R156 ;  /* 0x00000016f09c723c */ /* 0x080fe2000004189c */
[----:B------:R-:W-:Y:S07]  /*3e30*/  LDSM.16.M88.4 R236, [R237+0x800] ;  /* 0x00080000edec783b */ /* 0x000fee0000000200 */
[----:B------:R-:W-:Y:S01]  /*3e40*/  HMMA.16816.F32.BF16 R160, R244, R22, R160 ;  /* 0x00000016f4a0723c */ /* 0x000fe200000418a0 */
[----:B------:R1:W5:Y:S04]  /*3e50*/  LDL.LU.64 R22, [R1+0xb0] ;  /* 0x0000b00001167983 */ /* 0x0003680000300a00 */
[----:B------:R1:W5:Y:S04]  /*3e60*/  LDL.LU.64 R20, [R1+0xa8] ;  /* 0x0000a80001147983 */ /* 0x0003680000300a00 */
[----:B------:R-:W3:Y:S04]  /*3e70*/  LDSM.16.MT88.4 R232, [R0+0x1000] ;  /* 0x0010000000e8783b */ /* 0x000ee80000004200 */
[----:B------:R-:W4:Y:S01]  /*3e80*/  LDSM.16.MT88.4 R240, [R0+0x5000] ;  /* 0x0050000000f0783b */ /* 0x000f220000004200 */
[-C--:B---3--:R-:W-:Y:S08]  /*3e90*/  HMMA.16816.F32.BF16 R4, R228, R232.reuse, R4 ;  /* 0x000000e8e404723c */ /* 0x088ff00000041804 */
[C---:B------:R-:W-:Y:S08]  /*3ea0*/  HMMA.16816.F32.BF16 R8, R236.reuse, R232, R8 ;  /* 0x000000e8ec08723c */ /* 0x040ff00000041808 */
[-C--:B------:R-:W-:Y:S08]  /*3eb0*/  HMMA.16816.F32.BF16 R12, R236, R234.reuse, R12 ;  /* 0x000000eaec0c723c */ /* 0x080ff0000004180c */
[C---:B------:R-:W-:Y:S01]  /*3ec0*/  HMMA.16816.F32.BF16 R16, R228.reuse, R234, R16 ;  /* 0x000000eae410723c */ /* 0x040fe20000041810 */
[----:B------:R-:W-:Y:S07]  /*3ed0*/  LDSM.16.MT88.4 R232, [R0+0x1800] ;  /* 0x0018000000e8783b */ /* 0x000fee0000004200 */
[-C--:B----4-:R-:W-:Y:S08]  /*3ee0*/  HMMA.16816.F32.BF16 R148, R228, R240.reuse, R148 ;  /* 0x000000f0e494723c */ /* 0x090ff00000041894 */
[C---:B------:R-:W-:Y:S01]  /*3ef0*/  HMMA.16816.F32.BF16 R152, R236.reuse, R240, R152 ;  /* 0x000000f0ec98723c */ /* 0x040fe20000041898 */
[----:B------:R-:W3:Y:S07]  /*3f00*/  LDL R241, [R1+0x98] ;  /* 0x0000980001f17983 */ /* 0x000eee0000100800 */
[-C--:B------:R-:W-:Y:S01]  /*3f10*/  HMMA.16816.F32.BF16 R156, R236, R242.reuse, R156 ;  /* 0x000000f2ec9c723c */ /* 0x080fe2000004189c */
[----:B------:R4:W-:Y:S07]  /*3f20*/  LDSM.16.MT88.4 R236, [R0+0x5800] ;  /* 0x0058000000ec783b */ /* 0x0009ee0000004200 */
[----:B------:R-:W-:Y:S07]  /*3f30*/  HMMA.16816.F32.BF16 R160, R228, R242, R160 ;  /* 0x000000f2e4a0723c */ /* 0x000fee00000418a0 */
[----:B------:R-:W-:Y:S01]  /*3f40*/  IMAD.U32 R230, RZ, RZ, UR10 ;  /* 0x0000000affe67e24 */ /* 0x000fe2000f8e00ff */
[----:B----4-:R1:W5:Y:S04]  /*3f50*/  LDL.LU R0, [R1+0xa0] ;  /* 0x0000a00001007983 */ /* 0x0103680000300800 */
[----:B------:R-:W4:Y:S04]  /*3f60*/  LDL.64 R242, [R1+0x90] ;  /* 0x0000900001f27983 */ /* 0x000f280000100a00 */
[----:B--2---:R-:W2:Y:S04]  /*3f70*/  LDSM.16.M88.4 R244, [R249] ;  /* 0x00000000f9f4783b */ /* 0x004ea80000000200 */
[----:B------:R-:W1:Y:S01]  /*3f80*/  LDSM.16.M88.4 R248, [R249+0x800] ;  /* 0x00080000f9f8783b */ /* 0x000e620000000200 */
[-C--:B--2---:R-:W-:Y:S08]  /*3f90*/  HMMA.16816.F32.BF16 R4, R244, R232.reuse, R4 ;  /* 0x000000e8f404723c */ /* 0x084ff00000041804 */
[C---:B-1----:R-:W-:Y:S08]  /*3fa0*/  HMMA.16816.F32.BF16 R8, R248.reuse, R232, R8 ;  /* 0x000000e8f808723c */ /* 0x042ff00000041808 */
[-C--:B------:R-:W-:Y:S08]  /*3fb0*/  HMMA.16816.F32.BF16 R12, R248, R234.reuse, R12 ;  /* 0x000000eaf80c723c */ /* 0x080ff0000004180c */
[C---:B------:R-:W-:Y:S08]  /*3fc0*/  HMMA.16816.F32.BF16 R16, R244.reuse, R234, R16 ;  /* 0x000000eaf410723c */ /* 0x040ff00000041810 */
[-C--:B------:R-:W-:Y:S08]  /*3fd0*/  HMMA.16816.F32.BF16 R148, R244, R236.reuse, R148 ;  /* 0x000000ecf494723c */ /* 0x080ff00000041894 */
[C---:B------:R-:W-:Y:S08]  /*3fe0*/  HMMA.16816.F32.BF16 R152, R248.reuse, R236, R152 ;  /* 0x000000ecf898723c */ /* 0x040ff00000041898 */
[-C--:B------:R-:W-:Y:S08]  /*3ff0*/  HMMA.16816.F32.BF16 R156, R248, R238.reuse, R156 ;  /* 0x000000eef89c723c */ /* 0x080ff0000004189c */
[----:B------:R-:W-:Y:S04]  /*4000*/  HMMA.16816.F32.BF16 R160, R244, R238, R160 ;  /* 0x000000eef4a0723c */ /* 0x000fe800000418a0 */
[----:B----4-:R-:W-:Y:S01]  /*4010*/  IADD3 R229, P0, R242, UR10, RZ ;  /* 0x0000000af2e57c10 */ /* 0x010fe2000ff1e0ff */
[----:B------:R-:W-:Y:S03]  /*4020*/  UMOV UR10, UR20 ;  /* 0x00000014000a7c82 */ /* 0x000fe60008000000 */
[----:B---3--:R-:W-:Y:S04]  /*4030*/  LEA.HI.X.SX32 R230, R230, R241, 0x1, P0 ;  /* 0x000000f1e6e67211 */ /* 0x008fe800000f0eff */
[C---:B------:R-:W-:Y:S04]  /*4040*/  LEA R228, P0, R229.reuse, c[0x0][0x220], 0x2 ;  /* 0x00008800e5e47a11 */ /* 0x040fe800078010ff */
[----:B------:R-:W-:Y:S02]  /*4050*/  LEA.HI.X R229, R229, c[0x0][0x224], R230, 0x2, P0 ;  /* 0x00008900e5e57a11 */ /* 0x000fe400000f14e6 */
[----:B------:R-:W-:Y:S03]  /*4060*/  PLOP3.LUT P0, PT, PT, PT, UP0, 0x80, 0x0 ;  /* 0x000000000000781c */ /* 0x000fe60003f0f008 */
[----:B------:R1:W-:Y:S04]  /*4070*/  RED.E.ADD.F32.FTZ.RN.STRONG.GPU [R228.64], R4 ;  /* 0x00000004e400798e */ /* 0x0003e8000c10e792 */
[----:B------:R1:W-:Y:S04]  /*4080*/  RED.E.ADD.F32.FTZ.RN.STRONG.GPU [R228.64+0x400], R5 ;  /* 0x00040005e400798e */ /* 0x0003e8000c10e792 */
        /* <DEDUP_REMOVED lines=29> */
[----:B------:R1:W-:Y:S01]  /*4260*/  RED.E.ADD.F32.FTZ.RN.STRONG.GPU [R228.64+0x7c00], R159 ;  /* 0x007c009fe400798e */ /* 0x0003e2000c10e792 */
[----:B------:R-:W-:-:S05]  /*4270*/  @!P0 BRA `(.L_x_4) ;  /* 0xffffe0a000008947 */ /* 0x000fca000383ffff */
.L_x_1:
[----:B-1----:R-:W2:Y:S01]  /*4280*/  LDL.LU R6, [R1+0x54] ;  /* 0x0000540001067983 */ /* 0x002ea20000300800 */
[----:B-----5:R-:W-:-:S02]  /*4290*/  F2FP.BF16.PACK_AB R0, R21, R20 ;  /* 0x000000141500723e */ /* 0x020fc400000010ff */
[----:B------:R-:W-:Y:S01]  /*42a0*/  F2FP.BF16.PACK_AB R153, R23, R22 ;  /* 0x000000161799723e */ /* 0x000fe200000010ff */
[----:B------:R-:W3:Y:S01]  /*42b0*/  LDL.LU.64 R4, [R1+0x70] ;  /* 0x0000700001047983 */ /* 0x000ee20000300a00 */
[----:B------:R-:W-:Y:S02]  /*42c0*/  F2FP.BF16.PACK_AB R148, R33, R32 ;  /* 0x000000202194723e */ /* 0x000fe400000010ff */
[----:B------:R-:W-:Y:S01]  /*42d0*/  F2FP.BF16.PACK_AB R155, R25, R24 ;  /* 0x00000018199b723e */ /* 0x000fe200000010ff */
[----:B------:R-:W4:Y:S01]  /*42e0*/  LDL.LU R7, [R1+0x9c] ;  /* 0x00009c0001077983 */ /* 0x000f220000300800 */
[----:B------:R-:W-:Y:S01]  /*42f0*/  F2FP.BF16.PACK_AB R154, R27, R26 ;  /* 0x0000001a1b9a723e */ /* 0x000fe200000010ff */
[----:B------:R-:W-:Y:S01]  /*4300*/  FMUL.FTZ R84, R84, c[0x0][0x298] ;  /* 0x0000a60054547a20 */ /* 0x000fe20000410000 */
        /* <DEDUP_REMOVED lines=9> */
[----:B------:R-:W1:Y:S01]  /*43a0*/  S2R R38, SR_TID.X ;  /* 0x0000000000267919 */ /* 0x000e620000002100 */
        /* <DEDUP_REMOVED lines=72> */
[----:B-1----:R-:W-:Y:S01]  /*4830*/  SHF.R.S32.HI R8, RZ, 0x1f, R38 ;  /* 0x0000001fff087819 */ /* 0x002fe20000011426 */
        /* <DEDUP_REMOVED lines=11> */
[----:B------:R-:W-:Y:S01]  /*48f0*/  LEA.HI R8, R8, R38, RZ, 0x5 ;  /* 0x0000002608087211 */ /* 0x000fe200078f28ff */
[----:B------:R-:W-:Y:S01]  /*4900*/  FMUL.FTZ R11, R133, c[0x0][0x298] ;  /* 0x0000a600850b7a20 */ /* 0x000fe20000410000 */
[----:B------:R-:W-:Y:S01]  /*4910*/  F2FP.BF16.PACK_AB R13, R13, R124 ;  /* 0x0000007c0d0d723e */ /* 0x000fe200000010ff */
[----:B------:R-:W-:Y:S01]  /*4920*/  FMUL.FTZ R134, R134, c[0x0][0x298] ;  /* 0x0000a60086867a20 */ /* 0x000fe20000410000 */
[----:B------:R-:W-:Y:S01]  /*4930*/  F2FP.BF16.PACK_AB R12, R12, R126 ;  /* 0x0000007e0c0c723e */ /* 0x000fe200000010ff */
[----:B------:R-:W-:Y:S01]  /*4940*/  FMUL.FTZ R10, R135, c[0x0][0x298] ;  /* 0x0000a600870a7a20 */ /* 0x000fe20000410000 */
[----:B------:R-:W-:Y:S01]  /*4950*/  F2FP.BF16.PACK_AB R11, R11, R132 ;  /* 0x000000840b0b723e */ /* 0x000fe200000010ff */
[----:B------:R-:W-:Y:S01]  /*4960*/  FMUL.FTZ R144, R144, c[0x0][0x298] ;  /* 0x0000a60090907a20 */ /* 0x000fe20000410000 */
[----:B------:R-:W-:Y:S01]  /*4970*/  SHF.R.S32.HI R8, RZ, 0x5, R8 ;  /* 0x00000005ff087819 */ /* 0x000fe20000011408 */
[----:B------:R-:W-:Y:S01]  /*4980*/  FMUL.FTZ R146, R146, c[0x0][0x298] ;  /* 0x0000a60092927a20 */ /* 0x000fe20000410000 */
[----:B------:R-:W-:Y:S01]  /*4990*/  F2FP.BF16.PACK_AB R10, R10, R134 ;  /* 0x000000860a0a723e */ /* 0x000fe200000010ff */
[----:B------:R-:W-:Y:S01]  /*49a0*/  FMUL.FTZ R136, R136, c[0x0][0x298] ;  /* 0x0000a60088887a20 */ /* 0x000fe20000410000 */
[----:B------:R-:W-:Y:S01]  /*49b0*/  USHF.R.S32.HI UR6, URZ, 0x1f, UR12 ;  /* 0x0000001f3f067899 */ /* 0x000fe2000801140c */
[----:B------:R-:W-:Y:S01]  /*49c0*/  FMUL.FTZ R9, R137, c[0x0][0x298] ;  /* 0x0000a60089097a20 */ /* 0x000fe20000410000 */
[----:B------:R-:W-:Y:S01]  /*49d0*/  ULDC.64 UR4, c[0x0][0x340] ;  /* 0x0000d00000047ab9 */ /* 0x000fe20000000a00 */
[----:B------:R-:W-:Y:S01]  /*49e0*/  FMUL.FTZ R138, R138, c[0x0][0x298] ;  /* 0x0000a6008a8a7a20 */ /* 0x000fe20000410000 */
[----:B------:R-:W-:Y:S01]  /*49f0*/  UIMAD UR4, UR6, UR4, URZ ;  /* 0x00000004060472a4 */ /* 0x000fe2000f8e023f */
[----:B------:R-:W-:Y:S01]  /*4a00*/  FMUL.FTZ R140, R140, c[0x0][0x298] ;  /* 0x0000a6008c8c7a20 */ /* 0x000fe20000410000 */
[----:B------:R-:W-:Y:S01]  /*4a10*/  F2FP.BF16.PACK_AB R9, R9, R136 ;  /* 0x000000880909723e */ /* 0x000fe200000010ff */
[----:B------:R-:W-:Y:S01]  /*4a20*/  FMUL.FTZ R37, R141, c[0x0][0x298] ;  /* 0x0000a6008d257a20 */ /* 0x000fe20000410000 */
[----:B------:R-:W-:Y:S01]  /*4a30*/  UIMAD UR4, UR12, UR5, UR4 ;  /* 0x000000050c0472a4 */ /* 0x000fe2000f8e0204 */
[----:B------:R-:W-:Y:S01]  /*4a40*/  FMUL.FTZ R142, R142, c[0x0][0x298] ;  /* 0x0000a6008e8e7a20 */ /* 0x000fe20000410000 */
[----:B------:R-:W-:Y:S01]  /*4a50*/  BSSY B0, `(.L_x_5) ;  /* 0x0000094000007945 */ /* 0x000fe20003800000 */
[----:B------:R-:W-:Y:S01]  /*4a60*/  FMUL.FTZ R36, R143, c[0x0][0x298] ;  /* 0x0000a6008f247a20 */ /* 0x000fe20000410000 */
[----:B------:R-:W-:Y:S01]  /*4a70*/  F2FP.BF16.PACK_AB R37, R37, R140 ;  /* 0x0000008c2525723e */ /* 0x000fe200000010ff */
[----:B------:R-:W-:-:S03]  /*4a80*/  IMAD.SHL.U32 R39, R8, 0x40, RZ ;  /* 0x0000004008277824 */ /* 0x000fc600078e00ff */
[----:B------:R-:W-:Y:S02]  /*4a90*/  F2FP.BF16.PACK_AB R36, R36, R142 ;  /* 0x0000008e2424723e */ /* 0x000fe400000010ff */
[----:B------:R-:W-:Y:S01]  /*4aa0*/  LOP3.LUT R39, R39, 0x1c0, RZ, 0xc0, !PT ;  /* 0x000001c027277812 */ /* 0x000fe200078ec0ff */
[----:B--2---:R-:W-:Y:S01]  /*4ab0*/  IMAD.MOV.U32 R156, RZ, RZ, R6 ;  /* 0x000000ffff9c7224 */ /* 0x004fe200078e0006 */
[----:B------:R-:W-:Y:S01]  /*4ac0*/  BAR.SYNC.DEFER_BLOCKING 0x1, 0x100 ;  /* 0x0044000000007b1d */ /* 0x000fe20000010000 */
[----:B------:R-:W-:Y:S02]  /*4ad0*/  FMUL.FTZ R6, R145, c[0x0][0x298] ;  /* 0x0000a60091067a20 */ /* 0x000fe40000410000 */
[----:B---3--:R-:W-:Y:S01]  /*4ae0*/  IMAD.MOV.U32 R158, RZ, RZ, R4 ;  /* 0x000000ffff9e7224 */ /* 0x008fe200078e0004 */
[----:B------:R-:W-:Y:S01]  /*4af0*/  IADD3 R3, R156, 0x440, RZ ;  /* 0x000004409c037810 */ /* 0x000fe20007ffe0ff */
[----:B------:R-:W-:Y:S01]  /*4b00*/  IMAD.MOV.U32 R159, RZ, RZ, R5 ;  /* 0x000000ffff9f7224 */ /* 0x000fe200078e0005 */
[----:B------:R-:W-:Y:S01]  /*4b10*/  F2FP.BF16.PACK_AB R4, R35, R34 ;  /* 0x000000222304723e */ /* 0x000fe200000010ff */
[----:B------:R-:W-:Y:S01]  /*4b20*/  FMUL.FTZ R35, R85, c[0x0][0x298] ;  /* 0x0000a60055237a20 */ /* 0x000fe20000410000 */
[----:B----4-:R-:W-:Y:S01]  /*4b30*/  ISETP.NE.AND P0, PT, R7, RZ, PT ;  /* 0x000000ff0700720c */ /* 0x010fe20003f05270 */
[----:B------:R-:W-:Y:S01]  /*4b40*/  FMUL.FTZ R34, R87, c[0x0][0x298] ;  /* 0x0000a60057227a20 */ /* 0x000fe20000410000 */
[----:B------:R-:W-:Y:S01]  /*4b50*/  SHF.R.S32.HI R2, RZ, 0x1f, R158 ;  /* 0x0000001fff027819 */ /* 0x000fe2000001149e */
[----:B------:R-:W-:Y:S01]  /*4b60*/  FMUL.FTZ R5, R147, c[0x0][0x298] ;  /* 0x0000a60093057a20 */ /* 0x000fe20000410000 */
[----:B------:R-:W-:Y:S01]  /*4b70*/  F2FP.BF16.PACK_AB R35, R35, R84 ;  /* 0x000000542323723e */ /* 0x000fe200000010ff */
[----:B------:R-:W-:Y:S01]  /*4b80*/  FMUL.FTZ R7, R139, c[0x0][0x298] ;  /* 0x0000a6008b077a20 */ /* 0x000fe20000410000 */
[----:B------:R-:W-:-:S02]  /*4b90*/  F2FP.BF16.PACK_AB R34, R34, R86 ;  /* 0x000000562222723e */ /* 0x000fc400000010ff */
[----:B------:R-:W-:Y:S02]  /*4ba0*/  LEA.HI R2, R2, R158, RZ, 0x5 ;  /* 0x0000009e02027211 */ /* 0x000fe400078f28ff */
[----:B------:R-:W-:Y:S02]  /*4bb0*/  F2FP.BF16.PACK_AB R6, R6, R144 ;  /* 0x000000900606723e */ /* 0x000fe400000010ff */
[----:B------:R-:W-:Y:S02]  /*4bc0*/  LOP3.LUT R2, R2, 0xffffffe0, RZ, 0xc0, !PT ;  /* 0xffffffe002027812 */ /* 0x000fe400078ec0ff */
[----:B------:R-:W-:Y:S01]  /*4bd0*/  @P0 IADD3 R3, R156, 0x3c0, RZ ;  /* 0x000003c09c030810 */ /* 0x000fe20007ffe0ff */
[----:B------:R1:W-:Y:S01]  /*4be0*/  STS [R156+0x8080], R0 ;  /* 0x008080009c007388 */ /* 0x0003e20000000800 */
[----:B------:R-:W-:Y:S01]  /*4bf0*/  F2FP.BF16.PACK_AB R5, R5, R146 ;  /* 0x000000920505723e */ /* 0x000fe200000010ff */
[----:B------:R-:W-:Y:S01]  /*4c00*/  IMAD.IADD R2, R158, 0x1, -R2 ;  /* 0x000000019e027824 */ /* 0x000fe200078e0a02 */
[----:B------:R-:W-:Y:S01]  /*4c10*/  F2FP.BF16.PACK_AB R7, R7, R138 ;  /* 0x0000008a0707723e */ /* 0x000fe200000010ff */
[----:B------:R-:W-:Y:S03]  /*4c20*/  STS [R156+0x8480], R153 ;  /* 0x008480999c007388 */ /* 0x000fe60000000800 */
[----:B------:R-:W-:-:S02]  /*4c30*/  SHF.R.S32.HI R38, RZ, 0x1f, R2 ;  /* 0x0000001fff267819 */ /* 0x000fc40000011402 */
[C---:B-1----:R-:W-:Y:S02]  /*4c40*/  IADD3 R0, R156.reuse, 0x40, RZ ;  /* 0x000000409c007810 */ /* 0x042fe40007ffe0ff */
[----:B------:R-:W-:-:S05]  /*4c50*/  @P0 IADD3 R0, R156, -0x40, RZ ;  /* 0xffffffc09c000810 */ /* 0x000fca0007ffe0ff */
[----:B------:R-:W-:Y:S04]  /*4c60*/  STS [R0+0x8080], R148 ;  /* 0x0080809400007388 */ /* 0x000fe80000000800 */
[----:B------:R1:W-:Y:S04]  /*4c70*/  STS [R3+0x8080], R4 ;  /* 0x0080800403007388 */ /* 0x0003e80000000800 */
[----:B------:R-:W-:Y:S04]  /*4c80*/  STS [R156+0x9080], R155 ;  /* 0x0090809b9c007388 */ /* 0x000fe80000000800 */
[----:B------:R-:W-:Y:S04]  /*4c90*/  STS [R156+0x9480], R154 ;  /* 0x0094809a9c007388 */ /* 0x000fe80000000800 */
[----:B------:R-:W-:Y:S04]  /*4ca0*/  STS [R0+0x9080], R152 ;  /* 0x0090809800007388 */ /* 0x000fe80000000800 */
[----:B------:R-:W-:Y:S04]  /*4cb0*/  STS [R0+0x9480], R150 ;  /* 0x0094809600007388 */ /* 0x000fe80000000800 */
[----:B------:R-:W-:Y:S04]  /*4cc0*/  STS [R156+0xa080], R151 ;  /* 0x00a080979c007388 */ /* 0x000fe80000000800 */
[----:B------:R-:W-:Y:S01]  /*4cd0*/  STS [R156+0xa480], R149 ;  /* 0x00a480959c007388 */ /* 0x000fe20000000800 */
[----:B-1----:R-:W-:Y:S01]  /*4ce0*/  IMAD.SHL.U32 R4, R2, 0x8, RZ ;  /* 0x0000000802047824 */ /* 0x002fe200078e00ff */
[----:B------:R-:W-:-:S02]  /*4cf0*/  LEA.HI R2, R38, R2, RZ, 0x3 ;  /* 0x0000000226027211 */ /* 0x000fc400078f18ff */
[----:B------:R-:W-:Y:S02]  /*4d00*/  STS [R0+0xa080], R48 ;  /* 0x00a0803000007388 */ /* 0x000fe40000000800 */
[----:B------:R-:W-:Y:S01]  /*4d10*/  LOP3.LUT R38, R39, 0x38, R4, 0xf8, !PT ;  /* 0x0000003827267812 */ /* 0x000fe200078ef804 */
[----:B------:R-:W-:Y:S01]  /*4d20*/  IMAD.SHL.U32 R2, R2, 0x200, RZ ;  /* 0x0000020002027824 */ /* 0x000fe200078e00ff */
[----:B------:R-:W-:Y:S01]  /*4d30*/  STS [R0+0xa480], R50 ;  /* 0x00a4803200007388 */ /* 0x000fe20000000800 */
[----:B------:R-:W-:-:S03]  /*4d40*/  SHF.R.U32.HI R39, RZ, 0x3, R39 ;  /* 0x00000003ff277819 */ /* 0x000fc60000011627 */
[----:B------:R-:W-:Y:S01]  /*4d50*/  STS [R156+0xb080], R40 ;  /* 0x00b080289c007388 */ /* 0x000fe20000000800 */
[----:B------:R-:W-:-:S03]  /*4d60*/  LOP3.LUT R38, R38, R39, RZ, 0x3c, !PT ;  /* 0x0000002726267212 */ /* 0x000fc600078e3cff */
[----:B------:R-:W-:Y:S01]  /*4d70*/  STS [R156+0xb480], R42 ;  /* 0x00b4802a9c007388 */ /* 0x000fe20000000800 */
[----:B------:R-:W-:-:S03]  /*4d80*/  LOP3.LUT R2, R38, 0x7ffff000, R2, 0xf8, !PT ;  /* 0x7ffff00026027812 */ /* 0x000fc600078ef802 */
[----:B------:R-:W-:Y:S04]  /*4d90*/  STS [R0+0xb080], R44 ;  /* 0x00b0802c00007388 */ /* 0x000fe80000000800 */
        /* <DEDUP_REMOVED lines=40> */
[----:B------:R1:W-:Y:S04]  /*5020*/  STS [R0+0x5480], R12 ;  /* 0x0054800c00007388 */ /* 0x0003e80000000800 */
[----:B------:R-:W-:Y:S04]  /*5030*/  STS [R156+0x6080], R11 ;  /* 0x0060800b9c007388 */ /* 0x000fe80000000800 */
[----:B------:R-:W-:Y:S04]  /*5040*/  STS [R156+0x6480], R10 ;  /* 0x0064800a9c007388 */ /* 0x000fe80000000800 */
[----:B------:R2:W-:Y:S04]  /*5050*/  STS [R0+0x6080], R6 ;  /* 0x0060800600007388 */ /* 0x0005e80000000800 */
[----:B------:R3:W-:Y:S04]  /*5060*/  STS [R0+0x6480], R5 ;  /* 0x0064800500007388 */ /* 0x0007e80000000800 */
[----:B------:R4:W-:Y:S04]  /*5070*/  STS [R156+0x7080], R9 ;  /* 0x007080099c007388 */ /* 0x0009e80000000800 */
[----:B------:R4:W-:Y:S04]  /*5080*/  STS [R156+0x7480], R7 ;  /* 0x007480079c007388 */ /* 0x0009e80000000800 */
[----:B------:R-:W-:Y:S04]  /*5090*/  STS [R0+0x7080], R37 ;  /* 0x0070802500007388 */ /* 0x000fe80000000800 */
[----:B------:R4:W-:Y:S04]  /*50a0*/  STS [R0+0x7480], R36 ;  /* 0x0074802400007388 */ /* 0x0009e80000000800 */
[----:B-1----:R-:W1:Y:S01]  /*50b0*/  S2R R12, SR_CTAID.X ;  /* 0x00000000000c7919 */ /* 0x002e620000002500 */
[----:B--2---:R-:W-:-:S03]  /*50c0*/  IMAD.SHL.U32 R6, R2, 0x2, RZ ;  /* 0x0000000202067824 */ /* 0x004fc600078e00ff */
[----:B------:R-:W-:Y:S01]  /*50d0*/  BAR.SYNC.DEFER_BLOCKING 0x1, 0x100 ;  /* 0x0044000000007b1d */ /* 0x000fe20000010000 */
[----:B---3--:R-:W-:Y:S02]  /*50e0*/  SHF.R.S32.HI R5, RZ, 0x1f, R4 ;  /* 0x0000001fff057819 */ /* 0x008fe40000011404 */
[----:B----4-:R-:W-:-:S03]  /*50f0*/  SHF.R.S32.HI R9, RZ, 0x1f, R8 ;  /* 0x0000001fff097819 */ /* 0x010fc60000011408 */
[----:B------:R-:W2:Y:S01]  /*5100*/  S2R R22, SR_CTAID.Y ;  /* 0x0000000000167919 */ /* 0x000ea20000002600 */
[----:B------:R-:W-:-:S04]  /*5110*/  IMAD.MOV.U32 R7, RZ, RZ, -0x40 ;  /* 0xffffffc0ff077424 */ /* 0x000fc800078e00ff */
[----:B-1----:R-:W-:Y:S01]  /*5120*/  IMAD R7, R12, R7, c[0x0][0x2f0] ;  /* 0x0000bc000c077624 */ /* 0x002fe200078e0207 */
[----:B------:R1:W3:Y:S04]  /*5130*/  LDS.128 R24, [R6+0x8480] ;  /* 0x0084800006187984 */ /* 0x0002e80000000c00 */
[----:B------:R-:W-:Y:S01]  /*5140*/  IMNMX R20, R7, 0x40, PT ;  /* 0x0000004007147817 */ /* 0x000fe20003800200 */
[----:B------:R1:W4:Y:S03]  /*5150*/  LDS.128 R28, [R6+0x8880] ;  /* 0x00888000061c7984 */ /* 0x0003260000000c00 */
[----:B------:R-:W-:Y:S01]  /*5160*/  ISETP.GE.AND P1, PT, R8, R20, PT ;  /* 0x000000140800720c */ /* 0x000fe20003f26270 */
[----:B--2---:R-:W-:Y:S01]  /*5170*/  IMAD.WIDE.U32 R2, R22, c[0x0][0x338], R4 ;  /* 0x0000ce0016027a25 */ /* 0x004fe200078e0004 */
[----:B------:R-:W-:Y:S01]  /*5180*/  SHF.R.S32.HI R23, RZ, 0x1f, R22 ;  /* 0x0000001fff177819 */ /* 0x000fe20000011416 */
[----:B------:R1:W2:Y:S01]  /*5190*/  LDS.128 R32, [R6+0x8c80] ;  /* 0x008c800006207984 */ /* 0x0002a20000000c00 */
[----:B------:R-:W-:-:S02]  /*51a0*/  ISETP.GE.OR P0, PT, R4, c[0x0][0x324], P1 ;  /* 0x0000c90004007a0c */ /* 0x000fc40000f06670 */
[----:B------:R-:W-:Y:S01]  /*51b0*/  P2R R21, PR, RZ, 0x2 ;  /* 0x00000002ff157803 */ /* 0x000fe20000000000 */
[----:B------:R1:W1:Y:S01]  /*51c0*/  LDS.128 R36, [R6+0x9080] ;  /* 0x0090800006247984 */ /* 0x0002620000000c00 */
[----:B------:R-:W-:-:S03]  /*51d0*/  IMAD R0, R23, c[0x0][0x338], RZ ;  /* 0x0000ce0017007a24 */ /* 0x000fc600078e02ff */
[----:B------:R1:W1:Y:S01]  /*51e0*/  LDS.128 R40, [R6+0x9480] ;  /* 0x0094800006287984 */ /* 0x0002620000000c00 */
[----:B------:R-:W-:-:S03]  /*51f0*/  IMAD R0, R22, c[0x0][0x33c], R0 ;  /* 0x0000cf0016007a24 */ /* 0x000fc600078e0200 */
[----:B------:R1:W1:Y:S01]  /*5200*/  LDS.128 R44, [R6+0x9880] ;  /* 0x00988000062c7984 */ /* 0x0002620000000c00 */
[----:B------:R-:W-:Y:S02]  /*5210*/  IMAD.IADD R3, R3, 0x1, R0 ;  /* 0x0000000103037824 */ /* 0x000fe400078e0200 */
[----:B------:R-:W-:Y:S01]  /*5220*/  IMAD.U32 R0, RZ, RZ, UR12 ;  /* 0x0000000cff007e24 */ /* 0x000fe2000f8e00ff */
[----:B------:R1:W1:Y:S03]  /*5230*/  LDS.128 R48, [R6+0x9c80] ;  /* 0x009c800006307984 */ /* 0x0002660000000c00 */
[----:B------:R-:W-:Y:S01]  /*5240*/  IMAD.WIDE.U32 R10, R0, c[0x0][0x340], R2 ;  /* 0x0000d000000a7a25 */ /* 0x000fe200078e0002 */
[----:B------:R1:W1:Y:S03]  /*5250*/  LDS.128 R52, [R6+0x80] ;  /* 0x0000800006347984 */ /* 0x0002660000000c00 */
[----:B------:R-:W-:Y:S01]  /*5260*/  IMAD.WIDE R2, R12, 0x40, R8 ;  /* 0x000000400c027825 */ /* 0x000fe200078e0208 */
[----:B------:R1:W1:Y:S01]  /*5270*/  LDS.128 R56, [R6+0x480] ;  /* 0x0004800006387984 */ /* 0x0002620000000c00 */
[----:B------:R-:W-:-:S03]  /*5280*/  IADD3 R7, R11, UR4, RZ ;  /* 0x000000040b077c10 */ /* 0x000fc6000fffe0ff */
[----:B------:R1:W1:Y:S04]  /*5290*/  LDS.128 R60, [R6+0x880] ;  /* 0x00088000063c7984 */ /* 0x0002680000000c00 */
[----:B------:R1:W1:Y:S04]  /*52a0*/  LDS.128 R64, [R6+0xc80] ;  /* 0x000c800006407984 */ /* 0x0002680000000c00 */
[----:B------:R1:W1:Y:S04]  /*52b0*/  LDS.128 R68, [R6+0x1080] ;  /* 0x0010800006447984 */ /* 0x0002680000000c00 */
[----:B------:R1:W1:Y:S04]  /*52c0*/  LDS.128 R72, [R6+0x1480] ;  /* 0x0014800006487984 */ /* 0x0002680000000c00 */
[----:B------:R1:W1:Y:S04]  /*52d0*/  LDS.128 R76, [R6+0x1880] ;  /* 0x00188000064c7984 */ /* 0x0002680000000c00 */
[----:B------:R1:W1:Y:S01]  /*52e0*/  LDS.128 R80, [R6+0x1c80] ;  /* 0x001c800006507984 */ /* 0x0002620000000c00 */
[----:B------:R-:W-:Y:S05]  /*52f0*/  @P0 BRA `(.L_x_6) ;  /* 0x0000009000000947 */ /* 0x000fea0003800000 */
[----:B--234-:R2:W3:Y:S01]  /*5300*/  LDS.128 R16, [R6+0x8080] ;  /* 0x0080800006107984 */ /* 0x01c4e20000000c00 */
[----:B------:R-:W-:-:S04]  /*5310*/  IMAD R0, R3, c[0x0][0x330], RZ ;  /* 0x0000cc0003007a24 */ /* 0x000fc800078e02ff */
[----:B------:R-:W-:Y:S01]  /*5320*/  IMAD R0, R2, c[0x0][0x334], R0 ;  /* 0x0000cd0002007a24 */ /* 0x000fe200078e0200 */
[----:B-12---:R-:W-:-:S05]  /*5330*/  MOV R6, R10 ;  /* 0x0000000a00067202 */ /* 0x006fca0000000f00 */
[----:B------:R-:W-:-:S05]  /*5340*/  IMAD.WIDE.U32 R12, R2, c[0x0][0x330], R6 ;  /* 0x0000cc00020c7a25 */ /* 0x000fca00078e0006 */
[----:B------:R-:W-:Y:S02]  /*5350*/  IADD3 R0, R13, R0, RZ ;  /* 0x000000000d007210 */ /* 0x000fe40007ffe0ff */
[----:B------:R-:W-:-:S04]  /*5360*/  LEA R14, P0, R12, c[0x0][0x318], 0x1 ;  /* 0x0000c6000c0e7a11 */ /* 0x000fc800078008ff */
[----:B------:R-:W-:-:S05]  /*5370*/  LEA.HI.X R15, R12, c[0x0][0x31c], R0, 0x1, P0 ;  /* 0x0000c7000c0f7a11 */ /* 0x000fca00000f0c00 */
[----:B---3--:R1:W-:Y:S04]  /*5380*/  STG.E.128 [R14.64], R16 ;  /* 0x000000100e007986 */ /* 0x0083e8000c101d12 */
.L_x_6:
[----:B--234-:R-:W-:Y:S05]  /*5390*/  BSYNC B0 ;  /* 0x0000000000007941 */ /* 0x01cfea0003800000 */
.L_x_5:
[----:B------:R-:W-:Y:S01]  /*53a0*/  IADD3 R0, R8, 0x8, RZ ;  /* 0x0000000808007810 */ /* 0x000fe20007ffe0ff */
[----:B------:R-:W-:Y:S03]  /*53b0*/  BSSY B0, `(.L_x_7) ;  /* 0x0000010000007945 */ /* 0x000fe60003800000 */
[----:B------:R-:W-:-:S04]  /*53c0*/  ISETP.GE.AND P0, PT, R0, R20, PT ;  /* 0x000000140000720c */ /* 0x000fc80003f06270 */
[----:B-1----:R-:W-:Y:S02]  /*53d0*/  P2R R16, PR, RZ, 0x1 ;  /* 0x00000001ff107803 */ /* 0x002fe40000000000 */
[----:B------:R-:W-:-:S13]  /*53e0*/  ISETP.GE.OR P0, PT, R4, c[0x0][0x324], P0 ;  /* 0x0000c90004007a0c */ /* 0x000fda0000706670 */
[----:B------:R-:W-:Y:S05]  /*53f0*/  @P0 BRA `(.L_x_8) ;  /* 0x000000b000000947 */ /* 0x000fea0003800000 */
[----:B------:R-:W-:Y:S02]  /*5400*/  IADD3 R0, P0, R2, 0x8, RZ ;  /* 0x0000000802007810 */ /* 0x000fe40007f1e0ff */
[----:B------:R-:W-:-:S03]  /*5410*/  MOV R13, R7 ;  /* 0x00000007000d7202 */ /* 0x000fc60000000f00 */
[----:B------:R-:W-:-:S04]  /*5420*/  IMAD.X R12, RZ, RZ, R3, P0 ;  /* 0x000000ffff0c7224 */ /* 0x000fc800000e0603 */
[----:B------:R-:W-:Y:S02]  /*5430*/  IMAD R14, R12, c[0x0][0x330], RZ ;  /* 0x0000cc000c0e7a24 */ /* 0x000fe400078e02ff */
[----:B------:R-:W-:-:S04]  /*5440*/  IMAD.MOV.U32 R12, RZ, RZ, R10 ;  /* 0x000000ffff0c7224 */ /* 0x000fc800078e000a */
[----:B------:R-:W-:-:S04]  /*5450*/  IMAD.WIDE.U32 R12, R0, c[0x0][0x330], R12 ;  /* 0x0000cc00000c7a25 */ /* 0x000fc800078e000c */
[----:B------:R-:W-:Y:S01]  /*5460*/  IMAD R0, R0, c[0x0][0x334], R14 ;  /* 0x0000cd0000007a24 */ /* 0x000fe200078e020e */
[----:B------:R-:W-:-:S04]  /*5470*/  LEA R14, P0, R12, c[0x0][0x318], 0x1 ;  /* 0x0000c6000c0e7a11 */ /* 0x000fc800078008ff */
[----:B------:R-:W-:-:S04]  /*5480*/  IADD3 R0, R13, R0, RZ ;  /* 0x000000000d007210 */ /* 0x000fc80007ffe0ff */
[----:B------:R-:W-:-:S05]  /*5490*/  LEA.HI.X R15, R12, c[0x0][0x31c], R0, 0x1, P0 ;  /* 0x0000c7000c0f7a11 */ /* 0x000fca00000f0c00 */
[----:B------:R1:W-:Y:S02]  /*54a0*/  STG.E.128 [R14.64], R24 ;  /* 0x000000180e007986 */ /* 0x0003e4000c101d12 */
.L_x_8:
[----:B------:R-:W-:Y:S05]  /*54b0*/  BSYNC B0 ;  /* 0x0000000000007941 */ /* 0x000fea0003800000 */
.L_x_7:
[----:B------:R-:W-:Y:S01]  /*54c0*/  IADD3 R0, R8, 0x10, RZ ;  /* 0x0000001008007810 */ /* 0x000fe20007ffe0ff */
[----:B------:R-:W-:Y:S03]  /*54d0*/  BSSY B0, `(.L_x_9) ;  /* 0x000000f000007945 */ /* 0x000fe60003800000 */
[----:B------:R-:W-:-:S04]  /*54e0*/  ISETP.GE.AND P6, PT, R0, R20, PT ;  /* 0x000000140000720c */ /* 0x000fc80003fc6270 */
[----:B------:R-:W-:-:S13]  /*54f0*/  ISETP.GE.OR P0, PT, R4, c[0x0][0x324], P6 ;  /* 0x0000c90004007a0c */ /* 0x000fda0003706670 */
[----:B------:R-:W-:Y:S05]  /*5500*/  @P0 BRA `(.L_x_10) ;  /* 0x000000b000000947 */ /* 0x000fea0003800000 */
[----:B------:R-:W-:Y:S02]  /*5510*/  IADD3 R0, P0, R2, 0x10, RZ ;  /* 0x0000001002007810 */ /* 0x000fe40007f1e0ff */
[----:B------:R-:W-:-:S03]  /*5520*/  MOV R13, R7 ;  /* 0x00000007000d7202 */ /* 0x000fc60000000f00 */
[----:B------:R-:W-:-:S04]  /*5530*/  IMAD.X R12, RZ, RZ, R3, P0 ;  /* 0x000000ffff0c7224 */ /* 0x000fc800000e0603 */
[----:B-1----:R-:W-:Y:S02]  /*5540*/  IMAD R14, R12, c[0x0][0x330], RZ ;  /* 0x0000cc000c0e7a24 */ /* 0x002fe400078e02ff */
[----:B------:R-:W-:-:S04]  /*5550*/  IMAD.MOV.U32 R12, RZ, RZ, R10 ;  /* 0x000000ffff0c7224 */ /* 0x000fc800078e000a */
[----:B------:R-:W-:-:S04]  /*5560*/  IMAD.WIDE.U32 R12, R0, c[0x0][0x330], R12 ;  /* 0x0000cc00000c7a25 */ /* 0x000fc800078e000c */
[----:B------:R-:W-:Y:S01]  /*5570*/  IMAD R0, R0, c[0x0][0x334], R14 ;  /* 0x0000cd0000007a24 */ /* 0x000fe200078e020e */
[----:B------:R-:W-:-:S04]  /*5580*/  LEA R14, P0, R12, c[0x0][0x318], 0x1 ;  /* 0x0000c6000c0e7a11 */ /* 0x000fc800078008ff */
[----:B------:R-:W-:-:S04]  /*5590*/  IADD3 R0, R13, R0, RZ ;  /* 0x000000000d007210 */ /* 0x000fc80007ffe0ff */
[----:B------:R-:W-:-:S05]  /*55a0*/  LEA.HI.X R15, R12, c[0x0][0x31c], R0, 0x1, P0 ;  /* 0x0000c7000c0f7a11 */ /* 0x000fca00000f0c00 */
[----:B------:R1:W-:Y:S02]  /*55b0*/  STG.E.128 [R14.64], R28 ;  /* 0x0000001c0e007986 */ /* 0x0003e4000c101d12 */
.L_x_10:
[----:B------:R-:W-:Y:S05]  /*55c0*/  BSYNC B0 ;  /* 0x0000000000007941 */ /* 0x000fea0003800000 */
.L_x_9:
        /* <DEDUP_REMOVED lines=16> */
.L_x_12:
[----:B------:R-:W-:Y:S05]  /*56d0*/  BSYNC B0 ;  /* 0x0000000000007941 */ /* 0x000fea0003800000 */
.L_x_11:
        /* <DEDUP_REMOVED lines=16> */
.L_x_14:
[----:B------:R-:W-:Y:S05]  /*57e0*/  BSYNC B0 ;  /* 0x0000000000007941 */ /* 0x000fea0003800000 */
.L_x_13:
        /* <DEDUP_REMOVED lines=16> */
.L_x_16:
[----:B------:R-:W-:Y:S05]  /*58f0*/  BSYNC B0 ;  /* 0x0000000000007941 */ /* 0x000fea0003800000 */
.L_x_15:
        /* <DEDUP_REMOVED lines=16> */
.L_x_18:
[----:B------:R-:W-:Y:S05]  /*5a00*/  BSYNC B0 ;  /* 0x0000000000007941 */ /* 0x000fea0003800000 */
.L_x_17:
[----:B------:R-:W-:Y:S01]  /*5a10*/  IADD3 R0, R8, 0x38, RZ ;  /* 0x0000003808007810 */ /* 0x000fe20007ffe0ff */
[----:B------:R-:W-:Y:S03]  /*5a20*/  BSSY B0, `(.L_x_19) ;  /* 0x000000e000007945 */ /* 0x000fe60003800000 */
[----:B------:R-:W-:-:S04]  /*5a30*/  ISETP.GE.AND P1, PT, R0, R20, PT ;  /* 0x000000140000720c */ /* 0x000fc80003f26270 */
[----:B------:R-:W-:-:S13]  /*5a40*/  ISETP.GE.OR P0, PT, R4, c[0x0][0x324], P1 ;  /* 0x0000c90004007a0c */ /* 0x000fda0000f06670 */
[----:B------:R-:W-:Y:S05]  /*5a50*/  @P0 BRA `(.L_x_20) ;  /* 0x000000a000000947 */ /* 0x000fea0003800000 */
[----:B------:R-:W-:-:S04]  /*5a60*/  IADD3 R0, P0, R2, 0x38, RZ ;  /* 0x0000003802007810 */ /* 0x000fc80007f1e0ff */
[----:B------:R-:W-:-:S05]  /*5a70*/  IADD3.X R6, RZ, R3, RZ, P0, !PT ;  /* 0x00000003ff067210 */ /* 0x000fca00007fe4ff */
[----:B------:R-:W-:Y:S01]  /*5a80*/  IMAD R11, R6, c[0x0][0x330], RZ ;  /* 0x0000cc00060b7a24 */ /* 0x000fe200078e02ff */
[----:B------:R-:W-:-:S05]  /*5a90*/  MOV R6, R10 ;  /* 0x0000000a00067202 */ /* 0x000fca0000000f00 */
[----:B------:R-:W-:-:S04]  /*5aa0*/  IMAD.WIDE.U32 R8, R0, c[0x0][0x330], R6 ;  /* 0x0000cc0000087a25 */ /* 0x000fc800078e0006 */
[----:B------:R-:W-:Y:S01]  /*5ab0*/  IMAD R0, R0, c[0x0][0x334], R11 ;  /* 0x0000cd0000007a24 */ /* 0x000fe200078e020b */
[----:B------:R-:W-:-:S04]  /*5ac0*/  LEA R6, P0, R8, c[0x0][0x318], 0x1 ;  /* 0x0000c60008067a11 */ /* 0x000fc800078008ff */
[----:B------:R-:W-:-:S04]  /*5ad0*/  IADD3 R0, R9, R0, RZ ;  /* 0x0000000009007210 */ /* 0x000fc80007ffe0ff */
[----:B------:R-:W-:-:S05]  /*5ae0*/  LEA.HI.X R7, R8, c[0x0][0x31c], R0, 0x1, P0 ;  /* 0x0000c70008077a11 */ /* 0x000fca00000f0c00 */
[----:B------:R2:W-:Y:S02]  /*5af0*/  STG.E.128 [R6.64], R48 ;  /* 0x0000003006007986 */ /* 0x0005e4000c101d12 */
.L_x_20:
[----:B------:R-:W-:Y:S05]  /*5b00*/  BSYNC B0 ;  /* 0x0000000000007941 */ /* 0x000fea0003800000 */
.L_x_19:
[----:B------:R-:W-:Y:S01]  /*5b10*/  IMAD R0, R23, c[0x0][0x308], RZ ;  /* 0x0000c20017007a24 */ /* 0x000fe200078e02ff */
[----:B------:R-:W-:Y:S01]  /*5b20*/  ISETP.NE.AND P0, PT, R21, RZ, PT ;  /* 0x000000ff1500720c */ /* 0x000fe20003f05270 */
[----:B--2---:R-:W-:Y:S01]  /*5b30*/  IMAD.WIDE.U32 R6, R22, c[0x0][0x308], R4 ;  /* 0x0000c20016067a25 */ /* 0x004fe200078e0004 */
[----:B------:R-:W-:Y:S01]  /*5b40*/  ULDC.64 UR4, c[0x0][0x310] ;  /* 0x0000c40000047ab9 */ /* 0x000fe20000000a00 */
[----:B------:R-:W-:Y:S01]  /*5b50*/  BSSY B0, `(.L_x_21) ;  /* 0x0000012000007945 */ /* 0x000fe20003800000 */
[----:B------:R-:W-:Y:S01]  /*5b60*/  ISETP.GE.OR P0, PT, R4, c[0x0][0x2f4], P0 ;  /* 0x0000bd0004007a0c */ /* 0x000fe20000706670 */
[----:B------:R-:W-:Y:S01]  /*5b70*/  IMAD R0, R22, c[0x0][0x30c], R0 ;  /* 0x0000c30016007a24 */ /* 0x000fe200078e0200 */
[----:B------:R-:W-:-:S04]  /*5b80*/  UIMAD UR4, UR6, UR4, URZ ;  /* 0x00000004060472a4 */ /* 0x000fc8000f8e023f */
[----:B------:R-:W-:Y:S01]  /*5b90*/  IADD3 R7, R7, R0, RZ ;  /* 0x0000000007077210 */ /* 0x000fe20007ffe0ff */
[----:B------:R-:W-:Y:S01]  /*5ba0*/  UIMAD UR4, UR12, UR5, UR4 ;  /* 0x000000050c0472a4 */ /* 0x000fe2000f8e0204 */
[----:B------:R-:W-:-:S05]  /*5bb0*/  MOV R0, UR12 ;  /* 0x0000000c00007c02 */ /* 0x000fca0008000f00 */
[----:B------:R-:W-:-:S05]  /*5bc0*/  IMAD.WIDE.U32 R8, R0, c[0x0][0x310], R6 ;  /* 0x0000c40000087a25 */ /* 0x000fca00078e0006 */
[----:B------:R-:W-:Y:S01]  /*5bd0*/  IADD3 R7, R9, UR4, RZ ;  /* 0x0000000409077c10 */ /* 0x000fe2000fffe0ff */
[----:B------:R-:W-:Y:S05]  /*5be0*/  @P0 BRA `(.L_x_22) ;  /* 0x0000008000000947 */ /* 0x000fea0003800000 */
[----:B------:R-:W-:Y:S01]  /*5bf0*/  MOV R6, R8 ;  /* 0x0000000800067202 */ /* 0x000fe20000000f00 */
[----:B------:R-:W-:-:S04]  /*5c00*/  IMAD R0, R3, c[0x0][0x300], RZ ;  /* 0x0000c00003007a24 */ /* 0x000fc800078e02ff */
[----:B------:R-:W-:-:S04]  /*5c10*/  IMAD.WIDE.U32 R10, R2, c[0x0][0x300], R6 ;  /* 0x0000c000020a7a25 */ /* 0x000fc800078e0006 */
[----:B------:R-:W-:Y:S01]  /*5c20*/  IMAD R0, R2, c[0x0][0x304], R0 ;  /* 0x0000c10002007a24 */ /* 0x000fe200078e0200 */
[----:B------:R-:W-:-:S04]  /*5c30*/  LEA R12, P0, R10, c[0x0][0x2e8], 0x1 ;  /* 0x0000ba000a0c7a11 */ /* 0x000fc800078008ff */
[----:B------:R-:W-:-:S04]  /*5c40*/  IADD3 R0, R11, R0, RZ ;  /* 0x000000000b007210 */ /* 0x000fc80007ffe0ff */
[----:B------:R-:W-:-:S05]  /*5c50*/  LEA.HI.X R13, R10, c[0x0][0x2ec], R0, 0x1, P0 ;  /* 0x0000bb000a0d7a11 */ /* 0x000fca00000f0c00 */
[----:B------:R2:W-:Y:S02]  /*5c60*/  STG.E.128 [R12.64], R52 ;  /* 0x000000340c007986 */ /* 0x0005e4000c101d12 */
.L_x_22:
[----:B------:R-:W-:Y:S05]  /*5c70*/  BSYNC B0 ;  /* 0x0000000000007941 */ /* 0x000fea0003800000 */
.L_x_21:
[----:B------:R-:W-:Y:S01]  /*5c80*/  ISETP.NE.AND P0, PT, R16, RZ, PT ;  /* 0x000000ff1000720c */ /* 0x000fe20003f05270 */
[----:B------:R-:W-:Y:S03]  /*5c90*/  BSSY B0, `(.L_x_23) ;  /* 0x000000e000007945 */ /* 0x000fe60003800000 */
[----:B------:R-:W-:-:S13]  /*5ca0*/  ISETP.GE.OR P0, PT, R4, c[0x0][0x2f4], P0 ;  /* 0x0000bd0004007a0c */ /* 0x000fda0000706670 */
[----:B------:R-:W-:Y:S05]  /*5cb0*/  @P0 BRA `(.L_x_24) ;  /* 0x000000b000000947 */ /* 0x000fea0003800000 */
[----:B------:R-:W-:Y:S02]  /*5cc0*/  IADD3 R0, P0, R2, 0x8, RZ ;  /* 0x0000000802007810 */ /* 0x000fe40007f1e0ff */
[----:B------:R-:W-:-:S03]  /*5cd0*/  MOV R11, R7 ;  /* 0x00000007000b7202 */ /* 0x000fc60000000f00 */
[----:B------:R-:W-:-:S04]  /*5ce0*/  IMAD.X R10, RZ, RZ, R3, P0 ;  /* 0x000000ffff0a7224 */ /* 0x000fc800000e0603 */
[----:B--2---:R-:W-:Y:S02]  /*5cf0*/  IMAD R12, R10, c[0x0][0x300], RZ ;  /* 0x0000c0000a0c7a24 */ /* 0x004fe400078e02ff */
[----:B------:R-:W-:-:S04]  /*5d00*/  IMAD.MOV.U32 R10, RZ, RZ, R8 ;  /* 0x000000ffff0a7224 */ /* 0x000fc800078e0008 */
[----:B------:R-:W-:-:S04]  /*5d10*/  IMAD.WIDE.U32 R10, R0, c[0x0][0x300], R10 ;  /* 0x0000c000000a7a25 */ /* 0x000fc800078e000a */
[----:B------:R-:W-:Y:S01]  /*5d20*/  IMAD R0, R0, c[0x0][0x304], R12 ;  /* 0x0000c10000007a24 */ /* 0x000fe200078e020c */
[----:B------:R-:W-:-:S04]  /*5d30*/  LEA R12, P0, R10, c[0x0][0x2e8], 0x1 ;  /* 0x0000ba000a0c7a11 */ /* 0x000fc800078008ff */
[----:B------:R-:W-:-:S04]  /*5d40*/  IADD3 R0, R11, R0, RZ ;  /* 0x000000000b007210 */ /* 0x000fc80007ffe0ff */
[----:B------:R-:W-:-:S05]  /*5d50*/  LEA.HI.X R13, R10, c[0x0][0x2ec], R0, 0x1, P0 ;  /* 0x0000bb000a0d7a11 */ /* 0x000fca00000f0c00 */
[----:B------:R2:W-:Y:S02]  /*5d60*/  STG.E.128 [R12.64], R56 ;  /* 0x000000380c007986 */ /* 0x0005e4000c101d12 */
.L_x_24:
[----:B------:R-:W-:Y:S05]  /*5d70*/  BSYNC B0 ;  /* 0x0000000000007941 */ /* 0x000fea0003800000 */
.L_x_23:
[----:B------:R-:W-:Y:S01]  /*5d80*/  ISETP.GE.OR P6, PT, R4, c[0x0][0x2f4], P6 ;  /* 0x0000bd0004007a0c */ /* 0x000fe200037c6670 */
[----:B------:R-:W-:-:S12]  /*5d90*/  BSSY B0, `(.L_x_25) ;  /* 0x000000d000007945 */ /* 0x000fd80003800000 */
        /* <DEDUP_REMOVED lines=12> */
.L_x_26:
[----:B------:R-:W-:Y:S05]  /*5e60*/  BSYNC B0 ;  /* 0x0000000000007941 */ /* 0x000fea0003800000 */
.L_x_25:
        /* <DEDUP_REMOVED lines=14> */
.L_x_28:
[----:B------:R-:W-:Y:S05]  /*5f50*/  BSYNC B0 ;  /* 0x0000000000007941 */ /* 0x000fea0003800000 */
.L_x_27:
        /* <DEDUP_REMOVED lines=14> */
.L_x_30:
[----:B------:R-:W-:Y:S05]  /*6040*/  BSYNC B0 ;  /* 0x0000000000007941 */ /* 0x000fea0003800000 */
.L_x_29:
        /* <DEDUP_REMOVED lines=14> */
.L_x_32:
[----:B------:R-:W-:Y:S05]  /*6130*/  BSYNC B0 ;  /* 0x0000000000007941 */ /* 0x000fea0003800000 */
.L_x_31:
        /* <DEDUP_REMOVED lines=14> */
.L_x_34:
[----:B------:R-:W-:Y:S05]  /*6220*/  BSYNC B0 ;  /* 0x0000000000007941 */ /* 0x000fea0003800000 */
.L_x_33:
[----:B------:R-:W-:-:S13]  /*6230*/  ISETP.GE.OR P1, PT, R4, c[0x0][0x2f4], P1 ;  /* 0x0000bd0004007a0c */ /* 0x000fda0000f26670 */
[----:B------:R-:W-:Y:S05]  /*6240*/  @P1 EXIT ;  /* 0x000000000000194d */ /* 0x000fea0003800000 */
[----:B------:R-:W-:-:S05]  /*6250*/  IADD3 R0, P0, R2, 0x38, RZ ;  /* 0x0000003802007810 */ /* 0x000fca0007f1e0ff */
[----:B------:R-:W-:Y:S01]  /*6260*/  IMAD.X R2, RZ, RZ, R3, P0 ;  /* 0x000000ffff027224 */ /* 0x000fe200000e0603 */
[----:B------:R-:W-:-:S03]  /*6270*/  MOV R3, R7 ;  /* 0x0000000700037202 */ /* 0x000fc60000000f00 */
[----:B------:R-:W-:Y:S02]  /*6280*/  IMAD R6, R2, c[0x0][0x300], RZ ;  /* 0x0000c00002067a24 */ /* 0x000fe400078e02ff */
[----:B------:R-:W-:-:S04]  /*6290*/  IMAD.MOV.U32 R2, RZ, RZ, R8 ;  /* 0x000000ffff027224 */ /* 0x000fc800078e0008 */
[----:B------:R-:W-:-:S04]  /*62a0*/  IMAD.WIDE.U32 R4, R0, c[0x0][0x300], R2 ;  /* 0x0000c00000047a25 */ /* 0x000fc800078e0002 */
[----:B------:R-:W-:Y:S01]  /*62b0*/  IMAD R0, R0, c[0x0][0x304], R6 ;  /* 0x0000c10000007a24 */ /* 0x000fe200078e0206 */
[----:B------:R-:W-:-:S04]  /*62c0*/  LEA R2, P0, R4, c[0x0][0x2e8], 0x1 ;  /* 0x0000ba0004027a11 */ /* 0x000fc800078008ff */
[----:B------:R-:W-:-:S04]  /*62d0*/  IADD3 R0, R5, R0, RZ ;  /* 0x0000000005007210 */ /* 0x000fc80007ffe0ff */
[----:B------:R-:W-:-:S05]  /*62e0*/  LEA.HI.X R3, R4, c[0x0][0x2ec], R0, 0x1, P0 ;  /* 0x0000bb0004037a11 */ /* 0x000fca00000f0c00 */
[----:B------:R-:W-:Y:S01]  /*62f0*/  STG.E.128 [R2.64], R80 ;  /* 0x0000005002007986 */ /* 0x000fe2000c101d12 */
[----:B------:R-:W-:Y:S05]  /*6300*/  EXIT ;  /* 0x000000000000794d */ /* 0x000fea0003800000 */
.L_x_35:
[----:B------:R-:W-:-:S00]  /*6310*/  BRA `(.L_x_35) ;  /* 0xfffffff000007947 */ /* 0x000fc0000383ffff */
[----:B------:R-:W-:-:S00]  /*6320*/  NOP ;  /* 0x0000000000007918 */ /* 0x000fc00000000000 */
        /* <DEDUP_REMOVED lines=13> */
.L_x_1146:


//--------------------- .text._ZN7cutlass13device_kernelIN5flash19enable_sm80_to_sm89INS1_16FlashAttnBwdSm80INS1_25CollectiveMainloopBwdSm80ILi1ELi1EN4cute5tupleIJNS5_1CILi32EEENS7_ILi64EEENS7_ILi256EEEEEENS_10bfloat16_tEfNS_4arch4Sm80ELb0ELb0ELb0ELb0ELb0ELb0ELb0ELb0ELi2ELi2ELi2ELi1ELb1EEENS1_24CollectiveEpilogueBwdGQAISB_fSE_Li256ELb0ELb0EEENS1_19SingleTileSchedulerILb0ELb0ELb0ELi64EEEEEEEEEvNT_6ParamsE --------------------------
	.section	.text._ZN7cutlass13device_kernelIN5flash19enable_sm80_to_sm89INS1_16FlashAttnBwdSm80INS1_25CollectiveMainloopBwdSm80ILi1ELi1EN4cute5tupleIJNS5_1CILi32EEENS7_ILi64EEENS7_ILi256EEEEEENS_10bfloat16_tEfNS_4arch4Sm80ELb0ELb0ELb0ELb0ELb0ELb0ELb0ELb0ELi2ELi2ELi2ELi1ELb1EEENS1_24CollectiveEpilogueBwdGQAISB_fSE_Li256ELb0ELb0EEENS1_19SingleTileSchedulerILb0ELb0ELb0ELi64EEEEEEEEEvNT_6ParamsE,"ax",@progbits
	.sectioninfo	@"SHI_REGISTERS=255"
	.align	128
.text._ZN7cutlass13device_kernelIN5flash19enable_sm80_to_sm89INS1_16FlashAttnBwdSm80INS1_25CollectiveMainloopBwdSm80ILi1ELi1EN4cute5tupleIJNS5_1CILi32EEENS7_ILi64EEENS7_ILi256EEEEEENS_10bfloat16_tEfNS_4arch4Sm80ELb0ELb0ELb0ELb0ELb0ELb0ELb0ELb0ELi2ELi2ELi2ELi1ELb1EEENS1_24CollectiveEpilogueBwdGQAISB_fSE_Li256ELb0ELb0EEENS1_19SingleTileSchedulerILb0ELb0ELb0ELi64EEEEEEEEEvNT_6ParamsE:
        .type           _ZN7cutlass13device_kernelIN5flash19enable_sm80_to_sm89INS1_16FlashAttnBwdSm80INS1_25CollectiveMainloopBwdSm80ILi1ELi1EN4cute5tupleIJNS5_1CILi32EEENS7_ILi64EEENS7_ILi256EEEEEENS_10bfloat16_tEfNS_4arch4Sm80ELb0ELb0ELb0ELb0ELb0ELb0ELb0ELb0ELi2ELi2ELi2ELi1ELb1EEENS1_24CollectiveEpilogueBwdGQAISB_fSE_Li256ELb0ELb0EEENS1_19SingleTileSchedulerILb0ELb0ELb0ELi64EEEEEEEEEvNT_6ParamsE,@function
        .size           _ZN7cutlass13device_kernelIN5flash19enable_sm80_to_sm89INS1_16FlashAttnBwdSm80INS1_25CollectiveMainloopBwdSm80ILi1ELi1EN4cute5tupleIJNS5_1CILi32EEENS7_ILi64EEENS7_ILi256EEEEEENS_10bfloat16_tEfNS_4arch4Sm80ELb0ELb0ELb0ELb0ELb0ELb0ELb0ELb0ELi2ELi2ELi2ELi1ELb1EEENS1_24CollectiveEpilogueBwdGQAISB_fSE_Li256ELb0ELb0EEENS1_19SingleTileSchedulerILb0ELb0ELb0ELi64EEEEEEEEEvNT_6ParamsE,(.L_x_1147 - _ZN7cutlass13device_kernelIN5flash19enable_sm80_to_sm89INS1_16FlashAttnBwdSm80INS1_25CollectiveMainloopBwdSm80ILi1ELi1EN4cute5tupleIJNS5_1CILi32EEENS7_ILi64EEENS7_ILi256EEEEEENS_10bfloat16_tEfNS_4arch4Sm80ELb0ELb0ELb0ELb0ELb0ELb0ELb0ELb0ELi2ELi2ELi2ELi1ELb1EEENS1_24CollectiveEpilogueBwdGQAISB_fSE_Li256ELb0ELb0EEENS1_19SingleTileSchedulerILb0ELb0ELb0ELi64EEEEEEEEEvNT_6ParamsE)
        .other          _ZN7cutlass13device_kernelIN5flash19enable_sm80_to_sm89INS1_16FlashAttnBwdSm80INS1_25CollectiveMainloopBwdSm80ILi1ELi1EN4cute5tupleIJNS5_1CILi32EEENS7_ILi64EEENS7_ILi256EEEEEENS_10bfloat16_tEfNS_4arch4Sm80ELb0ELb0ELb0ELb0ELb0ELb0ELb0ELb0ELi2ELi2ELi2ELi1ELb1EEENS1_24CollectiveEpilogueBwdGQAISB_fSE_Li256ELb0ELb0EEENS1_19SingleTileSchedulerILb0ELb0ELb0ELi64EEEEEEEEEvNT_6ParamsE,@"STO_CUDA_ENTRY STV_DEFAULT"
_ZN7cutlass13device_kernelIN5flash19enable_sm80_to_sm89INS1_16FlashAttnBwdSm80INS1_25CollectiveMainloopBwdSm80ILi1ELi1EN4cute5tupleIJNS5_1CILi32EEENS7_ILi64EEENS7_ILi256EEEEEENS_10bfloat16_tEfNS_4arch4Sm80ELb0ELb0ELb0ELb0ELb0ELb0ELb0ELb0ELi2ELi2ELi2ELi1ELb1EEENS1_24CollectiveEpilogueBwdGQAISB_fSE_Li256ELb0ELb0EEENS1_19SingleTileSchedulerILb0ELb0ELb0ELi64EEEEEEEEEvNT_6ParamsE:
        /* <DEDUP_REMOVED lines=17> */
[----:B------:R-:W-:Y:S01]  /*0110*/  ULDC.64 UR18, c[0x0][0x118] ;  /* 0x0000460000127ab9 */ /* 0x000fe20000000a00 */
[----:B------:R-:W-:Y:S01]  /*0120*/  CS2R R142, SRZ ;  /* 0x00000000008e7805 */ /* 0x000fe2000001ff00 */
[----:B------:R-:W-:Y:S01]  /*0130*/  UIMAD UR13, UR12, UR5, UR4 ;  /* 0x000000050c0d72a4 */ /* 0x000fe2000f8e0204 */
[----:B------:R-:W-:Y:S01]  /*0140*/  CS2R R140, SRZ ;  /* 0x00000000008c7805 */ /* 0x000fe2000001ff00 */
[----:B------:R-:W-:Y:S01]  /*0150*/  CS2R R146, SRZ ;  /* 0x0000000000927805 */ /* 0x000fe2000001ff00 */
[----:B------:R-:W-:Y:S01]  /*0160*/  ULDC.64 UR4, c[0x0][0x278] ;  /* 0x00009e0000047ab9 */ /* 0x000fe20000000a00 */
[----:B------:R-:W-:Y:S01]  /*0170*/  CS2R R144, SRZ ;  /* 0x0000000000907805 */ /* 0x000fe2000001ff00 */
[----:B------:R-:W-:Y:S01]  /*0180*/  UIMAD UR8, UR10, UR4, URZ ;  /* 0x000000040a0872a4 */ /* 0x000fe2000f8e023f */
[----:B------:R-:W-:Y:S01]  /*0190*/  CS2R R138, SRZ ;  /* 0x00000000008a7805 */ /* 0x000fe2000001ff00 */
[----:B------:R-:W-:Y:S01]  /*01a0*/  UIMAD.WIDE.U32 UR14, UR12, UR4, URZ ;  /* 0x000000040c0e72a5 */ /* 0x000fe2000f8e003f */
[----:B------:R-:W-:Y:S01]  /*01b0*/  CS2R R136, SRZ ;  /* 0x0000000000887805 */ /* 0x000fe2000001ff00 */
[----:B------:R-:W-:Y:S01]  /*01c0*/  UIMAD UR8, UR12, UR5, UR8 ;  /* 0x000000050c0872a4 */ /* 0x000fe2000f8e0208 */
[--C-:B-1----:R-:W-:Y:S01]  /*01d0*/  IMAD.MOV.U32 R154, RZ, RZ, R2.reuse ;  /* 0x000000ffff9a7224 */ /* 0x102fe200078e0002 */
[----:B--2---:R-:W-:Y:S01]  /*01e0*/  UIMAD.WIDE.U32 UR16, UR11, UR7, URZ ;  /* 0x000000070b1072a5 */ /* 0x004fe2000f8e003f */
[----:B------:R-:W-:Y:S01]  /*01f0*/  IMAD.MOV.U32 R154, RZ, RZ, R2 ;  /* 0x000000ffff9a7224 */ /* 0x000fe200078e0002 */
[----:B------:R-:W-:Y:S01]  /*0200*/  UMOV UR6, UR11 ;  /* 0x0000000b00067c82 */ /* 0x000fe20008000000 */
[----:B------:R1:W-:Y:S01]  /*0210*/  STL [R1+0x70], R2 ;  /* 0x0000700201007387 */ /* 0x0003e20000100800 */
[----:B------:R-:W-:Y:S01]  /*0220*/  ULDC UR7, c[0x0][0x250] ;  /* 0x0000940000077ab9 */ /* 0x000fe20000000800 */
[C---:B------:R-:W-:Y:S01]  /*0230*/  IMAD.SHL.U32 R4, R154.reuse, 0x4, RZ ;  /* 0x000000049a047824 */ /* 0x040fe200078e00ff */
[----:B------:R-:W-:Y:S01]  /*0240*/  SHF.R.S32.HI R31, RZ, 0x1f, R154 ;  /* 0x0000001fff1f7819 */ /* 0x000fe2000001149a */
[----:B------:R-:W-:Y:S01]  /*0250*/  @UP0 USHF.R.U32.HI UR6, URZ, UR7, UR17 ;  /* 0x000000073f060299 */ /* 0x000fe20008011611 */
[----:B------:R-:W-:Y:S01]  /*0260*/  IMAD.U32 R3, RZ, RZ, UR11 ;  /* 0x0000000bff037e24 */ /* 0x000fe2000f8e00ff */
[----:B------:R-:W-:Y:S01]  /*0270*/  ULDC.64 UR4, c[0x0][0x1e0] ;  /* 0x0000780000047ab9 */ /* 0x000fe20000000a00 */
[-C--:B------:R-:W-:Y:S01]  /*0280*/  LEA.HI R29, R31, R154.reuse, RZ, 0x3 ;  /* 0x0000009a1f1d7211 */ /* 0x080fe200078f18ff */
[----:B------:R-:W-:Y:S01]  /*0290*/  USHF.R.S32.HI UR9, URZ, 0x1f, UR6 ;  /* 0x0000001f3f097899 */ /* 0x000fe20008011406 */
[--C-:B------:R-:W-:Y:S01]  /*02a0*/  SHF.R.S32.HI R5, RZ, 0x1f, R4.reuse ;  /* 0x0000001fff057819 */ /* 0x100fe20000011404 */
[----:B------:R-:W-:Y:S01]  /*02b0*/  UIADD3 UR8, UR15, UR8, URZ ;  /* 0x000000080f087290 */ /* 0x000fe2000fffe03f */
[----:B------:R-:W-:Y:S01]  /*02c0*/  LOP3.LUT R0, R29, 0xfffffff8, RZ, 0xc0, !PT ;  /* 0xfffffff81d007812 */ /* 0x000fe200078ec0ff */
[----:B------:R-:W-:Y:S01]  /*02d0*/  UIMAD UR4, UR9, UR4, URZ ;  /* 0x00000004090472a4 */ /* 0x000fe2000f8e023f */
[----:B------:R-:W-:Y:S01]  /*02e0*/  SHF.R.S32.HI R38, RZ, 0x3, R29 ;  /* 0x00000003ff267819 */ /* 0x000fe2000001141d */
[----:B------:R2:W-:Y:S01]  /*02f0*/  STL.64 [R1+0x78], R4 ;  /* 0x0000780401007387 */ /* 0x0005e20000100a00 */
[----:B------:R-:W-:Y:S01]  /*0300*/  IMAD.WIDE.U32 R20, R3, c[0x0][0x288], R4 ;  /* 0x0000a20003147a25 */ /* 0x000fe200078e0004 */
[----:B------:R-:W-:Y:S01]  /*0310*/  UIMAD UR7, UR6, UR5, UR4 ;  /* 0x00000005060772a4 */ /* 0x000fe2000f8e0204 */
[----:B------:R-:W-:Y:S01]  /*0320*/  SHF.R.S32.HI R39, RZ, 0x1f, R38 ;  /* 0x0000001fff277819 */ /* 0x000fe20000011426 */
[----:B------:R-:W-:Y:S01]  /*0330*/  CS2R R134, SRZ ;  /* 0x0000000000867805 */ /* 0x000fe2000001ff00 */
        /* <DEDUP_REMOVED lines=16> */
[----:B------:R1:W-:Y:S01]  /*0440*/  STL.64 [R1+0x58], R38 ;  /* 0x0000582601007387 */ /* 0x0003e20000100a00 */
[----:B------:R-:W-:Y:S01]  /*0450*/  UIMAD UR4, UR12, UR5, UR4 ;  /* 0x000000050c0472a4 */ /* 0x000fe2000f8e0204 */
[----:B------:R-:W-:Y:S01]  /*0460*/  IMAD.SHL.U32 R6, R38, 0x40, RZ ;  /* 0x0000004026067824 */ /* 0x000fe200078e00ff */
[----:B------:R-:W-:Y:S01]  /*0470*/  IADD3 R3, R3, UR16, RZ ;  /* 0x0000001003037c10 */ /* 0x000fe2000fffe0ff */
[----:B------:R-:W-:Y:S01]  /*0480*/  IMAD.U32 R23, RZ, RZ, UR11 ;  /* 0x0000000bff177e24 */ /* 0x000fe2000f8e00ff */
[----:B------:R-:W-:Y:S01]  /*0490*/  LEA R26, P2, R12, c[0x0][0x258], 0x2 ;  /* 0x000096000c1a7a11 */ /* 0x000fe200078410ff */
[----:B--2---:R-:W-:Y:S01]  /*04a0*/  IMAD.WIDE.U32 R4, R0, c[0x0][0x1e0], R14 ;  /* 0x0000780000047a25 */ /* 0x004fe200078e000e */
[----:B------:R-:W-:Y:S01]  /*04b0*/  ISETP.GE.AND P4, PT, R14, c[0x0][0x1cc], PT ;  /* 0x000073000e007a0c */ /* 0x000fe20003f86270 */
[----:B------:R-:W-:Y:S01]  /*04c0*/  CS2R R132, SRZ ;  /* 0x0000000000847805 */ /* 0x000fe2000001ff00 */
[----:B------:R-:W-:Y:S01]  /*04d0*/  ISETP.GE.AND P3, PT, R28, c[0x0][0x1cc], PT ;  /* 0x000073001c007a0c */ /* 0x000fe20003f66270 */
[----:B------:R-:W-:Y:S01]  /*04e0*/  IMAD.U32 R0, RZ, RZ, UR12 ;  /* 0x0000000cff007e24 */ /* 0x000fe2000f8e00ff */
[----:B------:R-:W-:Y:S01]  /*04f0*/  IADD3 R5, R5, UR7, RZ ;  /* 0x0000000705057c10 */ /* 0x000fe2000fffe0ff */
[----:B------:R-:W-:Y:S01]  /*0500*/  ULDC.64 UR6, c[0x0][0x270] ;  /* 0x00009c0000067ab9 */ /* 0x000fe20000000a00 */
[----:B------:R-:W-:Y:S01]  /*0510*/  IMAD.WIDE.U32 R2, R8, c[0x0][0x1b8], R2 ;  /* 0x00006e0008027a25 */ /* 0x000fe200078e0002 */
[----:B------:R-:W-:Y:S01]  /*0520*/  UIMAD UR6, UR9, UR6, URZ ;  /* 0x00000006090672a4 */ /* 0x000fe2000f8e023f */
[----:B------:R-:W-:Y:S01]  /*0530*/  IADD3 R25, R14, 0x80, RZ ;  /* 0x000000800e197810 */ /* 0x000fe20007ffe0ff */
[----:B------:R-:W-:Y:S01]  /*0540*/  CS2R R126, SRZ ;  /* 0x00000000007e7805 */ /* 0x000fe2000001ff00 */
        /* <DEDUP_REMOVED lines=32> */
[----:B------:R-:W-:Y:S01]  /*0750*/  IMAD.IADD R0, R7, 0x1, R10 ;  /* 0x0000000107007824 */ /* 0x000fe200078e020a */
[----:B------:R-:W-:Y:S01]  /*0760*/  CS2R R124, SRZ ;  /* 0x00000000007c7805 */ /* 0x000fe2000001ff00 */
[----:B------:R-:W-:Y:S01]  /*0770*/  IMAD.IADD R5, R5, 0x1, R11 ;  /* 0x0000000105057824 */ /* 0x000fe200078e020b */
[----:B------:R-:W-:Y:S01]  /*0780*/  LOP3.LUT R10, R22, R9, R3, 0xf6, !PT ;  /* 0x00000009160a7212 */ /* 0x000fe200078ef603 */
[----:B------:R-:W-:Y:S01]  /*0790*/  IMAD.MOV.U32 R7, RZ, RZ, c[0x0][0x1dc] ;  /* 0x00007700ff077624 */ /* 0x000fe200078e00ff */
[----:B------:R-:W-:Y:S01]  /*07a0*/  LEA.HI.X R3, R6, c[0x0][0x1c4], R0, 0x1, P1 ;  /* 0x0000710006037a11 */ /* 0x000fe200008f0c00 */
[----:B------:R-:W-:Y:S01]  /*07b0*/  IMAD.MOV.U32 R0, RZ, RZ, c[0x0][0x1a8] ;  /* 0x00006a00ff007624 */ /* 0x000fe200078e00ff */
[----:B------:R-:W-:Y:S01]  /*07c0*/  LEA.HI.X R9, R4, c[0x0][0x194], R5, 0x1, P0 ;  /* 0x0000650004097a11 */ /* 0x000fe200000f0c05 */
[----:B------:R-:W-:Y:S01]  /*07d0*/  IMAD.MOV.U32 R6, RZ, RZ, c[0x0][0x1ac] ;  /* 0x00006b00ff067624 */ /* 0x000fe200078e00ff */
[----:B------:R-:W-:Y:S01]  /*07e0*/  CS2R R130, SRZ ;  /* 0x0000000000827805 */ /* 0x000fe2000001ff00 */
[----:B------:R-:W-:Y:S01]  /*07f0*/  IMAD.MOV.U32 R5, RZ, RZ, c[0x0][0x1d8] ;  /* 0x00007600ff057624 */ /* 0x000fe200078e00ff */
[----:B------:R-:W-:Y:S01]  /*0800*/  LEA R12, P0, R0, R8, 0x6 ;  /* 0x00000008000c7211 */ /* 0x000fe200078030ff */
[----:B------:R-:W-:Y:S01]  /*0810*/  IMAD.SHL.U32 R33, R10, 0x2, RZ ;  /* 0x000000020a217824 */ /* 0x000fe200078e00ff */
[----:B------:R-:W-:Y:S01]  /*0820*/  CS2R R128, SRZ ;  /* 0x0000000000807805 */ /* 0x000fe2000001ff00 */
        /* <DEDUP_REMOVED lines=37> */
[----:B------:R-:W-:Y:S01]  /*0a80*/  ISETP.GE.AND P6, PT, R25, c[0x0][0x1fc], PT ;  /* 0x00007f0019007a0c */ /* 0x000fe20003fc6270 */
[----:B------:R-:W-:Y:S01]  /*0a90*/  CS2R R122, SRZ ;  /* 0x00000000007a7805 */ /* 0x000fe2000001ff00 */
[----:B------:R-:W-:Y:S01]  /*0aa0*/  IMAD.WIDE.U32 R10, R23, c[0x0][0x180], R10 ;  /* 0x00006000170a7a25 */ /* 0x000fe200078e000a */
[----:B------:R2:W-:Y:S01]  /*0ab0*/  LDGSTS.E.BYPASS.LTC128B.128 [R33+0xe080], [R2.64+0x180], !P5 ;  /* 0x0e08018002217fae */ /* 0x0005e2000e901d52 */
[----:B------:R-:W-:Y:S01]  /*0ac0*/  ISETP.GE.AND P5, PT, R14, c[0x0][0x19c], PT ;  /* 0x000067000e007a0c */ /* 0x000fe20003fa6270 */
[----:B------:R-:W-:Y:S01]  /*0ad0*/  CS2R R120, SRZ ;  /* 0x0000000000787805 */ /* 0x000fe2000001ff00 */
[----:B------:R-:W-:Y:S01]  /*0ae0*/  CS2R R118, SRZ ;  /* 0x0000000000767805 */ /* 0x000fe2000001ff00 */
[----:B------:R3:W-:Y:S01]  /*0af0*/  LDGSTS.E.BYPASS.LTC128B.128 [R33+0x9080], [R4.64], !P4 ;  /* 0x0908000004217fae */ /* 0x0007e2000e101d52 */
[----:B------:R-:W-:Y:S01]  /*0b00*/  ISETP.GE.AND P4, PT, R28, c[0x0][0x19c], PT ;  /* 0x000067001c007a0c */ /* 0x000fe20003f86270 */
[----:B------:R-:W-:Y:S01]  /*0b10*/  CS2R R116, SRZ ;  /* 0x0000000000747805 */ /* 0x000fe2000001ff00 */
[----:B------:R-:W-:Y:S01]  /*0b20*/  CS2R R110, SRZ ;  /* 0x00000000006e7805 */ /* 0x000fe2000001ff00 */
[----:B------:R3:W-:Y:S01]  /*0b30*/  LDGSTS.E.BYPASS.LTC128B.128 [R33+0xb080], [R4.64+0x80], !P3 ;  /* 0x0b08008004217fae */ /* 0x0007e2000d901d52 */
[C---:B------:R-:W-:Y:S01]  /*0b40*/  ISETP.LT.OR P0, PT, R0.reuse, 0x1, P4 ;  /* 0x000000010000780c */ /* 0x040fe20002701670 */
[----:B------:R-:W-:Y:S01]  /*0b50*/  CS2R R108, SRZ ;  /* 0x00000000006c7805 */ /* 0x000fe2000001ff00 */
[----:B------:R-:W-:Y:S01]  /*0b60*/  ISETP.GE.AND P3, PT, R25, c[0x0][0x19c], PT ;  /* 0x0000670019007a0c */ /* 0x000fe20003f66270 */
[----:B------:R3:W-:Y:S01]  /*0b70*/  LDGSTS.E.BYPASS.LTC128B.128 [R33+0xd080], [R4.64+0x100], !P2 ;  /* 0x0d08010004217fae */ /* 0x0007e2000d101d52 */
[C---:B------:R-:W-:Y:S01]  /*0b80*/  ISETP.LT.OR P2, PT, R0.reuse, 0x1, P5 ;  /* 0x000000010000780c */ /* 0x040fe20002f41670 */
[----:B------:R-:W-:Y:S01]  /*0b90*/  CS2R R114, SRZ ;  /* 0x0000000000727805 */ /* 0x000fe2000001ff00 */
[----:B------:R-:W-:Y:S01]  /*0ba0*/  ISETP.LT.OR P5, PT, R0, 0x21, P5 ;  /* 0x000000210000780c */ /* 0x000fe20002fa1670 */
[----:B------:R3:W-:Y:S01]  /*0bb0*/  LDGSTS.E.BYPASS.LTC128B.128 [R33+0xf080], [R4.64+0x180], !P1 ;  /* 0x0f08018004217fae */ /* 0x0007e2000c901d52 */
[----:B------:R-:W-:Y:S01]  /*0bc0*/  ISETP.GE.AND P1, PT, R30, c[0x0][0x19c], PT ;  /* 0x000067001e007a0c */ /* 0x000fe20003f26270 */
[----:B------:R-:W-:Y:S01]  /*0bd0*/  CS2R R112, SRZ ;  /* 0x0000000000707805 */ /* 0x000fe2000001ff00 */
[C---:B------:R-:W-:Y:S01]  /*0be0*/  ISETP.LT.OR P4, PT, R0.reuse, 0x21, P4 ;  /* 0x000000210000780c */ /* 0x040fe20002781670 */
[----:B------:R-:W0:Y:S01]  /*0bf0*/  LDGDEPBAR ;  /* 0x00000000000079af */ /* 0x000e220000000000 */
[----:B------:R-:W-:Y:S01]  /*0c00*/  CS2R R106, SRZ ;  /* 0x00000000006a7805 */ /* 0x000fe2000001ff00 */
[----:B------:R-:W-:Y:S01]  /*0c10*/  CS2R R104, SRZ ;  /* 0x0000000000687805 */ /* 0x000fe2000001ff00 */
[----:B------:R-:W-:Y:S01]  /*0c20*/  CS2R R102, SRZ ;  /* 0x0000000000667805 */ /* 0x000fe2000001ff00 */
[----:B------:R-:W-:Y:S01]  /*0c30*/  CS2R R100, SRZ ;  /* 0x0000000000647805 */ /* 0x000fe2000001ff00 */
[----:B------:R-:W-:Y:S01]  /*0c40*/  CS2R R94, SRZ ;  /* 0x00000000005e7805 */ /* 0x000fe2000001ff00 */
[----:B------:R4:W-:Y:S01]  /*0c50*/  LDGSTS.E.BYPASS.LTC128B.128 [R33+0x80], [R8.64], !P2 ;  /* 0x0008000008217fae */ /* 0x0009e2000d101d52 */
[C---:B------:R-:W-:Y:S01]  /*0c60*/  ISETP.LT.OR P2, PT, R0.reuse, 0x1, P3 ;  /* 0x000000010000780c */ /* 0x040fe20001f41670 */
[----:B------:R-:W-:Y:S01]  /*0c70*/  CS2R R92, SRZ ;  /* 0x00000000005c7805 */ /* 0x000fe2000001ff00 */
[C---:B------:R-:W-:Y:S01]  /*0c80*/  ISETP.LT.OR P3, PT, R0.reuse, 0x21, P3 ;  /* 0x000000210000780c */ /* 0x040fe20001f61670 */
[----:B------:R4:W-:Y:S01]  /*0c90*/  LDGSTS.E.BYPASS.LTC128B.128 [R33+0x2080], [R8.64+0x80], !P0 ;  /* 0x0208008008217fae */ /* 0x0009e2000c101d52 */
[C---:B------:R-:W-:Y:S01]  /*0ca0*/  ISETP.LT.OR P0, PT, R0.reuse, 0x1, P1 ;  /* 0x000000010000780c */ /* 0x040fe20000f01670 */
[----:B------:R-:W-:Y:S01]  /*0cb0*/  CS2R R98, SRZ ;  /* 0x0000000000627805 */ /* 0x000fe2000001ff00 */
[----:B------:R-:W-:Y:S01]  /*0cc0*/  ISETP.LT.OR P1, PT, R0, 0x21, P1 ;  /* 0x000000210000780c */ /* 0x000fe20000f21670 */
[C---:B------:R-:W-:Y:S01]  /*0cd0*/  IMAD.SHL.U32 R0, R19.reuse, 0x40, RZ ;  /* 0x0000004013007824 */ /* 0x040fe200078e00ff */
[----:B--2---:R-:W-:Y:S01]  /*0ce0*/  SHF.R.S32.HI R2, RZ, 0x1f, R20 ;  /* 0x0000001fff027819 */ /* 0x004fe20000011414 */
[----:B------:R-:W-:Y:S01]  /*0cf0*/  CS2R R96, SRZ ;  /* 0x0000000000607805 */ /* 0x000fe2000001ff00 */
[----:B------:R-:W-:Y:S01]  /*0d00*/  CS2R R90, SRZ ;  /* 0x00000000005a7805 */ /* 0x000fe2000001ff00 */
[----:B------:R-:W-:Y:S01]  /*0d10*/  CS2R R88, SRZ ;  /* 0x0000000000587805 */ /* 0x000fe2000001ff00 */
[----:B------:R-:W-:Y:S01]  /*0d20*/  CS2R R86, SRZ ;  /* 0x0000000000567805 */ /* 0x000fe2000001ff00 */
[----:B------:R4:W-:Y:S01]  /*0d30*/  LDGSTS.E.BYPASS.LTC128B.128 [R33+0x4080], [R8.64+0x100], !P2 ;  /* 0x0408010008217fae */ /* 0x0009e2000d101d52 */
[----:B------:R-:W-:Y:S01]  /*0d40*/  LOP3.LUT P2, RZ, R19, 0x4, RZ, 0xc0, !PT ;  /* 0x0000000413ff7812 */ /* 0x000fe2000784c0ff */
[----:B------:R-:W-:Y:S01]  /*0d50*/  CS2R R84, SRZ ;  /* 0x0000000000547805 */ /* 0x000fe2000001ff00 */
[----:B---3--:R-:W-:Y:S01]  /*0d60*/  SHF.R.S32.HI R5, RZ, 0x4, R18 ;  /* 0x00000004ff057819 */ /* 0x008fe20000011412 */
[----:B------:R4:W-:Y:S01]  /*0d70*/  LDGSTS.E.BYPASS.LTC128B.128 [R33+0x6080], [R8.64+0x180], !P0 ;  /* 0x0608018008217fae */ /* 0x0009e2000c101d52 */
[----:B------:R-:W-:Y:S01]  /*0d80*/  SHF.R.S32.HI R4, RZ, 0x2, R20 ;  /* 0x00000002ff047819 */ /* 0x000fe20000011414 */
[----:B------:R-:W-:Y:S01]  /*0d90*/  CS2R R78, SRZ ;  /* 0x00000000004e7805 */ /* 0x000fe2000001ff00 */
[----:B------:R-:W-:Y:S01]  /*0da0*/  LEA.HI R3, R18, R5, RZ, 0x1 ;  /* 0x0000000512037211 */ /* 0x000fe200078f08ff */
[----:B------:R2:W-:Y:S01]  /*0db0*/  LDGSTS.E.BYPASS.LTC128B.128 [R33+0x1080], [R12.64], !P5 ;  /* 0x010800000c217fae */ /* 0x0005e2000e901d52 */
[----:B------:R-:W-:Y:S01]  /*0dc0*/  LEA.HI R2, R2, R4, RZ, 0x3 ;  /* 0x0000000402027211 */ /* 0x000fe200078f18ff */
[----:B------:R-:W-:Y:S01]  /*0dd0*/  CS2R R76, SRZ ;  /* 0x00000000004c7805 */ /* 0x000fe2000001ff00 */
[----:B------:R-:W-:Y:S01]  /*0de0*/  LOP3.LUT R16, R3, 0xfffffffe, RZ, 0xc0, !PT ;  /* 0xfffffffe03107812 */ /* 0x000fe200078ec0ff */
[----:B------:R2:W-:Y:S01]  /*0df0*/  LDGSTS.E.BYPASS.LTC128B.128 [R33+0x3080], [R12.64+0x80], !P4 ;  /* 0x030800800c217fae */ /* 0x0005e2000e101d52 */
[----:B------:R-:W-:Y:S01]  /*0e00*/  LOP3.LUT R15, R2, 0xfffffff8, RZ, 0xc0, !PT ;  /* 0xfffffff8020f7812 */ /* 0x000fe200078ec0ff */
[----:B------:R-:W-:Y:S01]  /*0e10*/  IMAD.WIDE.U32 R2, R17, c[0x0][0x210], R6 ;  /* 0x0000840011027a25 */ /* 0x000fe200078e0006 */
[----:B------:R-:W-:Y:S01]  /*0e20*/  LOP3.LUT P0, RZ, R19, 0x2, RZ, 0xc0, !PT ;  /* 0x0000000213ff7812 */ /* 0x000fe2000780c0ff */
[----:B------:R2:W-:Y:S01]  /*0e30*/  LDGSTS.E.BYPASS.LTC128B.128 [R33+0x5080], [R12.64+0x100], !P3 ;  /* 0x050801000c217fae */ /* 0x0005e2000d901d52 */
[----:B------:R-:W-:Y:S01]  /*0e40*/  LEA.HI R17, R31, R154, RZ, 0x5 ;  /* 0x0000009a1f117211 */ /* 0x000fe200078f28ff */
        /* <DEDUP_REMOVED lines=10> */
[----:B------:R-:W-:Y:S01]  /*0ef0*/  IMAD.U32 R6, RZ, RZ, UR12 ;  /* 0x0000000cff067e24 */ /* 0x000fe2000f8e00ff */
[----:B------:R-:W-:Y:S01]  /*0f00*/  ISETP.GE.AND P4, PT, R14, c[0x0][0x16c], PT ;  /* 0x00005b000e007a0c */ /* 0x000fe20003f86270 */
[----:B------:R-:W-:Y:S01]  /*0f10*/  ULDC.64 UR4, c[0x0][0x218] ;  /* 0x0000860000047ab9 */ /* 0x000fe20000000a00 */
[----:B----4-:R-:W-:Y:S01]  /*0f20*/  IMAD.U32 R8, RZ, RZ, UR12 ;  /* 0x0000000cff087e24 */ /* 0x010fe2000f8e00ff */
[----:B------:R-:W-:Y:S01]  /*0f30*/  LOP3.LUT R9, R0, 0x1c0, RZ, 0xc0, !PT ;  /* 0x000001c000097812 */ /* 0x000fe200078ec0ff */
[----:B------:R-:W-:Y:S01]  /*0f40*/  IMAD.WIDE.U32 R6, R6, c[0x0][0x188], R4 ;  /* 0x0000620006067a25 */ /* 0x000fe200078e0004 */
[----:B------:R-:W-:Y:S01]  /*0f50*/  UIMAD UR4, UR10, UR4, URZ ;  /* 0x000000040a0472a4 */ /* 0x000fe2000f8e023f */
[----:B------:R-:W-:Y:S01]  /*0f60*/  SEL R32, RZ, 0x1, P4 ;  /* 0x00000001ff207807 */ /* 0x000fe20002000000 */
[----:B------:R-:W-:Y:S01]  /*0f70*/  CS2R R82, SRZ ;  /* 0x0000000000527805 */ /* 0x000fe2000001ff00 */
[----:B------:R-:W-:Y:S01]  /*0f80*/  IMAD.WIDE.U32 R4, R8, c[0x0][0x218], R2 ;  /* 0x0000860008047a25 */ /* 0x000fe200078e0002 */
[----:B------:R-:W-:Y:S01]  /*0f90*/  LOP3.LUT R2, R9, 0x8, R29, 0xf8, !PT ;  /* 0x0000000809027812 */ /* 0x000fe200078ef81d */
[----:B------:R-:W-:Y:S01]  /*0fa0*/  UIMAD UR4, UR12, UR5, UR4 ;  /* 0x000000050c0472a4 */ /* 0x000fe2000f8e0204 */
[----:B------:R-:W-:Y:S01]  /*0fb0*/  SHF.R.U32.HI R8, RZ, 0x3, R9 ;  /* 0x00000003ff087819 */ /* 0x000fe20000011609 */
[----:B------:R-:W-:Y:S01]  /*0fc0*/  IMAD R0, R16, 0x800, R22 ;  /* 0x0000080010007824 */ /* 0x000fe200078e0216 */
[----:B------:R-:W-:Y:S01]  /*0fd0*/  IADD3 R3, R7, UR7, RZ ;  /* 0x0000000707037c10 */ /* 0x000fe2000fffe0ff */
[----:B------:R-:W-:Y:S01]  /*0fe0*/  ULDC UR7, c[0x0][0x168] ;  /* 0x00005a0000077ab9 */ /* 0x000fe20000000800 */
[----:B------:R-:W-:Y:S01]  /*0ff0*/  LOP3.LUT R2, R2, R8, RZ, 0x3c, !PT ;  /* 0x0000000802027212 */ /* 0x000fe200078e3cff */
[----:B------:R-:W-:Y:S01]  /*1000*/  UISETP.GE.AND UP0, UPT, UR7, 0x1, UPT ;  /* 0x000000010700788c */ /* 0x000fe2000bf06270 */
[----:B------:R-:W-:Y:S01]  /*1010*/  LEA R36, P3, R6, c[0x0][0x160], 0x1 ;  /* 0x0000580006247a11 */ /* 0x000fe200078608ff */
[----:B--2---:R-:W-:Y:S01]  /*1020*/  IMAD.SHL.U32 R13, R16, 0x20, RZ ;  /* 0x00000020100d7824 */ /* 0x004fe200078e00ff */
[----:B------:R-:W-:-:S04]  /*1030*/  DEPBAR.LE SB0, 0x1 ;  /* 0x000080400000791a */ /* 0x000fc80000000000 */
[----:B------:R-:W-:Y:S01]  /*1040*/  IMAD.IADD R2, R0, 0x1, R2 ;  /* 0x0000000100027824 */ /* 0x000fe200078e0202 */
[----:B------:R-:W-:Y:S01]  /*1050*/  IADD3 R0, R5, UR4, RZ ;  /* 0x0000000405007c10 */ /* 0x000fe2000fffe0ff */
[----:B------:R-:W-:Y:S01]  /*1060*/  CS2R R80, SRZ ;  /* 0x0000000000507805 */ /* 0x000fe2000001ff00 */
[----:B------:R-:W-:Y:S01]  /*1070*/  LEA R34, P1, R4, c[0x0][0x1f0], 0x1 ;  /* 0x00007c0004227a11 */ /* 0x000fe200078208ff */
[----:B------:R-:W-:Y:S01]  /*1080*/  IMAD.SHL.U32 R2, R2, 0x2, RZ ;  /* 0x0000000202027824 */ /* 0x000fe200078e00ff */
[----:B------:R-:W-:Y:S01]  /*1090*/  BAR.SYNC.DEFER_BLOCKING 0x0 ;  /* 0x0000000000007b1d */ /* 0x000fe20000010000 */
[----:B------:R-:W-:Y:S01]  /*10a0*/  LEA.HI.X R37, R6, c[0x0][0x164], R3, 0x1, P3 ;  /* 0x0000590006257a11 */ /* 0x000fe200018f0c03 */
[----:B------:R-:W-:Y:S01]  /*10b0*/  IMAD.MOV.U32 R3, RZ, RZ, 0x40 ;  /* 0x00000040ff037424 */ /* 0x000fe200078e00ff */
[----:B------:R-:W-:Y:S01]  /*10c0*/  LEA.HI.X R35, R4, c[0x0][0x1f4], R0, 0x1, P1 ;  /* 0x00007d0004237a11 */ /* 0x000fe200008f0c00 */
[----:B------:R-:W-:Y:S01]  /*10d0*/  CS2R R74, SRZ ;  /* 0x00000000004a7805 */ /* 0x000fe2000001ff00 */
[----:B------:R-:W-:Y:S01]  /*10e0*/  SEL R0, R152, 0xffffffe0, !P0 ;  /* 0xffffffe098007807 */ /* 0x000fe20004000000 */
[----:B------:R-:W-:Y:S01]  /*10f0*/  STL.64 [R1+0x88], R36 ;  /* 0x0000882401007387 */ /* 0x000fe20000100a00 */
[----:B------:R-:W-:Y:S01]  /*1100*/  SEL R3, R3, 0xffffffc0, !P2 ;  /* 0xffffffc003037807 */ /* 0x000fe20005000000 */
[----:B------:R-:W-:Y:S01]  /*1110*/  CS2R R72, SRZ ;  /* 0x0000000000487805 */ /* 0x000fe2000001ff00 */
        /* <DEDUP_REMOVED lines=8> */
[----:B------:R-:W-:Y:S01]  /*11a0*/  ISETP.GE.OR P2, PT, R25, c[0x0][0x16c], P1 ;  /* 0x00005b0019007a0c */ /* 0x000fe20000f46670 */
[----:B------:R-:W-:Y:S01]  /*11b0*/  CS2R R70, SRZ ;  /* 0x0000000000467805 */ /* 0x000fe2000001ff00 */
[----:B------:R-:W-:Y:S01]  /*11c0*/  ISETP.GE.OR P0, PT, R30, c[0x0][0x16c], P1 ;  /* 0x00005b001e007a0c */ /* 0x000fe20000f06670 */
[----:B------:R-:W-:Y:S01]  /*11d0*/  STL [R1+0x2c], R6 ;  /* 0x00002c0601007387 */ /* 0x000fe20000100800 */
[----:B------:R-:W-:Y:S01]  /*11e0*/  LOP3.LUT R0, R18, 0xfffffff0, RZ, 0xc0, !PT ;  /* 0xfffffff012007812 */ /* 0x000fe200078ec0ff */
[----:B------:R-:W-:Y:S01]  /*11f0*/  CS2R R68, SRZ ;  /* 0x0000000000447805 */ /* 0x000fe2000001ff00 */
[----:B------:R-:W-:Y:S01]  /*1200*/  ISETP.GE.OR P4, PT, R28, c[0x0][0x1fc], P1 ;  /* 0x00007f001c007a0c */ /* 0x000fe20000f86670 */
[----:B------:R-:W2:Y:S01]  /*1210*/  LDSM.16.M88.4 R164, [R2+0x8080] ;  /* 0x0080800002a4783b */ /* 0x000ea20000000200 */
[----:B------:R-:W-:Y:S01]  /*1220*/  LOP3.LUT R20, R20, 0x3ffffffc, RZ, 0xc0, !PT ;  /* 0x3ffffffc14147812 */ /* 0x000fe200078ec0ff */
[----:B------:R-:W-:Y:S01]  /*1230*/  IMAD.IADD R0, R154, 0x1, -R0 ;  /* 0x000000019a007824 */ /* 0x000fe200078e0a00 */
[----:B------:R-:W-:Y:S01]  /*1240*/  SEL R19, RZ, 0x4, P6 ;  /* 0x00000004ff137807 */ /* 0x000fe20003000000 */
[----:B------:R-:W3:Y:S01]  /*1250*/  LDSM.16.M88.4 R168, [R6+0x8080] ;  /* 0x0080800006a8783b */ /* 0x000ee20000000200 */
[----:B------:R-:W-:Y:S01]  /*1260*/  CS2R R62, SRZ ;  /* 0x00000000003e7805 */ /* 0x000fe2000001ff00 */
[----:B------:R-:W-:Y:S01]  /*1270*/  CS2R R60, SRZ ;  /* 0x00000000003c7805 */ /* 0x000fe2000001ff00 */
[----:B------:R-:W-:Y:S01]  /*1280*/  SHF.R.S32.HI R7, RZ, 0x1f, R0 ;  /* 0x0000001fff077819 */ /* 0x000fe20000011400 */
[----:B------:R-:W4:Y:S01]  /*1290*/  LDSM.16.M88.4 R172, [R5+0x8080] ;  /* 0x0080800005ac783b */ /* 0x000f220000000200 */
[----:B------:R-:W-:Y:S01]  /*12a0*/  CS2R R66, SRZ ;  /* 0x0000000000427805 */ /* 0x000fe2000001ff00 */
[----:B------:R-:W-:Y:S01]  /*12b0*/  CS2R R64, SRZ ;  /* 0x0000000000407805 */ /* 0x000fe2000001ff00 */
[----:B------:R-:W-:Y:S01]  /*12c0*/  LEA.HI R7, R7, R0, RZ, 0x3 ;  /* 0x0000000007077211 */ /* 0x000fe200078f18ff */
[----:B------:R-:W2:Y:S01]  /*12d0*/  LDSM.16.M88.4 R176, [R4+0x8080] ;  /* 0x0080800004b0783b */ /* 0x000ea20000000200 */
[----:B------:R-:W-:Y:S01]  /*12e0*/  CS2R R58, SRZ ;  /* 0x00000000003a7805 */ /* 0x000fe2000001ff00 */
[----:B------:R-:W-:Y:S01]  /*12f0*/  CS2R R56, SRZ ;  /* 0x0000000000387805 */ /* 0x000fe2000001ff00 */
[----:B------:R-:W-:Y:S01]  /*1300*/  LOP3.LUT R12, R7, 0xfffffff8, RZ, 0xc0, !PT ;  /* 0xfffffff8070c7812 */ /* 0x000fe200078ec0ff */
[----:B------:R-:W2:Y:S01]  /*1310*/  LDSM.16.M88.4 R180, [R2+0xa080] ;  /* 0x00a0800002b4783b */ /* 0x000ea20000000200 */
[----:B------:R-:W-:Y:S01]  /*1320*/  CS2R R54, SRZ ;  /* 0x0000000000367805 */ /* 0x000fe2000001ff00 */
[----:B------:R-:W-:Y:S01]  /*1330*/  CS2R R52, SRZ ;  /* 0x0000000000347805 */ /* 0x000fe2000001ff00 */
[----:B------:R-:W-:Y:S01]  /*1340*/  CS2R R46, SRZ ;  /* 0x00000000002e7805 */ /* 0x000fe2000001ff00 */
[----:B------:R-:W2:Y:S01]  /*1350*/  LDSM.16.M88.4 R184, [R6+0xa080] ;  /* 0x00a0800006b8783b */ /* 0x000ea20000000200 */
[----:B------:R-:W-:Y:S01]  /*1360*/  IMAD.IADD R0, R0, 0x1, -R12 ;  /* 0x0000000100007824 */ /* 0x000fe200078e0a0c */
[----:B------:R-:W-:Y:S01]  /*1370*/  CS2R R44, SRZ ;  /* 0x00000000002c7805 */ /* 0x000fe2000001ff00 */
[----:B------:R-:W-:Y:S01]  /*1380*/  CS2R R50, SRZ ;  /* 0x0000000000327805 */ /* 0x000fe2000001ff00 */
[----:B------:R-:W2:Y:S01]  /*1390*/  LDSM.16.M88.4 R188, [R5+0xa080] ;  /* 0x00a0800005bc783b */ /* 0x000ea20000000200 */
[----:B------:R-:W-:Y:S01]  /*13a0*/  CS2R R48, SRZ ;  /* 0x0000000000307805 */ /* 0x000fe2000001ff00 */
[----:B------:R-:W-:Y:S01]  /*13b0*/  CS2R R42, SRZ ;  /* 0x00000000002a7805 */ /* 0x000fe2000001ff00 */
[----:B------:R-:W-:Y:S01]  /*13c0*/  CS2R R40, SRZ ;  /* 0x0000000000287805 */ /* 0x000fe2000001ff00 */
[----:B------:R-:W2:Y:S01]  /*13d0*/  LDSM.16.M88.4 R192, [R4+0xa080] ;  /* 0x00a0800004c0783b */ /* 0x000ea20000000200 */
[----:B-1----:R-:W-:-:S03]  /*13e0*/  CS2R R38, SRZ ;  /* 0x0000000000267805 */ /* 0x002fc6000001ff00 */
[----:B------:R-:W1:Y:S04]  /*13f0*/  LDSM.16.M88.4 R196, [R2+0xc080] ;  /* 0x00c0800002c4783b */ /* 0x000e680000000200 */
[----:B------:R-:W1:Y:S04]  /*1400*/  LDSM.16.M88.4 R200, [R6+0xc080] ;  /* 0x00c0800006c8783b */ /* 0x000e680000000200 */
[----:B------:R-:W1:Y:S04]  /*1410*/  LDSM.16.M88.4 R204, [R5+0xc080] ;  /* 0x00c0800005cc783b */ /* 0x000e680000000200 */
[----:B------:R-:W1:Y:S04]  /*1420*/  LDSM.16.M88.4 R208, [R4+0xc080] ;  /* 0x00c0800004d0783b */ /* 0x000e680000000200 */
[----:B------:R5:W1:Y:S04]  /*1430*/  LDSM.16.M88.4 R212, [R2+0xe080] ;  /* 0x00e0800002d4783b */ /* 0x000a680000000200 */
[----:B------:R2:W1:Y:S04]  /*1440*/  LDSM.16.M88.4 R216, [R6+0xe080] ;  /* 0x00e0800006d8783b */ /* 0x0004680000000200 */
[----:B------:R-:W1:Y:S04]  /*1450*/  LDSM.16.M88.4 R220, [R5+0xe080] ;  /* 0x00e0800005dc783b */ /* 0x000e680000000200 */
[----:B------:R-:W1:Y:S04]  /*1460*/  LDSM.16.M88.4 R224, [R4+0xe080] ;  /* 0x00e0800004e0783b */ /* 0x000e680000000200 */
[----:B------:R-:W-:Y:S06]  /*1470*/  BAR.SYNC.DEFER_BLOCKING 0x0 ;  /* 0x0000000000007b1d */ /* 0x000fec0000010000 */
[----:B------:R3:W-:Y:S01]  /*1480*/  STL [R1+0x34], R5 ;  /* 0x0000340501007387 */ /* 0x0007e20000100800 */
[----:B-----5:R-:W-:-:S03]  /*1490*/  SHF.R.S32.HI R2, RZ, 0x5, R17 ;  /* 0x00000005ff027819 */ /* 0x020fc60000011411 */
[----:B------:R5:W-:Y:S01]  /*14a0*/  STL [R1+0x30], R4 ;  /* 0x0000300401007387 */ /* 0x000be20000100800 */
[----:B--2---:R-:W-:-:S04]  /*14b0*/  LEA.HI R6, R17, R2, RZ, 0x1 ;  /* 0x0000000211067211 */ /* 0x004fc800078f08ff */
[----:B------:R-:W-:-:S05]  /*14c0*/  LOP3.LUT R6, R6, 0xfffffffe, RZ, 0xc0, !PT ;  /* 0xfffffffe06067812 */ /* 0x000fca00078ec0ff */
[----:B------:R-:W-:Y:S01]  /*14d0*/  IMAD.IADD R6, R2, 0x1, -R6 ;  /* 0x0000000102067824 */ /* 0x000fe200078e0a06 */
[----:B------:R-:W-:Y:S01]  /*14e0*/  @!PT LDS RZ, [RZ] ;  /* 0x00000000fffff984 */ /* 0x000fe20000000800 */
[----:B------:R-:W-:Y:S01]  /*14f0*/  @!PT LDS RZ, [RZ] ;  /* 0x00000000fffff984 */ /* 0x000fe20000000800 */
[----:B------:R-:W-:Y:S01]  /*1500*/  @!PT LDS RZ, [RZ] ;  /* 0x00000000fffff984 */ /* 0x000fe20000000800 */
[----:B------:R2:W-:Y:S03]  /*1510*/  LDGSTS.E.BYPASS.LTC128B.128 [R33+0x8080], [R36.64], !P3 ;  /* 0x0808000024217fae */ /* 0x0005e6000d901d52 */
[----:B------:R-:W-:Y:S01]  /*1520*/  IMAD.SHL.U32 R149, R6, 0x10, RZ ;  /* 0x0000001006957824 */ /* 0x000fe200078e00ff */
[----:B------:R-:W-:Y:S01]  /*1530*/  ISETP.GE.AND P3, PT, R14, c[0x0][0x1fc], PT ;  /* 0x00007f000e007a0c */ /* 0x000fe20003f66270 */
[----:B------:R-:W-:Y:S01]  /*1540*/  IMAD.SHL.U32 R6, R6, 0x400, RZ ;  /* 0x0000040006067824 */ /* 0x000fe200078e00ff */
[----:B------:R2:W-:Y:S01]  /*1550*/  LDGSTS.E.BYPASS.LTC128B.128 [R33+0x9080], [R36.64+0x80], !P5 ;  /* 0x0908008024217fae */ /* 0x0005e2000e901d52 */
[----:B------:R-:W-:Y:S01]  /*1560*/  ISETP.GE.OR P5, PT, R14, c[0x0][0x1fc], P1 ;  /* 0x00007f000e007a0c */ /* 0x000fe20000fa6670 */
[----:B---3--:R-:W-:Y:S02]  /*1570*/  IMAD.SHL.U32 R5, R150, 0x40, RZ ;  /* 0x0000004096057824 */ /* 0x008fe400078e00ff */
[----:B------:R2:W-:Y:S01]  /*1580*/  LDGSTS.E.BYPASS.LTC128B.128 [R33+0xa080], [R36.64+0x100], !P2 ;  /* 0x0a08010024217fae */ /* 0x0005e2000d101d52 */
[----:B------:R-:W-:Y:S01]  /*1590*/  ISETP.GE.AND P2, PT, R28, c[0x0][0x16c], PT ;  /* 0x00005b001c007a0c */ /* 0x000fe20003f46270 */
[----:B-----5:R-:W-:-:S02]  /*15a0*/  IMAD.SHL.U32 R4, R148, 0x8, RZ ;  /* 0x0000000894047824 */ /* 0x020fc400078e00ff */
[----:B------:R2:W-:Y:S01]  /*15b0*/  LDGSTS.E.BYPASS.LTC128B.128 [R33+0xb080], [R36.64+0x180], !P0 ;  /* 0x0b08018024217fae */ /* 0x0005e2000c101d52 */
[----:B------:R-:W-:Y:S02]  /*15c0*/  SEL R15, RZ, 0xffffffff, P2 ;  /* 0xffffffffff0f7807 */ /* 0x000fe40001000000 */
[----:B------:R-:W-:Y:S02]  /*15d0*/  ISETP.GE.AND P2, PT, R30, c[0x0][0x16c], PT ;  /* 0x00005b001e007a0c */ /* 0x000fe40003f46270 */
[----:B------:R-:W-:Y:S01]  /*15e0*/  LOP3.LUT R5, R5, 0x1c0, RZ, 0xc0, !PT ;  /* 0x000001c005057812 */ /* 0x000fe200078ec0ff */
[----:B------:R-:W-:Y:S01]  /*15f0*/  IMAD.SHL.U32 R15, R15, 0x2, RZ ;  /* 0x000000020f0f7824 */ /* 0x000fe200078e00ff */
[----:B------:R-:W-:Y:S02]  /*1600*/  SEL R22, RZ, 0x8, P2 ;  /* 0x00000008ff167807 */ /* 0x000fe40001000000 */
[----:B------:R-:W-:Y:S02]  /*1610*/  LEA R10, P2, R24, c[0x0][0x280], 0x2 ;  /* 0x0000a000180a7a11 */ /* 0x000fe400078410ff */
[----:B------:R-:W-:-:S02]  /*1620*/  ISETP.GE.AND P0, PT, R28, c[0x0][0x1fc], PT ;  /* 0x00007f001c007a0c */ /* 0x000fc40003f06270 */
[----:B------:R-:W-:Y:S02]  /*1630*/  LEA.HI.X R11, R24, c[0x0][0x284], R21, 0x2, P2 ;  /* 0x0000a100180b7a11 */ /* 0x000fe400010f1415 */
[----:B------:R-:W-:Y:S02]  /*1640*/  ISETP.GT.AND P2, PT, R154, 0x7, PT ;  /* 0x000000079a00780c */ /* 0x000fe40003f44270 */
[----:B------:R-:W-:Y:S02]  /*1650*/  LOP3.LUT R4, R4, 0x18, RZ, 0xc0, !PT ;  /* 0x0000001804047812 */ /* 0x000fe400078ec0ff */
[----:B------:R-:W-:Y:S02]  /*1660*/  SHF.R.U32.HI R14, RZ, 0x3, R5 ;  /* 0x00000003ff0e7819 */ /* 0x000fe40000011605 */
[----:B------:R-:W-:Y:S02]  /*1670*/  SEL R18, RZ, 0xffffffff, P0 ;  /* 0xffffffffff127807 */ /* 0x000fe40000000000 */
[----:B------:R-:W-:-:S02]  /*1680*/  LOP3.LUT R9, R9, 0x10, R149, 0xf8, !PT ;  /* 0x0000001009097812 */ /* 0x000fc400078ef895 */
[----:B------:R-:W-:Y:S02]  /*1690*/  LOP3.LUT R13, R4, 0x20, R13, 0xf8, !PT ;  /* 0x00000020040d7812 */ /* 0x000fe400078ef80d */
[----:B------:R-:W-:Y:S01]  /*16a0*/  LOP3.LUT R14, R14, R5, R4, 0x1e, !PT ;  /* 0x000000050e0e7212 */ /* 0x000fe200078e1e04 */
[----:B------:R-:W-:Y:S01]  /*16b0*/  @!P2 IMAD.SHL.U32 R4, R154, 0x10, RZ ;  /* 0x000000109a04a824 */ /* 0x000fe200078e00ff */
[----:B------:R-:W-:Y:S01]  /*16c0*/  SEL R28, RZ, 0x1, P3 ;  /* 0x00000001ff1c7807 */ /* 0x000fe20001800000 */
[----:B------:R-:W-:Y:S01]  /*16d0*/  IMAD.SHL.U32 R5, R18, 0x2, RZ ;  /* 0x0000000212057824 */ /* 0x000fe200078e00ff */
[----:B------:R-:W-:Y:S01]  /*16e0*/  LOP3.LUT R9, R9, 0x8, R29, 0xf8, !PT ;  /* 0x0000000809097812 */ /* 0x000fe200078ef81d */
[----:B--2---:R-:W-:Y:S01]  /*16f0*/  CS2R R36, SRZ ;  /* 0x0000000000247805 */ /* 0x004fe2000001ff00 */
[----:B------:R-:W-:Y:S01]  /*1700*/  ISETP.GE.AND P3, PT, R25, c[0x0][0x16c], PT ;  /* 0x00005b0019007a0c */ /* 0x000fe20003f66270 */
[----:B------:R2:W-:Y:S01]  /*1710*/  @!P2 LDGSTS.E.BYPASS.LTC128B.128 [R4+0x14080], [R26.64] ;  /* 0x140800001a04afae */ /* 0x0005e2000b901d52 */
[----:B------:R-:W-:-:S02]  /*1720*/  ISETP.GE.AND P0, PT, R30, c[0x0][0x1fc], PT ;  /* 0x00007f001e007a0c */ /* 0x000fc40003f06270 */
[----:B------:R-:W-:Y:S01]  /*1730*/  LOP3.LUT R12, R9, R8, RZ, 0x3c, !PT ;  /* 0x00000008090c7212 */ /* 0x000fe200078e3cff */
[----:B------:R-:W0:Y:S01]  /*1740*/  LDGDEPBAR ;  /* 0x00000000000079af */ /* 0x000e220000000000 */
[----:B------:R-:W-:Y:S02]  /*1750*/  SEL R23, RZ, 0x4, P3 ;  /* 0x00000004ff177807 */ /* 0x000fe40001800000 */
[----:B------:R-:W-:Y:S01]  /*1760*/  LOP3.LUT R8, R15, 0x2, R32, 0xe2, !PT ;  /* 0x000000020f087812 */ /* 0x000fe200078ee220 */
[----:B------:R3:W-:Y:S01]  /*1770*/  LDGSTS.E.BYPASS.LTC128B.128 [R33+0x10080], [R34.64], !P5 ;  /* 0x1008000022217fae */ /* 0x0007e2000e901d52 */
[----:B------:R-:W-:Y:S02]  /*1780*/  LOP3.LUT R5, R5, 0x2, R28, 0xe2, !PT ;  /* 0x0000000205057812 */ /* 0x000fe400078ee21c */
[----:B------:R-:W-:Y:S01]  /*1790*/  SEL R9, RZ, 0x8, P0 ;  /* 0x00000008ff097807 */ /* 0x000fe20000000000 */
[----:B------:R3:W-:Y:S01]  /*17a0*/  LDGSTS.E.BYPASS.LTC128B.128 [R33+0x11080], [R34.64+0x80], !P4 ;  /* 0x1108008022217fae */ /* 0x0007e2000e101d52 */
[C---:B------:R-:W-:Y:S01]  /*17b0*/  LOP3.LUT P0, RZ, R0.reuse, 0x4, RZ, 0xc0, !PT ;  /* 0x0000000400ff7812 */ /* 0x040fe2000780c0ff */
[----:B------:R-:W-:Y:S01]  /*17c0*/  CS2R R28, SRZ ;  /* 0x00000000001c7805 */ /* 0x000fe2000001ff00 */
[C---:B------:R-:W-:Y:S01]  /*17d0*/  LOP3.LUT P5, RZ, R0.reuse, 0x2, RZ, 0xc0, !PT ;  /* 0x0000000200ff7812 */ /* 0x040fe200078ac0ff */
[----:B------:R-:W-:Y:S01]  /*17e0*/  IMAD.SHL.U32 R0, R0, 0x40, RZ ;  /* 0x0000004000007824 */ /* 0x000fe200078e00ff */
[----:B------:R-:W-:-:S02]  /*17f0*/  LOP3.LUT R8, R22, R8, R23, 0xfe, !PT ;  /* 0x0000000816087212 */ /* 0x000fc400078efe17 */
[----:B------:R-:W-:Y:S01]  /*1800*/  LOP3.LUT R5, R9, R5, R19, 0xfe, !PT ;  /* 0x0000000509057212 */ /* 0x000fe200078efe13 */
[----:B------:R-:W-:Y:S01]  /*1810*/  CS2R R22, SRZ ;  /* 0x0000000000167805 */ /* 0x000fe2000001ff00 */
[----:B------:R-:W-:Y:S01]  /*1820*/  LOP3.LUT R0, R0, 0x1c0, RZ, 0xc0, !PT ;  /* 0x000001c000007812 */ /* 0x000fe200078ec0ff */
[----:B------:R5:W-:Y:S01]  /*1830*/  STL [R1+0x60], R8 ;  /* 0x0000600801007387 */ /* 0x000be20000100800 */
[----:B------:R-:W-:Y:S02]  /*1840*/  ISETP.GE.OR P3, PT, R25, c[0x0][0x1fc], P1 ;  /* 0x00007f0019007a0c */ /* 0x000fe40000f66670 */
[----:B------:R-:W-:Y:S01]  /*1850*/  ISETP.GE.OR P1, PT, R30, c[0x0][0x1fc], P1 ;  /* 0x00007f001e007a0c */ /* 0x000fe20000f26670 */
[----:B------:R1:W-:Y:S01]  /*1860*/  STL [R1+0x54], R5 ;  /* 0x0000540501007387 */ /* 0x0003e20000100800 */
[----:B--2---:R-:W-:Y:S01]  /*1870*/  IMAD.IADD R4, R154, 0x1, -R20 ;  /* 0x000000019a047824 */ /* 0x004fe200078e0a14 */
[----:B------:R-:W-:Y:S01]  /*1880*/  CS2R R30, SRZ ;  /* 0x00000000001e7805 */ /* 0x000fe2000001ff00 */
[----:B------:R-:W-:Y:S01]  /*1890*/  CS2R R26, SRZ ;  /* 0x00000000001a7805 */ /* 0x000fe2000001ff00 */
[----:B------:R-:W-:Y:S01]  /*18a0*/  CS2R R24, SRZ ;  /* 0x0000000000187805 */ /* 0x000fe2000001ff00 */
[----:B------:R-:W-:Y:S01]  /*18b0*/  IMAD R4, R4, 0x2, R6 ;  /* 0x0000000204047824 */ /* 0x000fe200078e0206 */
[----:B------:R-:W-:-:S03]  /*18c0*/  CS2R R20, SRZ ;  /* 0x0000000000147805 */ /* 0x000fc6000001ff00 */
[----:B------:R-:W-:Y:S01]  /*18d0*/  IMAD.IADD R14, R4, 0x1, R14 ;  /* 0x00000001040e7824 */ /* 0x000fe200078e020e */
[----:B------:R3:W-:Y:S01]  /*18e0*/  LDGSTS.E.BYPASS.LTC128B.128 [R33+0x12080], [R34.64+0x100], !P3 ;  /* 0x1208010022217fae */ /* 0x0007e2000d901d52 */
[----:B------:R-:W-:-:S03]  /*18f0*/  IMAD.SHL.U32 R4, R16, 0x8, RZ ;  /* 0x0000000810047824 */ /* 0x000fc600078e00ff */
[----:B------:R3:W-:Y:S01]  /*1900*/  LDGSTS.E.BYPASS.LTC128B.128 [R33+0x13080], [R34.64+0x180], !P1 ;  /* 0x1308018022217fae */ /* 0x0007e2000c901d52 */
[----:B------:R-:W-:Y:S02]  /*1910*/  PLOP3.LUT P1, PT, PT, PT, UP0, 0x80, 0x0 ;  /* 0x000000000000781c */ /* 0x000fe40003f2f008 */
[----:B------:R-:W-:Y:S01]  /*1920*/  LOP3.LUT R4, R0, 0x8, R4, 0xf8, !PT ;  /* 0x0000000800047812 */ /* 0x000fe200078ef804 */
[----:B-----5:R-:W-:Y:S02]  /*1930*/  IMAD.SHL.U32 R8, R7, 0x40, RZ ;  /* 0x0000004007087824 */ /* 0x020fe400078e00ff */
[----:B-1----:R-:W-:Y:S01]  /*1940*/  IMAD.SHL.U32 R5, R2, 0x8, RZ ;  /* 0x0000000802057824 */ /* 0x002fe200078e00ff */
[----:B------:R-:W-:Y:S02]  /*1950*/  SHF.R.U32.HI R2, RZ, 0x3, R0 ;  /* 0x00000003ff027819 */ /* 0x000fe40000011600 */
[----:B------:R-:W-:Y:S02]  /*1960*/  LOP3.LUT R8, R8, 0xfffffe00, RZ, 0xc0, !PT ;  /* 0xfffffe0008087812 */ /* 0x000fe400078ec0ff */
[----:B------:R-:W-:-:S02]  /*1970*/  LOP3.LUT R5, R0, 0x38, R5, 0xf8, !PT ;  /* 0x0000003800057812 */ /* 0x000fc400078ef805 */
[----:B------:R-:W-:Y:S01]  /*1980*/  LOP3.LUT R0, R2, R13, R0, 0x1e, !PT ;  /* 0x0000000d02007212 */ /* 0x000fe200078e1e00 */
[C---:B------:R-:W-:Y:S01]  /*1990*/  IMAD R7, R16.reuse, 0x1000, R8 ;  /* 0x0000100010077824 */ /* 0x040fe200078e0208 */
[----:B------:R-:W-:Y:S02]  /*19a0*/  LOP3.LUT R13, R17, 0xffffffe0, RZ, 0xc0, !PT ;  /* 0xffffffe0110d7812 */ /* 0x000fe400078ec0ff */
[-C--:B------:R-:W-:Y:S01]  /*19b0*/  LOP3.LUT R9, R5, R2.reuse, RZ, 0x3c, !PT ;  /* 0x0000000205097212 */ /* 0x080fe200078e3cff */
[----:B------:R-:W-:Y:S01]  /*19c0*/  IMAD R5, R16, 0x200, R12 ;  /* 0x0000020010057824 */ /* 0x000fe200078e020c */
[----:B------:R-:W-:Y:S01]  /*19d0*/  LOP3.LUT R4, R4, R2, RZ, 0x3c, !PT ;  /* 0x0000000204047212 */ /* 0x000fe200078e3cff */
[----:B------:R-:W-:Y:S01]  /*19e0*/  IMAD.IADD R13, R154, 0x1, -R13 ;  /* 0x000000019a0d7824 */ /* 0x000fe200078e0a0d */
[-C--:B------:R-:W-:Y:S01]  /*19f0*/  LOP3.LUT R0, R0, R8.reuse, RZ, 0xfc, !PT ;  /* 0x0000000800007212 */ /* 0x080fe200078efcff */
[----:B------:R-:W-:Y:S01]  /*1a00*/  IMAD.IADD R7, R7, 0x1, R9 ;  /* 0x0000000107077824 */ /* 0x000fe200078e0209 */
[CC--:B------:R-:W-:Y:S01]  /*1a10*/  IADD3 R2, R4.reuse, R8.reuse, R6 ;  /* 0x0000000804027210 */ /* 0x0c0fe20007ffe006 */
[----:B------:R-:W-:Y:S01]  /*1a20*/  IMAD.MOV.U32 R6, RZ, RZ, 0x10 ;  /* 0x00000010ff067424 */ /* 0x000fe200078e00ff */
[----:B------:R-:W-:Y:S01]  /*1a30*/  SHF.R.S32.HI R12, RZ, 0x1f, R13 ;  /* 0x0000001fff0c7819 */ /* 0x000fe2000001140d */
[----:B---3--:R-:W-:Y:S01]  /*1a40*/  CS2R R34, SRZ ;  /* 0x0000000000227805 */ /* 0x008fe2000001ff00 */
[----:B------:R-:W-:Y:S01]  /*1a50*/  LOP3.LUT R8, R4, R8, RZ, 0xfc, !PT ;  /* 0x0000000804087212 */ /* 0x000fe200078efcff */
[----:B------:R-:W-:Y:S01]  /*1a60*/  @!P2 IMAD.SHL.U32 R4, R154, 0x10, RZ ;  /* 0x000000109a04a824 */ /* 0x000fe200078e00ff */
[----:B------:R-:W-:Y:S01]  /*1a70*/  LEA.HI R12, R12, R13, RZ, 0x2 ;  /* 0x0000000d0c0c7211 */ /* 0x000fe200078f10ff */
[----:B------:R-:W-:Y:S01]  /*1a80*/  CS2R R32, SRZ ;  /* 0x0000000000207805 */ /* 0x000fe2000001ff00 */
[----:B------:R-:W-:-:S02]  /*1a90*/  SEL R6, R6, 0xfffffff0, !P5 ;  /* 0xfffffff006067807 */ /* 0x000fc40006800000 */
[----:B------:R-:W-:Y:S01]  /*1aa0*/  LEA.HI R9, R12, R149, RZ, 0x1e ;  /* 0x000000950c097211 */ /* 0x000fe200078ff0ff */
[----:B------:R1:W-:Y:S04]  /*1ab0*/  @!P2 LDGSTS.E.BYPASS.LTC128B.128 [R4+0x14100], [R10.64] ;  /* 0x141000000a04afae */ /* 0x0003e8000b901d52 */
[----:B------:R2:W-:Y:S04]  /*1ac0*/  STL [R1+0x6c], R9 ;  /* 0x00006c0901007387 */ /* 0x0005e80000100800 */
[----:B------:R-:W0:Y:S01]  /*1ad0*/  LDGDEPBAR ;  /* 0x00000000000079af */ /* 0x000e220000000000 */
[----:B-1----:R-:W-:Y:S01]  /*1ae0*/  SEL R4, R152, 0xffffffe0, !P0 ;  /* 0xffffffe098047807 */ /* 0x002fe20004000000 */
[----:B------:R-:W-:Y:S05]  /*1af0*/  @!P1 BRA `(.L_x_36) ;  /* 0x0000274000009947 */ /* 0x000fea0003800000 */
[----:B--2-4-:R-:W-:Y:S01]  /*1b00*/  SHF.R.S32.HI R9, RZ, 0x1f, R148 ;  /* 0x0000001fff097819 */ /* 0x014fe20000011494 */
[----:B------:R-:W-:Y:S01]  /*1b10*/  ULDC.64 UR4, c[0x0][0x238] ;  /* 0x00008e0000047ab9 */ /* 0x000fe20000000a00 */
[----:B------:R-:W-:Y:S01]  /*1b20*/  LOP3.LUT P0, RZ, R150, 0x4, RZ, 0xc0, !PT ;  /* 0x0000000496ff7812 */ /* 0x000fe2000780c0ff */
[----:B------:R-:W-:Y:S01]  /*1b30*/  UIMAD UR4, UR9, UR4, URZ ;  /* 0x00000004090472a4 */ /* 0x000fe2000f8e023f */
[----:B------:R-:W-:Y:S01]  /*1b40*/  LEA.HI R9, R9, R148, RZ, 0x2 ;  /* 0x0000009409097211 */ /* 0x000fe200078f10ff */
[----:B------:R-:W-:Y:S01]  /*1b50*/  IMAD.SHL.U32 R14, R14, 0x2, RZ ;  /* 0x000000020e0e7824 */ /* 0x000fe200078e00ff */
[----:B------:R-:W-:Y:S01]  /*1b60*/  LOP3.LUT R12, R12, 0xfffffffc, RZ, 0xc0, !PT ;  /* 0xfffffffc0c0c7812 */ /* 0x000fe200078ec0ff */
[----:B------:R-:W-:Y:S01]  /*1b70*/  IMAD.U32 R10, RZ, RZ, UR11 ;  /* 0x0000000bff0a7e24 */ /* 0x000fe2000f8e00ff */
[----:B------:R-:W-:Y:S01]  /*1b80*/  LOP3.LUT R9, R9, 0xfffffffc, RZ, 0xc0, !PT ;  /* 0xfffffffc09097812 */ /* 0x000fe200078ec0ff */
[----:B------:R-:W-:Y:S01]  /*1b90*/  UIMAD UR4, UR11, UR5, UR4 ;  /* 0x000000050b0472a4 */ /* 0x000fe2000f8e0204 */
[--C-:B------:R-:W-:Y:S01]  /*1ba0*/  SHF.R.S32.HI R155, RZ, 0x1f, R154.reuse ;  /* 0x0000001fff9b7819 */ /* 0x100fe2000001149a */
[----:B------:R-:W-:Y:S01]  /*1bb0*/  IMAD.SHL.U32 R2, R2, 0x2, RZ ;  /* 0x0000000202027824 */ /* 0x000fe200078e00ff */
[----:B------:R-:W-:Y:S01]  /*1bc0*/  IADD3 R13, R13, -R12, RZ ;  /* 0x8000000c0d0d7210 */ /* 0x000fe20007ffe0ff */
[----:B------:R-:W-:Y:S01]  /*1bd0*/  IMAD.IADD R9, R148, 0x1, -R9 ;  /* 0x0000000194097824 */ /* 0x000fe200078e0a09 */
[----:B------:R-:W-:Y:S01]  /*1be0*/  IADD3 R15, R14, 0x141c0, RZ ;  /* 0x000141c00e0f7810 */ /* 0x000fe20007ffe0ff */
[----:B------:R-:W-:Y:S01]  /*1bf0*/  IMAD.WIDE.U32 R10, R10, c[0x0][0x238], R154 ;  /* 0x00008e000a0a7a25 */ /* 0x000fe200078e009a */
[----:B------:R-:W-:Y:S01]  /*1c00*/  STL [R1+0x74], R155 ;  /* 0x0000749b01007387 */ /* 0x000fe20000100800 */
[----:B------:R-:W-:Y:S01]  /*1c10*/  LEA R7, R7, 0x80, 0x1 ;  /* 0x0000008007077811 */ /* 0x000fe200078e08ff */
[----:B------:R-:W-:Y:S01]  /*1c20*/  UIADD3 UR7, UR7, 0x1f, URZ ;  /* 0x0000001f07077890 */ /* 0x000fe2000fffe03f */
[----:B------:R-:W-:Y:S01]  /*1c30*/  IMAD R12, R9, -0x8, R151 ;  /* 0xfffffff8090c7824 */ /* 0x000fe200078e0297 */
[----:B------:R-:W-:Y:S01]  /*1c40*/  IADD3 R9, R14, 0x14180, RZ ;  /* 0x000141800e097810 */ /* 0x000fe20007ffe0ff */
[----:B------:R1:W-:Y:S01]  /*1c50*/  STL [R1+0x64], R14 ;  /* 0x0000640e01007387 */ /* 0x0003e20000100800 */
[----:B------:R-:W-:Y:S01]  /*1c60*/  IADD3 R11, R11, UR4, RZ ;  /* 0x000000040b0b7c10 */ /* 0x000fe2000fffe0ff */
[----:B------:R-:W-:Y:S01]  /*1c70*/  ULDC.64 UR4, c[0x0][0x240] ;  /* 0x0000900000047ab9 */ /* 0x000fe20000000a00 */
[----:B------:R-:W-:Y:S01]  /*1c80*/  @P0 IADD3 R15, R9, -0x40, RZ ;  /* 0xffffffc0090f0810 */ /* 0x000fe20007ffe0ff */
[----:B------:R-:W-:Y:S01]  /*1c90*/  UIMAD UR4, UR10, UR4, URZ ;  /* 0x000000040a0472a4 */ /* 0x000fe2000f8e023f */
[----:B------:R-:W-:Y:S01]  /*1ca0*/  LEA R8, R8, 0x15180, 0x1 ;  /* 0x0001518008087811 */ /* 0x000fe200078e08ff */
[----:B------:R-:W-:Y:S01]  /*1cb0*/  IMAD R12, R13, -0x2, R12 ;  /* 0xfffffffe0d0c7824 */ /* 0x000fe200078e020c */
[----:B------:R-:W-:Y:S01]  /*1cc0*/  CS2R R146, SRZ ;  /* 0x0000000000927805 */ /* 0x000fe2000001ff00 */
[----:B------:R2:W-:Y:S01]  /*1cd0*/  STL [R1+0x68], R15 ;  /* 0x0000680f01007387 */ /* 0x0005e20000100800 */
[----:B------:R-:W-:Y:S01]  /*1ce0*/  UIMAD UR5, UR12, UR5, UR4 ;  /* 0x000000050c0572a4 */ /* 0x000fe2000f8e0204 */
[----:B------:R-:W-:Y:S01]  /*1cf0*/  IMAD.SHL.U32 R0, R0, 0x2, RZ ;  /* 0x0000000200007824 */ /* 0x000fe200078e00ff */
[----:B------:R-:W-:Y:S01]  /*1d00*/  USHF.R.S32.HI UR4, URZ, 0x1f, UR7 ;  /* 0x0000001f3f047899 */ /* 0x000fe20008011407 */
[----:B------:R-:W-:Y:S01]  /*1d10*/  CS2R R144, SRZ ;  /* 0x0000000000907805 */ /* 0x000fe2000001ff00 */
[----:B------:R-:W-:Y:S01]  /*1d20*/  CS2R R142, SRZ ;  /* 0x00000000008e7805 */ /* 0x000fe2000001ff00 */
[----:B------:R-:W-:Y:S01]  /*1d30*/  CS2R R140, SRZ ;  /* 0x00000000008c7805 */ /* 0x000fe2000001ff00 */
[----:B------:R-:W-:Y:S01]  /*1d40*/  ULEA.HI UR4, UR4, UR7, URZ, 0x5 ;  /* 0x0000000704047291 */ /* 0x000fe2000f8f283f */
        /* <DEDUP_REMOVED lines=9> */
[----:B-1----:R-:W-:Y:S01]  /*1de0*/  IMAD.U32 R14, RZ, RZ, UR12 ;  /* 0x0000000cff0e7e24 */ /* 0x002fe2000f8e00ff */
[----:B------:R-:W-:Y:S01]  /*1df0*/  CS2R R120, SRZ ;  /* 0x0000000000787805 */ /* 0x000fe2000001ff00 */
[----:B------:R-:W-:Y:S01]  /*1e00*/  CS2R R118, SRZ ;  /* 0x0000000000767805 */ /* 0x000fe2000001ff00 */
[----:B------:R-:W-:Y:S01]  /*1e10*/  CS2R R116, SRZ ;  /* 0x0000000000747805 */ /* 0x000fe2000001ff00 */
[----:B------:R-:W-:Y:S01]  /*1e20*/  CS2R R114, SRZ ;  /* 0x0000000000727805 */ /* 0x000fe2000001ff00 */
[----:B------:R-:W-:Y:S01]  /*1e30*/  CS2R R112, SRZ ;  /* 0x0000000000707805 */ /* 0x000fe2000001ff00 */
[----:B------:R-:W-:Y:S01]  /*1e40*/  CS2R R110, SRZ ;  /* 0x00000000006e7805 */ /* 0x000fe2000001ff00 */
[----:B------:R-:W-:Y:S01]  /*1e50*/  CS2R R108, SRZ ;  /* 0x00000000006c7805 */ /* 0x000fe2000001ff00 */
[----:B--2---:R-:W-:Y:S01]  /*1e60*/  IMAD.WIDE.U32 R14, R14, c[0x0][0x240], R10 ;  /* 0x000090000e0e7a25 */ /* 0x004fe200078e000a */
        /* <DEDUP_REMOVED lines=33> */
[C---:B-1----:R-:W-:Y:S01]  /*2080*/  LEA R7, R5.reuse, R3, 0x1 ;  /* 0x0000000305077211 */ /* 0x042fe200078e08ff */
[----:B------:R-:W-:Y:S01]  /*2090*/  IMAD.SHL.U32 R3, R5, 0x2, RZ ;  /* 0x0000000205037824 */ /* 0x000fe200078e00ff */
[----:B------:R-:W-:Y:S01]  /*20a0*/  CS2R R46, SRZ ;  /* 0x00000000002e7805 */ /* 0x000fe2000001ff00 */
[----:B------:R-:W-:Y:S01]  /*20b0*/  IMAD R5, R4, 0x2, R8 ;  /* 0x0000000204057824 */ /* 0x000fe200078e0208 */
        /* <DEDUP_REMOVED lines=15> */
[----:B------:R-:W-:-:S02]  /*21b0*/  UMOV UR10, URZ ;  /* 0x0000003f000a7c82 */ /* 0x000fc40008000000 */
[----:B------:R-:W-:Y:S02]  /*21c0*/  ULDC UR9, c[0x0][0x168] ;  /* 0x00005a0000097ab9 */ /* 0x000fe40000000800 */
[----:B------:R-:W-:Y:S02]  /*21d0*/  USHF.R.S32.HI UR11, URZ, 0x5, UR4 ;  /* 0x000000053f0b7899 */ /* 0x000fe40008011404 */
[----:B------:R-:W-:Y:S01]  /*21e0*/  ULDC UR7, c[0x0][0x168] ;  /* 0x00005a0000077ab9 */ /* 0x000fe20000000800 */
[C---:B-1----:R-:W-:Y:S01]  /*21f0*/  LEA R7, R6.reuse, R8, 0x1 ;  /* 0x0000000806077211 */ /* 0x042fe200078e08ff */
[----:B--2---:R-:W-:-:S04]  /*2200*/  IMAD R3, R6, 0x2, R2 ;  /* 0x0000000206037824 */ /* 0x004fc800078e0202 */
[----:B------:R-:W-:Y:S01]  /*2210*/  STL [R1+0x44], R7 ;  /* 0x0000440701007387 */ /* 0x000fe20000100800 */
[C---:B------:R-:W-:Y:S01]  /*2220*/  IMAD R6, R4.reuse, 0x2, R2 ;  /* 0x0000000204067824 */ /* 0x040fe200078e0202 */
[----:B------:R-:W-:-:S04]  /*2230*/  LEA R252, R4, R3, 0x1 ;  /* 0x0000000304fc7211 */ /* 0x000fc800078e08ff */
[----:B------:R-:W-:Y:S04]  /*2240*/  STL [R1+0x20], R6 ;  /* 0x0000200601007387 */ /* 0x000fe80000100800 */
[----:B------:R1:W-:Y:S02]  /*2250*/  STL [R1+0x4c], R5 ;  /* 0x00004c0501007387 */ /* 0x0003e40000100800 */
[----:B-1----:R-:W-:Y:S01]  /*2260*/  IMAD R5, R4, 0x2, R7 ;  /* 0x0000000204057824 */ /* 0x002fe200078e0207 */
[----:B------:R-:W-:-:S04]  /*2270*/  IADD3 R4, R15, UR5, RZ ;  /* 0x000000050f047c10 */ /* 0x000fc8000fffe0ff */
[----:B------:R1:W-:Y:S04]  /*2280*/  STL [R1+0x48], R5 ;  /* 0x0000480501007387 */ /* 0x0003e80000100800 */
[----:B------:R1:W-:Y:S02]  /*2290*/  STL [R1+0x98], R4 ;  /* 0x0000980401007387 */ /* 0x0003e40000100800 */
[C---:B------:R-:W-:Y:S02]  /*22a0*/  ISETP.GT.AND P6, PT, R12.reuse, RZ, PT ;  /* 0x000000ff0c00720c */ /* 0x040fe40003fc4270 */
[C---:B------:R-:W-:Y:S02]  /*22b0*/  ISETP.GT.AND P5, PT, R12.reuse, 0x1, PT ;  /* 0x000000010c00780c */ /* 0x040fe40003fa4270 */
[C---:B------:R-:W-:Y:S02]  /*22c0*/  ISETP.GT.AND P4, PT, R12.reuse, 0x20, PT ;  /* 0x000000200c00780c */ /* 0x040fe40003f84270 */
[----:B------:R-:W-:-:S02]  /*22d0*/  ISETP.GT.AND P3, PT, R12, 0x21, PT ;  /* 0x000000210c00780c */ /* 0x000fc40003f64270 */
.L_x_39:
        /* <DEDUP_REMOVED lines=255> */
[----:B------:R-:W-:Y:S01]  /*32d0*/  UIMAD UR4, UR13, -0x20, UR9 ;  /* 0xffffffe00d0478a4 */ /* 0x000fe2000f8e0209 */
        /* <DEDUP_REMOVED lines=43> */
.L_x_37:
        /* <DEDUP_REMOVED lines=101> */
.L_x_38:
        /* <DEDUP_REMOVED lines=102> */
.L_x_36:
[----:B-12-4-:R-:W2:Y:S01]  /*4240*/  LDL.LU.64 R8, [R1+0x70] ;  /* 0x0000700001087983 */ /* 0x016ea20000300a00 */
[----:B------:R-:W1:Y:S01]  /*4250*/  S2UR UR4, SR_CTAID.X ;  /* 0x00000000000479c3 */ /* 0x000e620000002500 */
[----:B-----5:R-:W-:Y:S01]  /*4260*/  MOV R0, c[0x0][0x338] ;  /* 0x0000ce0000007a02 */ /* 0x020fe20000000f00 */
[----:B------:R-:W-:Y:S01]  /*4270*/  USHF.R.S32.HI UR6, URZ, 0x1f, UR12 ;  /* 0x0000001f3f067899 */ /* 0x000fe2000801140c */
[----:B------:R-:W3:Y:S01]  /*4280*/  S2R R2, SR_CTAID.Y ;  /* 0x0000000000027919 */ /* 0x000ee20000002600 */
[----:B------:R-:W-:Y:S01]  /*4290*/  FMUL.FTZ R84, R84, c[0x0][0x298] ;  /* 0x0000a60054547a20 */ /* 0x000fe20000410000 */
[----:B------:R-:W-:Y:S01]  /*42a0*/  ISETP.NE.AND P1, PT, R0, 0x1, PT ;  /* 0x000000010000780c */ /* 0x000fe20003f25270 */
[----:B-1----:R-:W-:-:S12]  /*42b0*/  USHF.L.U32 UR4, UR4, 0xe, URZ ;  /* 0x0000000e04047899 */ /* 0x002fd8000800063f */
[----:B---3--:R-:W-:Y:S01]  /*42c0*/  @P1 IMAD.HI.U32 R0, R2, c[0x0][0x33c], RZ ;  /* 0x0000cf0002001a27 */ /* 0x008fe200078e00ff */
[----:B------:R-:W-:Y:S01]  /*42d0*/  USHF.R.S32.HI UR8, URZ, 0x1f, UR4 ;  /* 0x0000001f3f087899 */ /* 0x000fe20008011404 */
[----:B------:R-:W-:-:S03]  /*42e0*/  SHF.R.S32.HI R3, RZ, 0x1f, R2 ;  /* 0x0000001fff037819 */ /* 0x000fc60000011402 */
[----:B------:R-:W-:-:S04]  /*42f0*/  @P1 SHF.R.U32.HI R0, RZ, c[0x0][0x340], R0 ;  /* 0x0000d000ff001a19 */ /* 0x000fc80000011600 */
[----:B------:R-:W-:Y:S02]  /*4300*/  @P1 SHF.R.S32.HI R6, RZ, 0x1f, R0 ;  /* 0x0000001fff061819 */ /* 0x000fe40000011400 */
[----:B------:R-:W-:Y:S02]  /*4310*/  @P1 MOV R2, R0 ;  /* 0x0000000000021202 */ /* 0x000fe40000000f00 */
[----:B------:R-:W-:-:S05]  /*4320*/  @P1 MOV R3, R6 ;  /* 0x0000000600031202 */ /* 0x000fca0000000f00 */
[C---:B------:R-:W-:Y:S02]  /*4330*/  IMAD R0, R3.reuse, c[0x0][0x328], RZ ;  /* 0x0000ca0003007a24 */ /* 0x040fe400078e02ff */
[----:B------:R-:W-:Y:S02]  /*4340*/  IMAD R3, R3, c[0x0][0x300], RZ ;  /* 0x0000c00003037a24 */ /* 0x000fe400078e02ff */
[----:B------:R-:W-:Y:S02]  /*4350*/  IMAD R0, R2, c[0x0][0x32c], R0 ;  /* 0x0000cb0002007a24 */ /* 0x000fe400078e0200 */
[----:B------:R-:W-:Y:S02]  /*4360*/  FMUL.FTZ R85, R85, c[0x0][0x298] ;  /* 0x0000a60055557a20 */ /* 0x000fe40000410000 */
[----:B------:R-:W-:Y:S02]  /*4370*/  FMUL.FTZ R87, R87, c[0x0][0x298] ;  /* 0x0000a60057577a20 */ /* 0x000fe40000410000 */
[----:B------:R-:W-:-:S02]  /*4380*/  FMUL.FTZ R88, R88, c[0x0][0x298] ;  /* 0x0000a60058587a20 */ /* 0x000fc40000410000 */
[----:B------:R-:W-:Y:S02]  /*4390*/  FMUL.FTZ R89, R89, c[0x0][0x298] ;  /* 0x0000a60059597a20 */ /* 0x000fe40000410000 */
[----:B------:R-:W-:Y:S02]  /*43a0*/  FMUL.FTZ R90, R90, c[0x0][0x298] ;  /* 0x0000a6005a5a7a20 */ /* 0x000fe40000410000 */
[----:B------:R-:W-:Y:S02]  /*43b0*/  FMUL.FTZ R91, R91, c[0x0][0x298] ;  /* 0x0000a6005b5b7a20 */ /* 0x000fe40000410000 */
        /* <DEDUP_REMOVED lines=45> */
[----:B------:R-:W-:Y:S01]  /*4690*/  FMUL.FTZ R137, R137, c[0x0][0x298] ;  /* 0x0000a60089897a20 */ /* 0x000fe20000410000 */
[C---:B--2---:R-:W-:Y:S01]  /*46a0*/  IADD3 R4, P0, R8.reuse, UR4, RZ ;  /* 0x0000000408047c10 */ /* 0x044fe2000ff1e0ff */
[----:B------:R-:W-:Y:S02]  /*46b0*/  ULDC.64 UR4, c[0x0][0x330] ;  /* 0x0000cc0000047ab9 */ /* 0x000fe40000000a00 */
[----:B------:R-:W-:Y:S01]  /*46c0*/  UIMAD UR4, UR6, UR4, URZ ;  /* 0x00000004060472a4 */ /* 0x000fe2000f8e023f */
[----:B------:R-:W-:-:S03]  /*46d0*/  LEA.HI.X.SX32 R5, R8, UR8, 0x1, P0 ;  /* 0x0000000808057c11 */ /* 0x000fc600080f0eff */
[----:B------:R-:W-:Y:S02]  /*46e0*/  UIMAD UR8, UR12, UR5, UR4 ;  /* 0x000000050c0872a4 */ /* 0x000fe4000f8e0204 */
[C-C-:B------:R-:W-:Y:S01]  /*46f0*/  IMAD.WIDE.U32 R8, R2.reuse, c[0x0][0x328], R4.reuse ;  /* 0x0000ca0002087a25 */ /* 0x140fe200078e0004 */
[----:B------:R-:W-:Y:S02]  /*4700*/  ULDC.64 UR4, c[0x0][0x308] ;  /* 0x0000c20000047ab9 */ /* 0x000fe40000000a00 */
[----:B------:R-:W-:Y:S01]  /*4710*/  UIMAD UR4, UR6, UR4, URZ ;  /* 0x00000004060472a4 */ /* 0x000fe2000f8e023f */
[C---:B------:R-:W-:Y:S01]  /*4720*/  IMAD.WIDE.U32 R6, R2.reuse, c[0x0][0x300], R4 ;  /* 0x0000c00002067a25 */ /* 0x040fe200078e0004 */
[----:B------:R-:W-:Y:S02]  /*4730*/  IADD3 R5, R9, R0, RZ ;  /* 0x0000000009057210 */ /* 0x000fe40007ffe0ff */
[----:B------:R-:W-:Y:S01]  /*4740*/  MOV R9, UR12 ;  /* 0x0000000c00097c02 */ /* 0x000fe20008000f00 */
[----:B------:R-:W-:Y:S01]  /*4750*/  IMAD R2, R2, c[0x0][0x304], R3 ;  /* 0x0000c10002027a24 */ /* 0x000fe200078e0203 */
[----:B------:R-:W-:Y:S01]  /*4760*/  MOV R4, R8 ;  /* 0x0000000800047202 */ /* 0x000fe20000000f00 */
[----:B------:R-:W-:Y:S01]  /*4770*/  UIMAD UR4, UR12, UR5, UR4 ;  /* 0x000000050c0472a4 */ /* 0x000fe2000f8e0204 */
[----:B------:R-:W-:-:S02]  /*4780*/  MOV R0, UR12 ;  /* 0x0000000c00007c02 */ /* 0x000fc40008000f00 */
[----:B------:R-:W-:Y:S01]  /*4790*/  IADD3 R3, R7, R2, RZ ;  /* 0x0000000207037210 */ /* 0x000fe20007ffe0ff */
[----:B------:R-:W-:Y:S01]  /*47a0*/  IMAD.WIDE.U32 R8, R9, c[0x0][0x330], R4 ;  /* 0x0000cc0009087a25 */ /* 0x000fe200078e0004 */
[----:B------:R-:W-:-:S05]  /*47b0*/  MOV R2, R6 ;  /* 0x0000000600027202 */ /* 0x000fca0000000f00 */
[----:B------:R-:W-:Y:S01]  /*47c0*/  IMAD.WIDE.U32 R6, R0, c[0x0][0x308], R2 ;  /* 0x0000c20000067a25 */ /* 0x000fe200078e0002 */
[----:B------:R-:W-:Y:S02]  /*47d0*/  IADD3 R0, R9, UR8, RZ ;  /* 0x0000000809007c10 */ /* 0x000fe4000fffe0ff */
[----:B------:R-:W-:Y:S02]  /*47e0*/  LEA R2, P1, R8, c[0x0][0x310], 0x2 ;  /* 0x0000c40008027a11 */ /* 0x000fe400078210ff */
[----:B------:R-:W-:Y:S02]  /*47f0*/  LEA R4, P0, R6, c[0x0][0x2e8], 0x2 ;  /* 0x0000ba0006047a11 */ /* 0x000fe400078010ff */
[----:B------:R-:W-:Y:S01]  /*4800*/  LEA.HI.X R3, R8, c[0x0][0x314], R0, 0x2, P1 ;  /* 0x0000c50008037a11 */ /* 0x000fe200008f1400 */
[----:B------:R-:W-:Y:S01]  /*4810*/  BAR.SYNC.DEFER_BLOCKING 0x1, 0x100 ;  /* 0x0044000000007b1d */ /* 0x000fe20000010000 */
[----:B------:R-:W-:-:S05]  /*4820*/  IADD3 R5, R7, UR4, RZ ;  /* 0x0000000407057c10 */ /* 0x000fca000fffe0ff */
[----:B------:R-:W-:Y:S01]  /*4830*/  RED.E.ADD.F32.FTZ.RN.STRONG.GPU [R2.64], R20 ;  /* 0x000000140200798e */ /* 0x000fe2000c10e792 */
[----:B------:R-:W-:-:S03]  /*4840*/  LEA.HI.X R5, R6, c[0x0][0x2ec], R5, 0x2, P0 ;  /* 0x0000bb0006057a11 */ /* 0x000fc600000f1405 */
[----:B------:R-:W-:Y:S04]  /*4850*/  RED.E.ADD.F32.FTZ.RN.STRONG.GPU [R2.64+0x400], R21 ;  /* 0x000400150200798e */ /* 0x000fe8000c10e792 */
        /* <DEDUP_REMOVED lines=55> */
[----:B------:R-:W-:Y:S01]  /*4bd0*/  RED.E.ADD.F32.FTZ.RN.STRONG.GPU [R2.64+0xe400], R81 ;  /* 0x00e400510200798e */ /* 0x000fe2000c10e792 */
[----:B------:R-:W-:-:S03]  /*4be0*/  FMUL.FTZ R7, R86, c[0x0][0x298] ;  /* 0x0000a60056077a20 */ /* 0x000fc60000410000 */
[----:B------:R-:W-:Y:S04]  /*4bf0*/  RED.E.ADD.F32.FTZ.RN.STRONG.GPU [R2.64+0xe800], R82 ;  /* 0x00e800520200798e */ /* 0x000fe8000c10e792 */
[----:B------:R-:W-:Y:S04]  /*4c00*/  RED.E.ADD.F32.FTZ.RN.STRONG.GPU [R2.64+0xec00], R83 ;  /* 0x00ec00530200798e */ /* 0x000fe8000c10e792 */
[----:B------:R-:W-:Y:S04]  /*4c10*/  RED.E.ADD.F32.FTZ.RN.STRONG.GPU [R2.64+0xf000], R76 ;  /* 0x00f0004c0200798e */ /* 0x000fe8000c10e792 */
[----:B------:R-:W-:Y:S04]  /*4c20*/  RED.E.ADD.F32.FTZ.RN.STRONG.GPU [R2.64+0xf400], R77 ;  /* 0x00f4004d0200798e */ /* 0x000fe8000c10e792 */
[----:B------:R-:W-:Y:S04]  /*4c30*/  RED.E.ADD.F32.FTZ.RN.STRONG.GPU [R2.64+0xf800], R78 ;  /* 0x00f8004e0200798e */ /* 0x000fe8000c10e792 */
[----:B------:R-:W-:Y:S04]  /*4c40*/  RED.E.ADD.F32.FTZ.RN.STRONG.GPU [R2.64+0xfc00], R79 ;  /* 0x00fc004f0200798e */ /* 0x000fe8000c10e792 */
[----:B------:R-:W-:Y:S04]  /*4c50*/  RED.E.ADD.F32.FTZ.RN.STRONG.GPU [R4.64], R84 ;  /* 0x000000540400798e */ /* 0x000fe8000c10e792 */
        /* <DEDUP_REMOVED lines=73> */
[----:B------:R-:W-:Y:S05]  /*50f0*/  EXIT ;  /* 0x000000000000794d */ /* 0x000fea0003800000 */
.L_x_40:
        /* <DEDUP_REMOVED lines=16> */
.L_x_1147:


//--------------------- .text._ZN7cutlass13device_kernelIN5flash19enable_sm80_to_sm89INS1_16FlashAttnBwdSm80INS1_25CollectiveMainloopBwdSm80ILi1ELi1EN4cute5tupleIJNS5_1CILi32EEENS7_ILi64EEENS7_ILi256EEEEEENS_10bfloat16_tEfNS_4arch4Sm80ELb0ELb0ELb0ELb1ELb0ELb0ELb0ELb0ELi2ELi2ELi2ELi1ELb1EEENS1_21CollectiveEpilogueBwdISB_SC_SE_Li256ELb1ELb0ELi4EEENS1_19SingleTileSchedulerILb1ELb0ELb0ELi64EEEEEEEEEvNT_6ParamsE --------------------------
	.section	.text._ZN7cutlass13device_kernelIN5flash19enable_sm80_to_sm89INS1_16FlashAttnBwdSm80INS1_25CollectiveMainloopBwdSm80ILi1ELi1EN4cute5tupleIJNS5_1CILi32EEENS7_ILi64EEENS7_ILi256EEEEEENS_10bfloat16_tEfNS_4arch4Sm80ELb0ELb0ELb0ELb1ELb0ELb0ELb0ELb0ELi2ELi2ELi2ELi1ELb1EEENS1_21CollectiveEpilogueBwdISB_SC_SE_Li256ELb1ELb0ELi4EEENS1_19SingleTileSchedulerILb1ELb0ELb0ELi64EEEEEEEEEvNT_6ParamsE,"ax",@progbits
	.sectioninfo	@"SHI_REGISTERS=255"
	.align	128
.text._ZN7cutlass13device_kernelIN5flash19enable_sm80_to_sm89INS1_16FlashAttnBwdSm80INS1_25CollectiveMainloopBwdSm80ILi1ELi1EN4cute5tupleIJNS5_1CILi32EEENS7_ILi64EEENS7_ILi256EEEEEENS_10bfloat16_tEfNS_4arch4Sm80ELb0ELb0ELb0ELb1ELb0ELb0ELb0ELb0ELi2ELi2ELi2ELi1ELb1EEENS1_21CollectiveEpilogueBwdISB_SC_SE_Li256ELb1ELb0ELi4EEENS1_19SingleTileSchedulerILb1ELb0ELb0ELi64EEEEEEEEEvNT_6ParamsE:
        .type           _ZN7cutlass13device_kernelIN5flash19enable_sm80_to_sm89INS1_16FlashAttnBwdSm80INS1_25CollectiveMainloopBwdSm80ILi1ELi1EN4cute5tupleIJNS5_1CILi32EEENS7_ILi64EEENS7_ILi256EEEEEENS_10bfloat16_tEfNS_4arch4Sm80ELb0ELb0ELb0ELb1ELb0ELb0ELb0ELb0ELi2ELi2ELi2ELi1ELb1EEENS1_21CollectiveEpilogueBwdISB_SC_SE_Li256ELb1ELb0ELi4EEENS1_19SingleTileSchedulerILb1ELb0ELb0ELi64EEEEEEEEEvNT_6ParamsE,@function
        .size           _ZN7cutlass13device_kernelIN5flash19enable_sm80_to_sm89INS1_16FlashAttnBwdSm80INS1_25CollectiveMainloopBwdSm80ILi1ELi1EN4cute5tupleIJNS5_1CILi32EEENS7_ILi64EEENS7_ILi256EEEEEENS_10bfloat16_tEfNS_4arch4Sm80ELb0ELb0ELb0ELb1ELb0ELb0ELb0ELb0ELi2ELi2ELi2ELi1ELb1EEENS1_21CollectiveEpilogueBwdISB_SC_SE_Li256ELb1ELb0ELi4EEENS1_19SingleTileSchedulerILb1ELb0ELb0ELi64EEEEEEEEEvNT_6ParamsE,(.L_x_1148 - _ZN7cutlass13device_kernelIN5flash19enable_sm80_to_sm89INS1_16FlashAttnBwdSm80INS1_25CollectiveMainloopBwdSm80ILi1ELi1EN4cute5tupleIJNS5_1CILi32EEENS7_ILi64EEENS7_ILi256EEEEEENS_10bfloat16_tEfNS_4arch4Sm80ELb0ELb0ELb0ELb1ELb0ELb0ELb0ELb0ELi2ELi2ELi2ELi1ELb1EEENS1_21CollectiveEpilogueBwdISB_SC_SE_Li256ELb1ELb0ELi4EEENS1_19SingleTileSchedulerILb1ELb0ELb0ELi64EEEEEEEEEvNT_6ParamsE)
        .other          _ZN7cutlass13device_kernelIN5flash19enable_sm80_to_sm89INS1_16FlashAttnBwdSm80INS1_25CollectiveMainloopBwdSm80ILi1ELi1EN4cute5tupleIJNS5_1CILi32EEENS7_ILi64EEENS7_ILi256EEEEEENS_10bfloat16_tEfNS_4arch4Sm80ELb0ELb0ELb0ELb1ELb0ELb0ELb0ELb0ELi2ELi2ELi2ELi1ELb1EEENS1_21CollectiveEpilogueBwdISB_SC_SE_Li256ELb1ELb0ELi4EEENS1_19SingleTileSchedulerILb1ELb0ELb0ELi64EEEEEEEEEvNT_6ParamsE,@"STO_CUDA_ENTRY STV_DEFAULT"
_ZN7cutlass13device_kernelIN5flash19enable_sm80_to_sm89INS1_16FlashAttnBwdSm80INS1_25CollectiveMainloopBwdSm80ILi1ELi1EN4cute5tupleIJNS5_1CILi32EEENS7_ILi64EEENS7_ILi256EEEEEENS_10bfloat16_tEfNS_4arch4Sm80ELb0ELb0ELb0ELb1ELb0ELb0ELb0ELb0ELi2ELi2ELi2ELi1ELb1EEENS1_21CollectiveEpilogueBwdISB_SC_SE_Li256ELb1ELb0ELi4EEENS1_19SingleTileSchedulerILb1ELb0ELb0ELi64EEEEEEEEEvNT_6ParamsE:
[----:B------:R-:W-:Y:S02]  /*0000*/  MOV R1, c[0x0][0x28] ;  /* 0x00000a0000017a02 */ /* 0x000fe40000000f00 */
[----:B------:R-:W1:Y:S01]  /*0010*/  S2R R86, SR_TID.X ;  /* 0x0000000000567919 */ /* 0x000e620000002100 */
[----:B------:R-:W-:Y:S01]  /*0020*/  IMAD.MOV.U32 R11, RZ, RZ, 0x4 ;  /* 0x00000004ff0b7424 */ /* 0x000fe200078e00ff */
[----:B------:R-:W-:Y:S01]  /*0030*/  ULDC.64 UR10, c[0x0][0x118] ;  /* 0x00004600000a7ab9 */ /* 0x000fe20000000a00 */
[----:B------:R-:W-:Y:S01]  /*0040*/  IADD3 R1, R1, -0xb0, RZ ;  /* 0xffffff5001017810 */ /* 0x000fe20007ffe0ff */
[----:B------:R-:W2:Y:S04]  /*0050*/  S2R R5, SR_CTAID.Z ;  /* 0x0000000000057919 */ /* 0x000ea80000002700 */
[----:B------:R-:W3:Y:S04]  /*0060*/  S2R R85, SR_CTAID.X ;  /* 0x0000000000557919 */ /* 0x000ee80000002500 */
[----:B------:R-:W4:Y:S01]  /*0070*/  S2R R84, SR_CTAID.Y ;  /* 0x0000000000547919 */ /* 0x000f220000002600 */
[----:B-1----:R-:W-:Y:S01]  /*0080*/  SHF.R.U32.HI R0, RZ, 0x5, R86 ;  /* 0x00000005ff007819 */ /* 0x002fe20000011656 */
[----:B--2---:R-:W-:-:S05]  /*0090*/  IMAD.WIDE R2, R5, R11, c[0x0][0x3c0] ;  /* 0x0000f00005027625 */ /* 0x004fca00078e020b */
[----:B------:R-:W1:Y:S02]  /*00a0*/  SHFL.IDX PT, R0, R0, RZ, 0x1f ;  /* 0x00001fff00007589 */ /* 0x000e6400000e0000 */
[----:B-1----:R-:W-:-:S13]  /*00b0*/  ISETP.NE.AND P0, PT, R0, RZ, PT ;  /* 0x000000ff0000720c */ /* 0x002fda0003f05270 */
[----:B------:R-:W-:Y:S05]  /*00c0*/  @!P0 BRA `(.L_x_41) ;  /* 0x0000013000008947 */ /* 0x000fea0003800000 */
[----:B---34-:R-:W-:-:S04]  /*00d0*/  ISETP.NE.U32.AND P0, PT, RZ, c[0x0][0x3c0], PT ;  /* 0x0000f000ff007a0c */ /* 0x018fc80003f05070 */
[----:B------:R-:W-:-:S13]  /*00e0*/  ISETP.NE.AND.EX P0, PT, RZ, c[0x0][0x3c4], PT, P0 ;  /* 0x0000f100ff007a0c */ /* 0x000fda0003f05300 */
[----:B------:R-:W-:Y:S05]  /*00f0*/  @!P0 BRA `(.L_x_42) ;  /* 0x0000002000008947 */ /* 0x000fea0003800000 */
[----:B------:R1:W5:Y:S01]  /*0100*/  LDG.E R0, [R2.64] ;  /* 0x0000000a02007981 */ /* 0x000362000c1e1900 */
[----:B------:R-:W-:Y:S05]  /*0110*/  BRA `(.L_x_43) ;  /* 0x0000009000007947 */ /* 0x000fea0003800000 */
.L_x_42:
[----:B------:R-:W-:-:S04]  /*0120*/  ISETP.NE.U32.AND P0, PT, RZ, c[0x0][0x3b8], PT ;  /* 0x0000ee00ff007a0c */ /* 0x000fc80003f05070 */
[----:B------:R-:W-:-:S13]  /*0130*/  ISETP.NE.AND.EX P0, PT, RZ, c[0x0][0x3bc], PT, P0 ;  /* 0x0000ef00ff007a0c */ /* 0x000fda0003f05300 */
[----:B------:R-:W-:Y:S05]  /*0140*/  @!P0 BRA `(.L_x_44) ;  /* 0x0000005000008947 */ /* 0x000fea0003800000 */
[----:B------:R-:W-:-:S05]  /*0150*/  IMAD.WIDE R2, R5, R11, c[0x0][0x3b8] ;  /* 0x0000ee0005027625 */ /* 0x000fca00078e020b */
[----:B------:R-:W2:Y:S04]  /*0160*/  LDG.E R4, [R2.64] ;  /* 0x0000000a02047981 */ /* 0x000ea8000c1e1900 */
[----:B------:R-:W2:Y:S02]  /*0170*/  LDG.E R0, [R2.64+0x4] ;  /* 0x0000040a02007981 */ /* 0x000ea4000c1e1900 */
[----:B--2---:R-:W-:Y:S01]  /*0180*/  IADD3 R0, -R4, R0, RZ ;  /* 0x0000000004007210 */ /* 0x004fe20007ffe1ff */
[----:B------:R-:W-:Y:S05]  /*0190*/  BRA `(.L_x_43) ;  /* 0x0000001000007947 */ /* 0x000fea0003800000 */
.L_x_44:
[----:B------:R-:W-:Y:S02]  /*01a0*/  MOV R0, c[0x0][0x3a4] ;  /* 0x0000e90000007a02 */ /* 0x000fe40000000f00 */
.L_x_43:
[----:B-1----:R-:W-:-:S05]  /*01b0*/  IMAD.SHL.U32 R2, R85, 0x40, RZ ;  /* 0x0000004055027824 */ /* 0x002fca00078e00ff */
[----:B-----5:R-:W-:-:S04]  /*01c0*/  ISETP.GE.AND P0, PT, R2, R0, PT ;  /* 0x000000000200720c */ /* 0x020fc80003f06270 */
[----:B------:R-:W-:-:S05]  /*01d0*/  SEL R0, R5, 0xffffffff, !P0 ;  /* 0xffffffff05007807 */ /* 0x000fca0004000000 */
[----:B------:R1:W-:Y:S01]  /*01e0*/  STL [R1+0x98], R0 ;  /* 0x0000980001007387 */ /* 0x0003e20000100800 */
[----:B------:R-:W-:Y:S05]  /*01f0*/  BRA `(.L_x_45) ;  /* 0x0000012000007947 */ /* 0x000fea0003800000 */
.L_x_41:
[----:B---34-:R-:W-:-:S04]  /*0200*/  ISETP.NE.U32.AND P0, PT, RZ, c[0x0][0x3c0], PT ;  /* 0x0000f000ff007a0c */ /* 0x018fc80003f05070 */
[----:B------:R-:W-:-:S13]  /*0210*/  ISETP.NE.AND.EX P0, PT, RZ, c[0x0][0x3c4], PT, P0 ;  /* 0x0000f100ff007a0c */ /* 0x000fda0003f05300 */
[----:B------:R-:W-:Y:S05]  /*0220*/  @!P0 BRA `(.L_x_46) ;  /* 0x0000002000008947 */ /* 0x000fea0003800000 */
[----:B------:R1:W5:Y:S01]  /*0230*/  LDG.E R0, [R2.64] ;  /* 0x0000000a02007981 */ /* 0x000362000c1e1900 */
[----:B------:R-:W-:Y:S05]  /*0240*/  BRA `(.L_x_47) ;  /* 0x0000009000007947 */ /* 0x000fea0003800000 */
.L_x_46:
        /* <DEDUP_REMOVED lines=8> */
.L_x_48:
[----:B------:R-:W-:Y:S02]  /*02d0*/  MOV R0, c[0x0][0x3a4] ;  /* 0x0000e90000007a02 */ /* 0x000fe40000000f00 */
.L_x_47:
[----:B-1----:R-:W-:-:S05]  /*02e0*/  IMAD.SHL.U32 R2, R85, 0x40, RZ ;  /* 0x0000004055027824 */ /* 0x002fca00078e00ff */
[----:B-----5:R-:W-:-:S04]  /*02f0*/  ISETP.GE.AND P0, PT, R2, R0, PT ;  /* 0x000000000200720c */ /* 0x020fc80003f06270 */
[----:B------:R-:W-:-:S05]  /*0300*/  SEL R0, R5, 0xffffffff, !P0 ;  /* 0xffffffff05007807 */ /* 0x000fca0004000000 */
[----:B------:R1:W-:Y:S04]  /*0310*/  STL [R1+0x98], R0 ;  /* 0x0000980001007387 */ /* 0x0003e80000100800 */
.L_x_45:
[----:B------:R-:W2:Y:S02]  /*0320*/  LDL R87, [R1+0x98] ;  /* 0x0000980001577983 */ /* 0x000ea40000100800 */
[----:B--2---:R-:W-:-:S13]  /*0330*/  ISETP.GE.AND P0, PT, R87, RZ, PT ;  /* 0x000000ff5700720c */ /* 0x004fda0003f06270 */
[----:B------:R-:W-:Y:S05]  /*0340*/  @!P0 EXIT ;  /* 0x000000000000894d */ /* 0x000fea0003800000 */
[----:B------:R-:W-:Y:S01]  /*0350*/  ISETP.NE.U32.AND P0, PT, RZ, c[0x0][0x2d8], PT ;  /* 0x0000b600ff007a0c */ /* 0x000fe20003f05070 */
[----:B------:R-:W-:Y:S01]  /*0360*/  IMAD.WIDE R6, R87, R11, c[0x0][0x2c8] ;  /* 0x0000b20057067625 */ /* 0x000fe200078e020b */
[----:B------:R-:W-:Y:S02]  /*0370*/  ISETP.NE.U32.AND P3, PT, RZ, c[0x0][0x2c8], PT ;  /* 0x0000b200ff007a0c */ /* 0x000fe40003f65070 */
[----:B------:R-:W-:Y:S02]  /*0380*/  ISETP.NE.AND.EX P0, PT, RZ, c[0x0][0x2dc], PT, P0 ;  /* 0x0000b700ff007a0c */ /* 0x000fe40003f05300 */
[----:B------:R-:W-:Y:S02]  /*0390*/  ISETP.NE.AND.EX P3, PT, RZ, c[0x0][0x2cc], PT, P3 ;  /* 0x0000b300ff007a0c */ /* 0x000fe40003f65330 */
[----:B------:R-:W-:-:S09]  /*03a0*/  ISETP.NE.U32.AND P5, PT, RZ, c[0x0][0x2d0], PT ;  /* 0x0000b400ff007a0c */ /* 0x000fd20003fa5070 */
[----:B------:R-:W-:Y:S02]  /*03b0*/  @P0 IMAD.WIDE R2, R87, R11, c[0x0][0x2d8] ;  /* 0x0000b60057020625 */ /* 0x000fe400078e020b */
[----:B-1----:R-:W2:Y:S01]  /*03c0*/  @P3 LDG.E R0, [R6.64] ;  /* 0x0000000a06003981 */ /* 0x002ea2000c1e1900 */
[----:B------:R-:W-:-:S03]  /*03d0*/  ISETP.NE.AND.EX P5, PT, RZ, c[0x0][0x2d4], PT, P5 ;  /* 0x0000b500ff007a0c */ /* 0x000fc60003fa5350 */
[----:B------:R-:W3:Y:S01]  /*03e0*/  @P0 LDG.E R2, [R2.64] ;  /* 0x0000000a02020981 */ /* 0x000ee2000c1e1900 */
[----:B------:R-:W-:Y:S01]  /*03f0*/  CS2R R8, SRZ ;  /* 0x0000000000087805 */ /* 0x000fe2000001ff00 */
[----:B------:R-:W-:Y:S02]  /*0400*/  IMAD.MOV.U32 R10, RZ, RZ, RZ ;  /* 0x000000ffff0a7224 */ /* 0x000fe400078e00ff */
[----:B------:R-:W-:-:S03]  /*0410*/  IMAD.WIDE R4, R87, R11, c[0x0][0x2d0] ;  /* 0x0000b40057047625 */ /* 0x000fc600078e020b */
[----:B------:R1:W5:Y:S04]  /*0420*/  @P3 LDG.E R9, [R6.64] ;  /* 0x0000000a06093981 */ /* 0x000368000c1e1900 */
[----:B------:R1:W5:Y:S01]  /*0430*/  @P5 LDG.E R10, [R4.64] ;  /* 0x0000000a040a5981 */ /* 0x000362000c1e1900 */
[----:B------:R-:W-:Y:S01]  /*0440*/  ULDC UR9, c[0x0][0x168] ;  /* 0x00005a0000097ab9 */ /* 0x000fe20000000800 */
[----:B------:R-:W-:Y:S02]  /*0450*/  IMAD.MOV.U32 R18, RZ, RZ, c[0x0][0x198] ;  /* 0x00006600ff127624 */ /* 0x000fe400078e00ff */
[----:B--2---:R-:W-:Y:S01]  /*0460*/  @P3 IMAD R0, R87, 0x20, R0 ;  /* 0x0000002057003824 */ /* 0x004fe200078e0200 */
[----:B---3--:R2:W3:Y:S04]  /*0470*/  @P0 R2UR UR9, R2 ;  /* 0x00000000020903c2 */ /* 0x0084e800000e0000 */
[----:B--2---:R-:W-:-:S04]  /*0480*/  @P3 SHF.R.S32.HI R2, RZ, 0x1f, R0 ;  /* 0x0000001fff023819 */ /* 0x004fc80000011400 */
[----:B------:R-:W-:-:S04]  /*0490*/  @P3 LEA.HI R0, R2, R0, RZ, 0x5 ;  /* 0x0000000002003211 */ /* 0x000fc800078f28ff */
[----:B------:R-:W-:Y:S01]  /*04a0*/  @P3 LOP3.LUT R8, R0, 0xffffffe0, RZ, 0xc0, !PT ;  /* 0xffffffe000083812 */ /* 0x000fe200078ec0ff */
[----:B---3--:R-:W-:Y:S05]  /*04b0*/  @P0 BRA `(.L_x_49) ;  /* 0x0000006000000947 */ /* 0x008fea0003800000 */
[----:B-1----:R-:W-:Y:S05]  /*04c0*/  @!P3 BRA `(.L_x_49) ;  /* 0x000000500000b947 */ /* 0x002fea0003800000 */
[----:B------:R-:W2:Y:S04]  /*04d0*/  LDG.E R2, [R6.64] ;  /* 0x0000000a06027981 */ /* 0x000ea8000c1e1900 */
[----:B------:R-:W3:Y:S01]  /*04e0*/  LDG.E R0, [R6.64+0x4] ;  /* 0x0000040a06007981 */ /* 0x000ee2000c1e1900 */
[----:B--2---:R-:W1:Y:S08]  /*04f0*/  R2UR UR9, R2 ;  /* 0x00000000020973c2 */ /* 0x004e7000000e0000 */
[----:B---3--:R-:W1:Y:S02]  /*0500*/  R2UR UR4, R0 ;  /* 0x00000000000473c2 */ /* 0x008e6400000e0000 */
[----:B-1----:R-:W-:-:S06]  /*0510*/  UIADD3 UR9, -UR9, UR4, URZ ;  /* 0x0000000409097290 */ /* 0x002fcc000fffe13f */
.L_x_49:
[----:B-1----:R-:W-:-:S04]  /*0520*/  ISETP.NE.U32.AND P0, PT, RZ, c[0x0][0x2e0], PT ;  /* 0x0000b800ff007a0c */ /* 0x002fc80003f05070 */
[----:B------:R-:W-:-:S13]  /*0530*/  ISETP.NE.AND.EX P0, PT, RZ, c[0x0][0x2e4], PT, P0 ;  /* 0x0000b900ff007a0c */ /* 0x000fda0003f05300 */
[----:B------:R-:W-:Y:S05]  /*0540*/  @!P0 BRA `(.L_x_50) ;  /* 0x0000003000008947 */ /* 0x000fea0003800000 */
[----:B------:R-:W-:-:S05]  /*0550*/  IMAD.WIDE R2, R87, R11, c[0x0][0x2e0] ;  /* 0x0000b80057027625 */ /* 0x000fca00078e020b */
[----:B------:R1:W5:Y:S01]  /*0560*/  LDG.E R18, [R2.64] ;  /* 0x0000000a02127981 */ /* 0x000362000c1e1900 */
[----:B------:R-:W-:Y:S05]  /*0570*/  BRA `(.L_x_51) ;  /* 0x0000004000007947 */ /* 0x000fea0003800000 */
.L_x_50:
[----:B------:R-:W-:Y:S05]  /*0580*/  @!P5 BRA `(.L_x_51) ;  /* 0x000000300000d947 */ /* 0x000fea0003800000 */
[----:B------:R-:W2:Y:S04]  /*0590*/  LDG.E R0, [R4.64] ;  /* 0x0000000a04007981 */ /* 0x000ea8000c1e1900 */
[----:B------:R-:W2:Y:S02]  /*05a0*/  LDG.E R2, [R4.64+0x4] ;  /* 0x0000040a04027981 */ /* 0x000ea4000c1e1900 */
[----:B--2---:R-:W-:Y:S02]  /*05b0*/  IADD3 R18, -R0, R2, RZ ;  /* 0x0000000200127210 */ /* 0x004fe40007ffe1ff */
.L_x_51:
[----:B------:R-:W-:Y:S01]  /*05c0*/  UISETP.GE.AND UP0, UPT, UR9, 0x1, UPT ;  /* 0x000000010900788c */ /* 0x000fe2000bf06270 */
[----:B------:R-:W-:Y:S01]  /*05d0*/  PLOP3.LUT P0, PT, PT, PT, PT, 0x80, 0x0 ;  /* 0x000000000000781c */ /* 0x000fe20003f0f070 */
[----:B------:R-:W-:Y:S01]  /*05e0*/  CS2R R142, SRZ ;  /* 0x00000000008e7805 */ /* 0x000fe2000001ff00 */
[----:B------:R-:W-:Y:S01]  /*05f0*/  IMAD.MOV.U32 R11, RZ, RZ, RZ ;  /* 0x000000ffff0b7224 */ /* 0x000fe200078e00ff */
[----:B------:R-:W-:Y:S01]  /*0600*/  CS2R R146, SRZ ;  /* 0x0000000000927805 */ /* 0x000fe2000001ff00 */
[----:B------:R-:W-:Y:S01]  /*0610*/  IMAD.MOV.U32 R140, RZ, RZ, RZ ;  /* 0x000000ffff8c7224 */ /* 0x000fe200078e00ff */
[----:B------:R-:W-:Y:S01]  /*0620*/  PLOP3.LUT P1, PT, PT, PT, UP0, 0x80, 0x0 ;  /* 0x000000000000781c */ /* 0x000fe20003f2f008 */
[----:B------:R-:W-:Y:S01]  /*0630*/  CS2R R144, SRZ ;  /* 0x0000000000907805 */ /* 0x000fe2000001ff00 */
[----:B------:R-:W-:Y:S01]  /*0640*/  CS2R R12, SRZ ;  /* 0x00000000000c7805 */ /* 0x000fe2000001ff00 */
[----:B------:R-:W-:Y:S01]  /*0650*/  MOV R138, RZ ;  /* 0x000000ff008a7202 */ /* 0x000fe20000000f00 */
[----:B------:R-:W-:Y:S01]  /*0660*/  CS2R R136, SRZ ;  /* 0x0000000000887805 */ /* 0x000fe2000001ff00 */
[----:B------:R-:W-:Y:S01]  /*0670*/  CS2R R134, SRZ ;  /* 0x0000000000867805 */ /* 0x000fe2000001ff00 */
[----:B------:R-:W-:Y:S01]  /*0680*/  CS2R R6, SRZ ;  /* 0x0000000000067805 */ /* 0x000fe2000001ff00 */
[----:B------:R-:W-:Y:S01]  /*0690*/  IMAD.MOV.U32 R132, RZ, RZ, RZ ;  /* 0x000000ffff847224 */ /* 0x000fe200078e00ff */
[----:B------:R-:W-:Y:S01]  /*06a0*/  CS2R R126, SRZ ;  /* 0x00000000007e7805 */ /* 0x000fe2000001ff00 */
[----:B------:R-:W-:Y:S01]  /*06b0*/  CS2R R124, SRZ ;  /* 0x00000000007c7805 */ /* 0x000fe2000001ff00 */
[----:B------:R-:W-:Y:S01]  /*06c0*/  MOV R130, RZ ;  /* 0x000000ff00827202 */ /* 0x000fe20000000f00 */
[----:B------:R-:W-:Y:S01]  /*06d0*/  CS2R R14, SRZ ;  /* 0x00000000000e7805 */ /* 0x000fe2000001ff00 */
[----:B------:R-:W-:Y:S01]  /*06e0*/  IMAD.MOV.U32 R128, RZ, RZ, RZ ;  /* 0x000000ffff807224 */ /* 0x000fe200078e00ff */
        /* <DEDUP_REMOVED lines=18> */
[----:B------:R-:W-:Y:S01]  /*0810*/  IMAD.MOV.U32 R0, RZ, RZ, RZ ;  /* 0x000000ffff007224 */ /* 0x000fe200078e00ff */
[----:B-1----:R-:W-:Y:S01]  /*0820*/  CS2R R2, SRZ ;  /* 0x0000000000027805 */ /* 0x002fe2000001ff00 */
        /* <DEDUP_REMOVED lines=34> */
[----:B------:R-:W-:Y:S05]  /*0a50*/  @!P1 BRA `(.L_x_52) ;  /* 0x0000404000009947 */ /* 0x000fea0003800000 */
[----:B------:R-:W-:Y:S01]  /*0a60*/  IMAD.MOV.U32 R2, RZ, RZ, c[0x0][0x248] ;  /* 0x00009200ff027624 */ /* 0x000fe200078e00ff */
[----:B------:R-:W-:Y:S01]  /*0a70*/  SHF.R.S32.HI R0, RZ, 0x1f, R8 ;  /* 0x0000001fff007819 */ /* 0x000fe20000011408 */
[----:B------:R-:W-:Y:S01]  /*0a80*/  IMAD.SHL.U32 R3, R86, 0x4, RZ ;  /* 0x0000000456037824 */ /* 0x000fe200078e00ff */
[----:B------:R-:W-:Y:S01]  /*0a90*/  SHF.R.S32.HI R35, RZ, 0x1f, R86 ;  /* 0x0000001fff237819 */ /* 0x000fe20000011456 */
[----:B------:R-:W-:Y:S01]  /*0aa0*/  IMAD.MOV.U32 R6, RZ, RZ, R84 ;  /* 0x000000ffff067224 */ /* 0x000fe200078e0054 */
[----:B------:R-:W-:Y:S01]  /*0ab0*/  ISETP.NE.AND P4, PT, R2, 0x1, PT ;  /* 0x000000010200780c */ /* 0x000fe20003f85270 */
[----:B-----5:R-:W-:Y:S01]  /*0ac0*/  IMAD R37, R85, -0x40, R18 ;  /* 0xffffffc055257824 */ /* 0x020fe200078e0212 */
[----:B------:R-:W-:Y:S01]  /*0ad0*/  IADD3 R2, P0, R3, R8, RZ ;  /* 0x0000000803027210 */ /* 0x000fe20007f1e0ff */
[----:B------:R-:W-:Y:S01]  /*0ae0*/  IMAD.MOV.U32 R148, RZ, RZ, 0x20 ;  /* 0x00000020ff947424 */ /* 0x000fe200078e00ff */
[----:B------:R-:W-:Y:S01]  /*0af0*/  LEA.HI R38, R35, R86, RZ, 0x3 ;  /* 0x0000005623267211 */ /* 0x000fe200078f18ff */
[----:B------:R-:W-:Y:S01]  /*0b00*/  UIADD3 UR5, UR9, 0x1f, URZ ;  /* 0x0000001f09057890 */ /* 0x000fe2000fffe03f */
[----:B------:R-:W-:Y:S01]  /*0b10*/  LEA.HI.X.SX32 R3, R3, R0, 0x1, P0 ;  /* 0x0000000003037211 */ /* 0x000fe200000f0eff */
[----:B------:R-:W-:Y:S01]  /*0b20*/  IMAD.SHL.U32 R0, R8, 0x100, RZ ;  /* 0x0000010008007824 */ /* 0x000fe200078e00ff */
[----:B------:R-:W-:Y:S01]  /*0b30*/  SHF.R.S32.HI R7, RZ, 0x1f, R86 ;  /* 0x0000001fff077819 */ /* 0x000fe20000011456 */
[----:B------:R-:W-:Y:S01]  /*0b40*/  USHF.R.S32.HI UR4, URZ, 0x1f, UR5 ;  /* 0x0000001f3f047899 */ /* 0x000fe20008011405 */
[CC--:B------:R-:W-:Y:S01]  /*0b50*/  LEA.HI R36, R35.reuse, R86.reuse, RZ, 0x2 ;  /* 0x0000005623247211 */ /* 0x0c0fe200078f10ff */
[----:B------:R-:W-:Y:S01]  /*0b60*/  CS2R R146, SRZ ;  /* 0x0000000000927805 */ /* 0x000fe2000001ff00 */
[----:B------:R-:W-:Y:S01]  /*0b70*/  IADD3 R24, P1, R0, R86, RZ ;  /* 0x0000005600187210 */ /* 0x000fe20007f3e0ff */
[----:B------:R-:W-:Y:S01]  /*0b80*/  @P4 IMAD.HI.U32 R5, R84, c[0x0][0x24c], RZ ;  /* 0x0000930054054a27 */ /* 0x000fe200078e00ff */
[----:B------:R-:W-:Y:S01]  /*0b90*/  SHF.R.S32.HI R50, RZ, 0x3, R38 ;  /* 0x00000003ff327819 */ /* 0x000fe20000011426 */
[----:B------:R-:W-:Y:S01]  /*0ba0*/  ULEA.HI UR4, UR4, UR5, URZ, 0x5 ;  /* 0x0000000504047291 */ /* 0x000fe2000f8f283f */
[----:B------:R-:W-:Y:S01]  /*0bb0*/  LEA.HI.X.SX32 R25, R0, R7, 0x1, P1 ;  /* 0x0000000700197211 */ /* 0x000fe200008f0eff */
[----:B------:R-:W-:Y:S01]  /*0bc0*/  CS2R R144, SRZ ;  /* 0x0000000000907805 */ /* 0x000fe2000001ff00 */
[--C-:B------:R-:W-:Y:S01]  /*0bd0*/  SHF.R.S32.HI R16, RZ, 0x2, R36.reuse ;  /* 0x00000002ff107819 */ /* 0x100fe20000011424 */
[----:B------:R-:W-:Y:S01]  /*0be0*/  CS2R R142, SRZ ;  /* 0x00000000008e7805 */ /* 0x000fe2000001ff00 */
[----:B------:R-:W-:Y:S01]  /*0bf0*/  SHF.R.S32.HI R0, RZ, 0x1f, R36 ;  /* 0x0000001fff007819 */ /* 0x000fe20000011424 */
[----:B------:R-:W-:Y:S01]  /*0c00*/  IMAD.WIDE.U32 R24, R84, c[0x0][0x238], R24 ;  /* 0x00008e0054187a25 */ /* 0x000fe200078e0018 */
[----:B------:R-:W-:Y:S01]  /*0c10*/  SHF.R.S32.HI R34, RZ, 0x1f, R84 ;  /* 0x0000001fff227819 */ /* 0x000fe20000011454 */
[----:B------:R-:W-:Y:S01]  /*0c20*/  CS2R R140, SRZ ;  /* 0x00000000008c7805 */ /* 0x000fe2000001ff00 */
[----:B------:R-:W-:Y:S01]  /*0c30*/  SHF.R.S32.HI R4, RZ, 0x1f, R50 ;  /* 0x0000001fff047819 */ /* 0x000fe20000011432 */
[----:B------:R-:W-:Y:S01]  /*0c40*/  CS2R R138, SRZ ;  /* 0x00000000008a7805 */ /* 0x000fe2000001ff00 */
[----:B------:R-:W-:Y:S01]  /*0c50*/  IADD3 R21, P2, R50, R9, RZ ;  /* 0x0000000932157210 */ /* 0x000fe20007f5e0ff */
[----:B------:R-:W-:Y:S01]  /*0c60*/  IMAD R12, R34, c[0x0][0x288], RZ ;  /* 0x0000a200220c7a24 */ /* 0x000fe200078e02ff */
[----:B------:R-:W-:Y:S01]  /*0c70*/  IADD3 R8, P0, R50, R10, RZ ;  /* 0x0000000a32087210 */ /* 0x000fe20007f1e0ff */
[----:B------:R-:W-:Y:S01]  /*0c80*/  IMAD R14, R34, c[0x0][0x270], RZ ;  /* 0x00009c00220e7a24 */ /* 0x000fe200078e02ff */
[----:B------:R-:W-:Y:S01]  /*0c90*/  LEA.HI R0, R0, R16, RZ, 0x3 ;  /* 0x0000001000007211 */ /* 0x000fe200078f18ff */
[C---:B------:R-:W-:Y:S01]  /*0ca0*/  IMAD R12, R84.reuse, c[0x0][0x28c], R12 ;  /* 0x0000a300540c7a24 */ /* 0x040fe200078e020c */
[----:B------:R-:W-:Y:S01]  /*0cb0*/  LEA.HI R39, R35, R86, RZ, 0x4 ;  /* 0x0000005623277211 */ /* 0x000fe200078f20ff */
[----:B------:R-:W-:Y:S01]  /*0cc0*/  IMAD R14, R84, c[0x0][0x274], R14 ;  /* 0x00009d00540e7a24 */ /* 0x000fe200078e020e */
[-C--:B------:R-:W-:Y:S01]  /*0cd0*/  LEA.HI.X.SX32 R26, R9, R4.reuse, 0x1, P2 ;  /* 0x00000004091a7211 */ /* 0x080fe200010f0eff */
[----:B------:R-:W-:Y:S01]  /*0ce0*/  CS2R R136, SRZ ;  /* 0x0000000000887805 */ /* 0x000fe2000001ff00 */
[----:B------:R-:W-:Y:S01]  /*0cf0*/  @P4 SHF.R.U32.HI R6, RZ, c[0x0][0x250], R5 ;  /* 0x00009400ff064a19 */ /* 0x000fe20000011605 */
[----:B------:R-:W-:Y:S01]  /*0d00*/  CS2R R134, SRZ ;  /* 0x0000000000867805 */ /* 0x000fe2000001ff00 */
[----:B------:R-:W-:Y:S01]  /*0d10*/  LEA.HI.X.SX32 R9, R10, R4, 0x1, P0 ;  /* 0x000000040a097211 */ /* 0x000fe200000f0eff */
[--C-:B------:R-:W-:Y:S01]  /*0d20*/  IMAD.WIDE.U32 R4, R84, c[0x0][0x270], R2.reuse ;  /* 0x00009c0054047a25 */ /* 0x100fe200078e0002 */
[----:B------:R-:W-:Y:S01]  /*0d30*/  LOP3.LUT R0, R0, 0xfffffff8, RZ, 0xc0, !PT ;  /* 0xfffffff800007812 */ /* 0x000fe200078ec0ff */
[----:B------:R-:W-:Y:S01]  /*0d40*/  CS2R R132, SRZ ;  /* 0x0000000000847805 */ /* 0x000fe2000001ff00 */
[----:B------:R-:W-:Y:S01]  /*0d50*/  LOP3.LUT R11, R38, 0xfffffff8, RZ, 0xc0, !PT ;  /* 0xfffffff8260b7812 */ /* 0x000fe200078ec0ff */
[----:B------:R-:W-:Y:S01]  /*0d60*/  IMAD.WIDE.U32 R2, R84, c[0x0][0x288], R2 ;  /* 0x0000a20054027a25 */ /* 0x000fe200078e0002 */
[----:B------:R-:W-:Y:S01]  /*0d70*/  SHF.R.S32.HI R10, RZ, 0x4, R39 ;  /* 0x00000004ff0a7819 */ /* 0x000fe20000011427 */
[----:B------:R-:W-:Y:S01]  /*0d80*/  CS2R R130, SRZ ;  /* 0x0000000000827805 */ /* 0x000fe2000001ff00 */
[----:B------:R-:W-:Y:S01]  /*0d90*/  SEL R31, R87, RZ, !P3 ;  /* 0x000000ff571f7207 */ /* 0x000fe20005800000 */
[----:B------:R-:W-:Y:S01]  /*0da0*/  IMAD.IADD R29, R16, 0x1, -R0 ;  /* 0x00000001101d7824 */ /* 0x000fe200078e0a00 */
[----:B------:R-:W-:Y:S01]  /*0db0*/  LEA.HI R7, R39, R10, RZ, 0x1 ;  /* 0x0000000a27077211 */ /* 0x000fe200078f08ff */
[----:B------:R-:W-:Y:S01]  /*0dc0*/  IMAD.IADD R22, R86, 0x1, -R11 ;  /* 0x0000000156167824 */ /* 0x000fe200078e0a0b */
[-C--:B------:R-:W-:Y:S01]  /*0dd0*/  LEA.HI R0, R35, R86.reuse, RZ, 0x6 ;  /* 0x0000005623007211 */ /* 0x080fe200078f30ff */
[----:B------:R-:W-:Y:S01]  /*0de0*/  IMAD.IADD R13, R3, 0x1, R12 ;  /* 0x00000001030d7824 */ /* 0x000fe200078e020c */
[----:B------:R-:W-:Y:S01]  /*0df0*/  LOP3.LUT R7, R7, 0xfffffffe, RZ, 0xc0, !PT ;  /* 0xfffffffe07077812 */ /* 0x000fe200078ec0ff */
[----:B------:R-:W-:Y:S01]  /*0e00*/  IMAD.SHL.U32 R3, R50, 0x40, RZ ;  /* 0x0000004032037824 */ /* 0x000fe200078e00ff */
[----:B------:R-:W-:Y:S01]  /*0e10*/  SHF.R.S32.HI R23, RZ, 0x6, R0 ;  /* 0x00000006ff177819 */ /* 0x000fe20000011400 */
[----:B------:R-:W-:Y:S01]  /*0e20*/  IMAD.IADD R15, R5, 0x1, R14 ;  /* 0x00000001050f7824 */ /* 0x000fe200078e020e */
[----:B------:R-:W-:Y:S01]  /*0e30*/  SHF.R.S32.HI R5, RZ, 0x1f, R6 ;  /* 0x0000001fff057819 */ /* 0x000fe20000011406 */
[----:B------:R-:W-:Y:S01]  /*0e40*/  IMAD.SHL.U32 R16, R22, 0x8, RZ ;  /* 0x0000000816107824 */ /* 0x000fe200078e00ff */
[----:B------:R-:W-:Y:S01]  /*0e50*/  LOP3.LUT R0, R3, 0x1c0, RZ, 0xc0, !PT ;  /* 0x000001c003007812 */ /* 0x000fe200078ec0ff */
[----:B------:R-:W-:Y:S01]  /*0e60*/  IMAD.MOV.U32 R12, RZ, RZ, R2 ;  /* 0x000000ffff0c7224 */ /* 0x000fe200078e0002 */
[----:B------:R-:W-:Y:S01]  /*0e70*/  LEA.HI R35, R35, R86, RZ, 0x5 ;  /* 0x0000005623237211 */ /* 0x000fe200078f28ff */
[----:B------:R-:W-:Y:S01]  /*0e80*/  IMAD.IADD R30, R10, 0x1, -R7 ;  /* 0x000000010a1e7824 */ /* 0x000fe200078e0a07 */
[--C-:B------:R-:W-:Y:S01]  /*0e90*/  SHF.R.S32.HI R17, RZ, 0x1f, R16.reuse ;  /* 0x0000001fff117819 */ /* 0x100fe20000011410 */
[----:B------:R-:W-:Y:S01]  /*0ea0*/  IMAD R2, R5, c[0x0][0x1e0], RZ ;  /* 0x0000780005027a24 */ /* 0x000fe200078e02ff */
[----:B------:R-:W-:Y:S01]  /*0eb0*/  LOP3.LUT R10, R0, 0x38, R16, 0xf8, !PT ;  /* 0x00000038000a7812 */ /* 0x000fe200078ef810 */
[----:B------:R-:W-:Y:S01]  /*0ec0*/  IMAD.SHL.U32 R40, R23, 0x200, RZ ;  /* 0x0000020017287824 */ /* 0x000fe200078e00ff */
[----:B------:R-:W-:Y:S01]  /*0ed0*/  SHF.R.U32.HI R7, RZ, 0x3, R0 ;  /* 0x00000003ff077819 */ /* 0x000fe20000011600 */
[----:B------:R-:W-:Y:S01]  /*0ee0*/  IMAD.MOV.U32 R14, RZ, RZ, R4 ;  /* 0x000000ffff0e7224 */ /* 0x000fe200078e0004 */
[----:B------:R-:W-:Y:S01]  /*0ef0*/  SHF.R.S32.HI R0, RZ, 0x1f, R87 ;  /* 0x0000001fff007819 */ /* 0x000fe20000011457 */
[----:B------:R-:W-:Y:S01]  /*0f00*/  IMAD R4, R6, c[0x0][0x1e4], R2 ;  /* 0x0000790006047a24 */ /* 0x000fe200078e0202 */
[----:B------:R-:W-:Y:S01]  /*0f10*/  LOP3.LUT R28, R40, R10, R7, 0xf6, !PT ;  /* 0x0000000a281c7212 */ /* 0x000fe200078ef607 */
[----:B------:R-:W-:Y:S01]  /*0f20*/  IMAD.WIDE.U32 R2, R6, c[0x0][0x1e0], R16 ;  /* 0x0000780006027a25 */ /* 0x000fe200078e0010 */
[C---:B------:R-:W-:Y:S01]  /*0f30*/  SEL R7, R0.reuse, RZ, !P5 ;  /* 0x000000ff00077207 */ /* 0x040fe20006800000 */
[----:B------:R-:W-:Y:S01]  /*0f40*/  CS2R R128, SRZ ;  /* 0x0000000000807805 */ /* 0x000fe2000001ff00 */
[----:B------:R-:W-:Y:S01]  /*0f50*/  SEL R27, R0, RZ, !P3 ;  /* 0x000000ff001b7207 */ /* 0x000fe20005800000 */
[----:B------:R-:W-:Y:S01]  /*0f60*/  IMAD R5, R5, c[0x0][0x1b0], RZ ;  /* 0x00006c0005057a24 */ /* 0x000fe200078e02ff */
[----:B------:R-:W-:Y:S01]  /*0f70*/  SEL R0, R87, RZ, !P5 ;  /* 0x000000ff57007207 */ /* 0x000fe20006800000 */
[----:B------:R-:W-:Y:S01]  /*0f80*/  IMAD.IADD R3, R3, 0x1, R4 ;  /* 0x0000000103037824 */ /* 0x000fe200078e0204 */
[----:B------:R-:W-:Y:S01]  /*0f90*/  IADD3 R32, R16, 0x40, RZ ;  /* 0x0000004010207810 */ /* 0x000fe20007ffe0ff */
[----:B------:R-:W-:Y:S01]  /*0fa0*/  IMAD R10, R6, c[0x0][0x1b4], R5 ;  /* 0x00006d00060a7a24 */ /* 0x000fe200078e0205 */
[----:B------:R-:W-:Y:S01]  /*0fb0*/  ISETP.GE.AND P3, PT, R16, c[0x0][0x1cc], PT ;  /* 0x0000730010007a0c */ /* 0x000fe20003f66270 */
[----:B------:R-:W-:Y:S01]  /*0fc0*/  IMAD.WIDE.U32 R4, R6, c[0x0][0x1b0], R16 ;  /* 0x00006c0006047a25 */ /* 0x000fe200078e0010 */
[----:B------:R-:W-:Y:S01]  /*0fd0*/  ISETP.GE.AND P2, PT, R32, c[0x0][0x1cc], PT ;  /* 0x0000730020007a0c */ /* 0x000fe20003f46270 */
[----:B------:R-:W-:Y:S01]  /*0fe0*/  CS2R R126, SRZ ;  /* 0x00000000007e7805 */ /* 0x000fe2000001ff00 */
[----:B------:R-:W-:Y:S01]  /*0ff0*/  IADD3 R33, R16, 0x80, RZ ;  /* 0x0000008010217810 */ /* 0x000fe20007ffe0ff */
[----:B------:R-:W-:Y:S01]  /*1000*/  IMAD R6, R7, c[0x0][0x1e8], RZ ;  /* 0x00007a0007067a24 */ /* 0x000fe200078e02ff */
[----:B------:R-:W-:Y:S01]  /*1010*/  CS2R R124, SRZ ;  /* 0x00000000007c7805 */ /* 0x000fe2000001ff00 */
[----:B------:R-:W-:Y:S01]  /*1020*/  IMAD.IADD R11, R5, 0x1, R10 ;  /* 0x00000001050b7824 */ /* 0x000fe200078e020a */
[----:B------:R-:W-:Y:S01]  /*1030*/  CS2R R122, SRZ ;  /* 0x00000000007a7805 */ /* 0x000fe2000001ff00 */
[----:B------:R-:W-:Y:S01]  /*1040*/  IMAD R18, R27, c[0x0][0x278], RZ ;  /* 0x00009e001b127a24 */ /* 0x000fe200078e02ff */
[----:B------:R-:W-:Y:S01]  /*1050*/  CS2R R120, SRZ ;  /* 0x0000000000787805 */ /* 0x000fe2000001ff00 */
[C---:B------:R-:W-:Y:S01]  /*1060*/  IMAD R6, R0.reuse, c[0x0][0x1ec], R6 ;  /* 0x00007b0000067a24 */ /* 0x040fe200078e0206 */
[----:B------:R-:W-:Y:S01]  /*1070*/  CS2R R118, SRZ ;  /* 0x0000000000767805 */ /* 0x000fe2000001ff00 */
[C---:B------:R-:W-:Y:S01]  /*1080*/  IMAD.WIDE.U32 R2, R0.reuse, c[0x0][0x1e8], R2 ;  /* 0x00007a0000027a25 */ /* 0x040fe200078e0002 */
[----:B------:R-:W-:Y:S01]  /*1090*/  CS2R R116, SRZ ;  /* 0x0000000000747805 */ /* 0x000fe2000001ff00 */
[----:B------:R-:W-:Y:S01]  /*10a0*/  CS2R R114, SRZ ;  /* 0x0000000000727805 */ /* 0x000fe2000001ff00 */
[----:B------:R-:W-:Y:S01]  /*10b0*/  CS2R R112, SRZ ;  /* 0x0000000000707805 */ /* 0x000fe2000001ff00 */
[----:B------:R-:W-:Y:S01]  /*10c0*/  IMAD R7, R7, c[0x0][0x1b8], RZ ;  /* 0x00006e0007077a24 */ /* 0x000fe200078e02ff */
[----:B------:R-:W-:Y:S01]  /*10d0*/  CS2R R110, SRZ ;  /* 0x00000000006e7805 */ /* 0x000fe2000001ff00 */
[----:B------:R-:W-:Y:S01]  /*10e0*/  IMAD R5, R27, c[0x0][0x290], RZ ;  /* 0x0000a4001b057a24 */ /* 0x000fe200078e02ff */
[----:B------:R-:W-:Y:S01]  /*10f0*/  CS2R R108, SRZ ;  /* 0x00000000006c7805 */ /* 0x000fe2000001ff00 */
[----:B------:R-:W-:Y:S01]  /*1100*/  IMAD.WIDE R8, R85, 0x40, R8 ;  /* 0x0000004055087825 */ /* 0x000fe200078e0208 */
[----:B------:R-:W-:Y:S01]  /*1110*/  CS2R R106, SRZ ;  /* 0x00000000006a7805 */ /* 0x000fe2000001ff00 */
[----:B------:R-:W-:Y:S01]  /*1120*/  CS2R R104, SRZ ;  /* 0x0000000000687805 */ /* 0x000fe2000001ff00 */
[----:B------:R-:W-:Y:S01]  /*1130*/  CS2R R102, SRZ ;  /* 0x0000000000667805 */ /* 0x000fe2000001ff00 */
[----:B------:R-:W-:Y:S01]  /*1140*/  IMAD.MOV.U32 R10, RZ, RZ, R4 ;  /* 0x000000ffff0a7224 */ /* 0x000fe200078e0004 */
[----:B------:R-:W-:Y:S01]  /*1150*/  CS2R R100, SRZ ;  /* 0x0000000000647805 */ /* 0x000fe2000001ff00 */
[----:B------:R-:W-:Y:S01]  /*1160*/  IMAD R19, R31, c[0x0][0x27c], R18 ;  /* 0x00009f001f137a24 */ /* 0x000fe200078e0212 */
[----:B------:R-:W-:Y:S01]  /*1170*/  CS2R R98, SRZ ;  /* 0x0000000000627805 */ /* 0x000fe2000001ff00 */
[----:B------:R-:W-:Y:S01]  /*1180*/  IMAD.IADD R3, R3, 0x1, R6 ;  /* 0x0000000103037824 */ /* 0x000fe200078e0206 */
[----:B------:R-:W-:Y:S01]  /*1190*/  CS2R R96, SRZ ;  /* 0x0000000000607805 */ /* 0x000fe2000001ff00 */
[----:B------:R-:W-:Y:S01]  /*11a0*/  IMAD R20, R0, c[0x0][0x1bc], R7 ;  /* 0x00006f0000147a24 */ /* 0x000fe200078e0207 */
[----:B------:R-:W-:Y:S01]  /*11b0*/  CS2R R94, SRZ ;  /* 0x00000000005e7805 */ /* 0x000fe2000001ff00 */
[C---:B------:R-:W-:Y:S01]  /*11c0*/  IMAD R18, R31.reuse, c[0x0][0x294], R5 ;  /* 0x0000a5001f127a24 */ /* 0x040fe200078e0205 */
[----:B------:R-:W-:Y:S01]  /*11d0*/  CS2R R92, SRZ ;  /* 0x00000000005c7805 */ /* 0x000fe2000001ff00 */
[C---:B------:R-:W-:Y:S01]  /*11e0*/  IMAD.WIDE.U32 R6, R31.reuse, c[0x0][0x278], R14 ;  /* 0x00009e001f067a25 */ /* 0x040fe200078e000e */
[----:B------:R-:W-:Y:S01]  /*11f0*/  CS2R R90, SRZ ;  /* 0x00000000005a7805 */ /* 0x000fe2000001ff00 */
[----:B------:R-:W-:Y:S01]  /*1200*/  CS2R R88, SRZ ;  /* 0x0000000000587805 */ /* 0x000fe2000001ff00 */
[----:B------:R-:W-:Y:S01]  /*1210*/  CS2R R82, SRZ ;  /* 0x0000000000527805 */ /* 0x000fe2000001ff00 */
[----:B------:R-:W-:Y:S01]  /*1220*/  IMAD.WIDE.U32 R4, R31, c[0x0][0x290], R12 ;  /* 0x0000a4001f047a25 */ /* 0x000fe200078e000c */
[----:B------:R-:W-:Y:S01]  /*1230*/  LEA R46, P1, R6, c[0x0][0x258], 0x2 ;  /* 0x00009600062e7a11 */ /* 0x000fe200078210ff */
[----:B------:R-:W-:Y:S01]  /*1240*/  CS2R R80, SRZ ;  /* 0x0000000000507805 */ /* 0x000fe2000001ff00 */
[----:B------:R-:W-:Y:S01]  /*1250*/  CS2R R78, SRZ ;  /* 0x00000000004e7805 */ /* 0x000fe2000001ff00 */
[----:B------:R-:W-:Y:S01]  /*1260*/  IMAD R14, R9, c[0x0][0x1d8], RZ ;  /* 0x00007600090e7a24 */ /* 0x000fe200078e02ff */
[----:B------:R-:W-:Y:S01]  /*1270*/  LEA R42, P0, R4, c[0x0][0x280], 0x2 ;  /* 0x0000a000042a7a11 */ /* 0x000fe200078010ff */
[----:B------:R-:W-:Y:S01]  /*1280*/  IMAD.WIDE.U32 R10, R0, c[0x0][0x1b8], R10 ;  /* 0x00006e00000a7a25 */ /* 0x000fe200078e000a */
[----:B------:R-:W-:Y:S01]  /*1290*/  CS2R R76, SRZ ;  /* 0x00000000004c7805 */ /* 0x000fe2000001ff00 */
[----:B------:R-:W-:Y:S01]  /*12a0*/  CS2R R74, SRZ ;  /* 0x00000000004a7805 */ /* 0x000fe2000001ff00 */
[----:B------:R-:W-:Y:S01]  /*12b0*/  CS2R R72, SRZ ;  /* 0x0000000000487805 */ /* 0x000fe2000001ff00 */
[----:B------:R-:W-:Y:S01]  /*12c0*/  IMAD.IADD R0, R7, 0x1, R19 ;  /* 0x0000000107007824 */ /* 0x000fe200078e0213 */
[----:B------:R-:W-:Y:S01]  /*12d0*/  CS2R R70, SRZ ;  /* 0x0000000000467805 */ /* 0x000fe2000001ff00 */
[----:B------:R-:W-:Y:S01]  /*12e0*/  IMAD.IADD R7, R5, 0x1, R18 ;  /* 0x0000000105077824 */ /* 0x000fe200078e0212 */
[----:B------:R-:W-:Y:S01]  /*12f0*/  CS2R R68, SRZ ;  /* 0x0000000000447805 */ /* 0x000fe2000001ff00 */
[----:B------:R-:W-:Y:S01]  /*1300*/  IMAD R14, R8, c[0x0][0x1dc], R14 ;  /* 0x00007700080e7a24 */ /* 0x000fe200078e020e */
[----:B------:R-:W-:Y:S01]  /*1310*/  LEA.HI.X R47, R6, c[0x0][0x25c], R0, 0x2, P1 ;  /* 0x00009700062f7a11 */ /* 0x000fe200008f1400 */
[----:B------:R-:W-:Y:S01]  /*1320*/  IMAD.WIDE.U32 R12, R8, c[0x0][0x1d8], R2 ;  /* 0x00007600080c7a25 */ /* 0x000fe200078e0002 */
[----:B------:R-:W-:Y:S01]  /*1330*/  LEA.HI.X R43, R4, c[0x0][0x284], R7, 0x2, P0 ;  /* 0x0000a100042b7a11 */ /* 0x000fe200000f1407 */
[----:B------:R-:W-:Y:S01]  /*1340*/  CS2R R66, SRZ ;  /* 0x0000000000427805 */ /* 0x000fe2000001ff00 */
[----:B------:R-:W-:Y:S01]  /*1350*/  ISETP.GE.AND P1, PT, R33, c[0x0][0x1cc], PT ;  /* 0x0000730021007a0c */ /* 0x000fe20003f26270 */
[----:B------:R-:W-:Y:S01]  /*1360*/  IMAD R3, R9, c[0x0][0x1a8], RZ ;  /* 0x00006a0009037a24 */ /* 0x000fe200078e02ff */
[----:B------:R-:W-:Y:S01]  /*1370*/  LEA R2, P0, R12, c[0x0][0x1c0], 0x1 ;  /* 0x000070000c027a11 */ /* 0x000fe200078008ff */
[----:B------:R-:W-:Y:S01]  /*1380*/  IMAD.IADD R0, R13, 0x1, R14 ;  /* 0x000000010d007824 */ /* 0x000fe200078e020e */
[----:B------:R-:W-:Y:S01]  /*1390*/  STL.64 [R1+0x90], R46 ;  /* 0x0000902e01007387 */ /* 0x000fe20000100a00 */
[----:B------:R-:W-:Y:S01]  /*13a0*/  IMAD.IADD R5, R11, 0x1, R20 ;  /* 0x000000010b057824 */ /* 0x000fe200078e0214 */
[----:B------:R-:W-:Y:S01]  /*13b0*/  CS2R R64, SRZ ;  /* 0x0000000000407805 */ /* 0x000fe2000001ff00 */
[----:B------:R-:W-:Y:S01]  /*13c0*/  IMAD.MOV.U32 R4, RZ, RZ, R10 ;  /* 0x000000ffff047224 */ /* 0x000fe200078e000a */
[----:B------:R-:W-:Y:S01]  /*13d0*/  STL.64 [R1+0x88], R42 ;  /* 0x0000882a01007387 */ /* 0x000fe20000100a00 */
[----:B------:R-:W-:Y:S01]  /*13e0*/  IMAD R7, R8, c[0x0][0x1ac], R3 ;  /* 0x00006b0008077a24 */ /* 0x000fe200078e0203 */
[----:B------:R-:W-:Y:S01]  /*13f0*/  LEA.HI.X R3, R12, c[0x0][0x1c4], R0, 0x1, P0 ;  /* 0x000071000c037a11 */ /* 0x000fe200000f0c00 */
[----:B------:R-:W-:Y:S01]  /*1400*/  IMAD.IADD R0, R37, 0x1, -R50 ;  /* 0x0000000125007824 */ /* 0x000fe200078e0a32 */
[----:B------:R-:W-:Y:S01]  /*1410*/  CS2R R62, SRZ ;  /* 0x00000000003e7805 */ /* 0x000fe2000001ff00 */
[----:B------:R-:W-:Y:S01]  /*1420*/  IMAD.WIDE.U32 R8, R8, c[0x0][0x1a8], R4 ;  /* 0x00006a0008087a25 */ /* 0x000fe200078e0004 */
[----:B------:R-:W-:Y:S01]  /*1430*/  CS2R R60, SRZ ;  /* 0x00000000003c7805 */ /* 0x000fe2000001ff00 */
[----:B------:R-:W-:Y:S01]  /*1440*/  CS2R R58, SRZ ;  /* 0x00000000003a7805 */ /* 0x000fe2000001ff00 */
[C---:B------:R-:W-:Y:S01]  /*1450*/  ISETP.LT.OR P5, PT, R0.reuse, 0x1, P3 ;  /* 0x000000010000780c */ /* 0x040fe20001fa1670 */
[----:B------:R-:W-:Y:S01]  /*1460*/  IMAD.MOV.U32 R5, RZ, RZ, c[0x0][0x1d8] ;  /* 0x00007600ff057624 */ /* 0x000fe200078e00ff */
[----:B------:R-:W-:Y:S01]  /*1470*/  ISETP.LT.OR P6, PT, R0, 0x1, P2 ;  /* 0x000000010000780c */ /* 0x000fe200017c1670 */
[----:B------:R-:W-:Y:S01]  /*1480*/  IMAD.MOV.U32 R10, RZ, RZ, c[0x0][0x1dc] ;  /* 0x00007700ff0a7624 */ /* 0x000fe200078e00ff */
[----:B------:R-:W-:Y:S01]  /*1490*/  LEA R6, P0, R8, c[0x0][0x190], 0x1 ;  /* 0x0000640008067a11 */ /* 0x000fe200078008ff */
[----:B------:R-:W-:Y:S01]  /*14a0*/  IMAD.IADD R7, R9, 0x1, R7 ;  /* 0x0000000109077824 */ /* 0x000fe200078e0207 */
[C---:B------:R-:W-:Y:S01]  /*14b0*/  LEA R4, P4, R5.reuse, R2, 0x6 ;  /* 0x0000000205047211 */ /* 0x040fe200078830ff */
[----:B------:R-:W-:Y:S01]  /*14c0*/  IMAD.SHL.U32 R41, R28, 0x2, RZ ;  /* 0x000000021c297824 */ /* 0x000fe200078e00ff */
[----:B------:R-:W-:Y:S01]  /*14d0*/  IADD3 R28, R16, 0xc0, RZ ;  /* 0x000000c0101c7810 */ /* 0x000fe20007ffe0ff */
[----:B------:R-:W-:Y:S01]  /*14e0*/  IMAD.MOV.U32 R13, RZ, RZ, c[0x0][0x1a8] ;  /* 0x00006a00ff0d7624 */ /* 0x000fe200078e00ff */
[----:B------:R-:W-:Y:S01]  /*14f0*/  LEA.HI.X R5, R5, R3, R10, 0x6, P4 ;  /* 0x0000000305057211 */ /* 0x000fe200020f340a */
[----:B------:R-:W-:Y:S01]  /*1500*/  IMAD.MOV.U32 R18, RZ, RZ, c[0x0][0x1ac] ;  /* 0x00006b00ff127624 */ /* 0x000fe200078e00ff */
[----:B------:R-:W-:Y:S01]  /*1510*/  ISETP.LT.OR P4, PT, R0, 0x1, P1 ;  /* 0x000000010000780c */ /* 0x000fe20000f81670 */
[----:B------:R-:W-:Y:S01]  /*1520*/  @!PT LDS RZ, [RZ] ;  /* 0x00000000fffff984 */ /* 0x000fe20000000800 */
[----:B------:R-:W-:Y:S01]  /*1530*/  @!PT LDS RZ, [RZ] ;  /* 0x00000000fffff984 */ /* 0x000fe20000000800 */
[----:B------:R-:W-:Y:S01]  /*1540*/  @!PT LDS RZ, [RZ] ;  /* 0x00000000fffff984 */ /* 0x000fe20000000800 */
[----:B------:R1:W-:Y:S01]  /*1550*/  LDGSTS.E.BYPASS.LTC128B.128 [R41+0x8080], [R2.64], !P5 ;  /* 0x0808000002297fae */ /* 0x0003e2000e901d4a */
[----:B------:R-:W-:Y:S01]  /*1560*/  LEA.HI.X R7, R8, c[0x0][0x194], R7, 0x1, P0 ;  /* 0x0000650008077a11 */ /* 0x000fe200000f0c07 */
[----:B------:R-:W-:Y:S01]  /*1570*/  IMAD R9, R26, c[0x0][0x208], RZ ;  /* 0x000082001a097a24 */ /* 0x000fe200078e02ff */
[----:B------:R-:W-:Y:S01]  /*1580*/  ISETP.GE.AND P0, PT, R28, c[0x0][0x1cc], PT ;  /* 0x000073001c007a0c */ /* 0x000fe20003f06270 */
[----:B------:R1:W-:Y:S01]  /*1590*/  LDGSTS.E.BYPASS.LTC128B.128 [R41+0xa080], [R2.64+0x80], !P6 ;  /* 0x0a08008002297fae */ /* 0x0003e2000f101d4a */
[----:B------:R-:W-:Y:S01]  /*15a0*/  ISETP.LT.OR P5, PT, R0, 0x21, P3 ;  /* 0x000000210000780c */ /* 0x000fe20001fa1670 */
[----:B------:R-:W-:Y:S01]  /*15b0*/  IMAD R8, R26, c[0x0][0x178], RZ ;  /* 0x00005e001a087a24 */ /* 0x000fe200078e02ff */
[C---:B------:R-:W-:Y:S01]  /*15c0*/  ISETP.LT.OR P6, PT, R0.reuse, 0x1, P0 ;  /* 0x000000010000780c */ /* 0x040fe200007c1670 */
[C---:B------:R-:W-:Y:S01]  /*15d0*/  IMAD R15, R21.reuse, c[0x0][0x20c], R9 ;  /* 0x00008300150f7a24 */ /* 0x040fe200078e0209 */
[C---:B------:R-:W-:Y:S01]  /*15e0*/  ISETP.LT.OR P3, PT, R0.reuse, 0x21, P2 ;  /* 0x000000210000780c */ /* 0x040fe20001761670 */
[C---:B------:R-:W-:Y:S01]  /*15f0*/  IMAD.WIDE.U32 R10, R21.reuse, c[0x0][0x208], R16 ;  /* 0x00008200150a7a25 */ /* 0x040fe200078e0010 */
[C---:B------:R-:W-:Y:S01]  /*1600*/  ISETP.LT.OR P2, PT, R0.reuse, 0x21, P1 ;  /* 0x000000210000780c */ /* 0x040fe20000f41670 */
[----:B------:R1:W-:Y:S01]  /*1610*/  LDGSTS.E.BYPASS.LTC128B.128 [R41+0xc080], [R2.64+0x100], !P4 ;  /* 0x0c08010002297fae */ /* 0x0003e2000e101d4a */
[----:B------:R-:W-:Y:S01]  /*1620*/  ISETP.LT.OR P1, PT, R0, 0x21, P0 ;  /* 0x000000210000780c */ /* 0x000fe20000721670 */
[----:B------:R-:W-:Y:S01]  /*1630*/  IMAD R14, R21, c[0x0][0x17c], R8 ;  /* 0x00005f00150e7a24 */ /* 0x000fe200078e0208 */
[----:B------:R-:W-:Y:S01]  /*1640*/  LEA R12, P0, R13, R6, 0x6 ;  /* 0x000000060d0c7211 */ /* 0x000fe200078030ff */
[----:B------:R-:W-:Y:S01]  /*1650*/  IMAD.WIDE.U32 R8, R21, c[0x0][0x178], R16 ;  /* 0x00005e0015087a25 */ /* 0x000fe200078e0010 */
[----:B------:R-:W-:Y:S01]  /*1660*/  ISETP.GE.AND P4, PT, R16, c[0x0][0x19c], PT ;  /* 0x0000670010007a0c */ /* 0x000fe20003f86270 */
[----:B------:R-:W-:Y:S01]  /*1670*/  STL [R1+0x50], R41 ;  /* 0x0000502901007387 */ /* 0x000fe20000100800 */
[----:B------:R-:W-:Y:S01]  /*1680*/  LEA.HI.X R13, R13, R7, R18, 0x6, P0 ;  /* 0x000000070d0d7211 */ /* 0x000fe200000f3412 */
[----:B------:R-:W-:Y:S01]  /*1690*/  IMAD R19, R34, c[0x0][0x238], RZ ;  /* 0x00008e0022137a24 */ /* 0x000fe200078e02ff */
[----:B------:R-:W-:Y:S01]  /*16a0*/  ISETP.LT.OR P0, PT, R0, 0x1, P4 ;  /* 0x000000010000780c */ /* 0x000fe20002701670 */
[----:B------:R1:W-:Y:S01]  /*16b0*/  LDGSTS.E.BYPASS.LTC128B.128 [R41+0xe080], [R2.64+0x180], !P6 ;  /* 0x0e08018002297fae */ /* 0x0003e2000f101d4a */
[----:B------:R-:W-:Y:S01]  /*16c0*/  CS2R R56, SRZ ;  /* 0x0000000000387805 */ /* 0x000fe2000001ff00 */
[----:B------:R-:W-:Y:S01]  /*16d0*/  IMAD R19, R84, c[0x0][0x23c], R19 ;  /* 0x00008f0054137a24 */ /* 0x000fe200078e0213 */
[----:B------:R-:W-:Y:S01]  /*16e0*/  CS2R R54, SRZ ;  /* 0x0000000000367805 */ /* 0x000fe2000001ff00 */
[----:B------:R2:W-:Y:S01]  /*16f0*/  LDGSTS.E.BYPASS.LTC128B.128 [R41+0x9080], [R4.64], !P5 ;  /* 0x0908000004297fae */ /* 0x0005e2000e901d4a */
[----:B------:R-:W-:Y:S01]  /*1700*/  CS2R R52, SRZ ;  /* 0x0000000000347805 */ /* 0x000fe2000001ff00 */
[----:B------:R-:W-:-:S02]  /*1710*/  USHF.R.S32.HI UR7, URZ, 0x5, UR4 ;  /* 0x000000053f077899 */ /* 0x000fc40008011404 */
[----:B------:R2:W-:Y:S01]  /*1720*/  LDGSTS.E.BYPASS.LTC128B.128 [R41+0xb080], [R4.64+0x80], !P3 ;  /* 0x0b08008004297fae */ /* 0x0005e2000d901d4a */
[----:B------:R-:W-:Y:S01]  /*1730*/  ISETP.LT.OR P3, PT, R0, 0x21, P4 ;  /* 0x000000210000780c */ /* 0x000fe20002761670 */
[----:B------:R-:W-:Y:S02]  /*1740*/  UMOV UR6, URZ ;  /* 0x0000003f00067c82 */ /* 0x000fe40008000000 */
[----:B------:R2:W-:Y:S01]  /*1750*/  LDGSTS.E.BYPASS.LTC128B.128 [R41+0xd080], [R4.64+0x100], !P2 ;  /* 0x0d08010004297fae */ /* 0x0005e2000d101d4a */
[----:B------:R-:W-:Y:S02]  /*1760*/  ISETP.GE.AND P2, PT, R28, c[0x0][0x19c], PT ;  /* 0x000067001c007a0c */ /* 0x000fe40003f46270 */
[----:B------:R-:W-:Y:S01]  /*1770*/  P2R R18, PR, RZ, 0x8 ;  /* 0x00000008ff127803 */ /* 0x000fe20000000000 */
[----:B------:R2:W-:Y:S01]  /*1780*/  LDGSTS.E.BYPASS.LTC128B.128 [R41+0xf080], [R4.64+0x180], !P1 ;  /* 0x0f08018004297fae */ /* 0x0005e2000c901d4a */
[----:B------:R-:W-:-:S03]  /*1790*/  ISETP.GE.AND P1, PT, R32, c[0x0][0x19c], PT ;  /* 0x0000670020007a0c */ /* 0x000fc60003f26270 */
[----:B------:R-:W0:Y:S01]  /*17a0*/  LDGDEPBAR ;  /* 0x00000000000079af */ /* 0x000e220000000000 */
[C---:B------:R-:W-:Y:S02]  /*17b0*/  ISETP.LT.OR P4, PT, R0.reuse, 0x1, P1 ;  /* 0x000000010000780c */ /* 0x040fe40000f81670 */
[----:B------:R-:W-:Y:S02]  /*17c0*/  ISETP.LT.OR P1, PT, R0, 0x21, P1 ;  /* 0x000000210000780c */ /* 0x000fe40000f21670 */
[----:B-1----:R-:W-:Y:S01]  /*17d0*/  P2R R2, PR, RZ, 0x1 ;  /* 0x00000001ff027803 */ /* 0x002fe20000000000 */
[----:B------:R-:W-:Y:S01]  /*17e0*/  IMAD.IADD R3, R9, 0x1, R14 ;  /* 0x0000000109037824 */ /* 0x000fe200078e020e */
[----:B------:R-:W-:Y:S02]  /*17f0*/  ISETP.GE.AND P0, PT, R33, c[0x0][0x19c], PT ;  /* 0x0000670021007a0c */ /* 0x000fe40003f06270 */
[----:B------:R-:W-:Y:S01]  /*1800*/  ISETP.NE.AND P5, PT, R2, RZ, PT ;  /* 0x000000ff0200720c */ /* 0x000fe20003fa5270 */
[----:B------:R-:W-:Y:S01]  /*1810*/  IMAD.MOV.U32 R2, RZ, RZ, R8 ;  /* 0x000000ffff027224 */ /* 0x000fe200078e0008 */
[----:B------:R-:W-:-:S02]  /*1820*/  P2R R17, PR, RZ, 0x2 ;  /* 0x00000002ff117803 */ /* 0x000fc40000000000 */
[----:B------:R-:W-:Y:S01]  /*1830*/  ISETP.LT.OR P3, PT, R0, 0x1, P0 ;  /* 0x000000010000780c */ /* 0x000fe20000761670 */
[----:B------:R-:W-:Y:S01]  /*1840*/  IMAD.WIDE.U32 R2, R84, c[0x0][0x180], R2 ;  /* 0x0000600054027a25 */ /* 0x000fe200078e0002 */
[C---:B------:R-:W-:Y:S02]  /*1850*/  ISETP.LT.OR P6, PT, R0.reuse, 0x21, P0 ;  /* 0x000000210000780c */ /* 0x040fe400007c1670 */
[----:B------:R-:W-:Y:S01]  /*1860*/  ISETP.LT.OR P1, PT, R0, 0x1, P2 ;  /* 0x000000010000780c */ /* 0x000fe20001721670 */
[----:B--2---:R-:W-:-:S04]  /*1870*/  IMAD.IADD R5, R11, 0x1, R15 ;  /* 0x000000010b057824 */ /* 0x004fc800078e020f */
[----:B------:R1:W-:Y:S01]  /*1880*/  LDGSTS.E.BYPASS.LTC128B.128 [R41+0x80], [R6.64], !P5 ;  /* 0x0008000006297fae */ /* 0x0003e2000e901d4a */
[----:B------:R-:W-:Y:S01]  /*1890*/  ISETP.LT.OR P5, PT, R0, 0x21, P2 ;  /* 0x000000210000780c */ /* 0x000fe200017a1670 */
[----:B------:R-:W-:Y:S01]  /*18a0*/  IMAD R0, R34, c[0x0][0x180], RZ ;  /* 0x0000600022007a24 */ /* 0x000fe200078e02ff */
[----:B------:R-:W-:Y:S01]  /*18b0*/  LOP3.LUT P2, RZ, R22, 0x4, RZ, 0xc0, !PT ;  /* 0x0000000416ff7812 */ /* 0x000fe2000784c0ff */
[----:B------:R-:W-:Y:S01]  /*18c0*/  IMAD R15, R34, c[0x0][0x210], RZ ;  /* 0x00008400220f7a24 */ /* 0x000fe200078e02ff */
[----:B------:R-:W-:Y:S01]  /*18d0*/  SHF.R.S32.HI R34, RZ, 0x5, R35 ;  /* 0x00000005ff227819 */ /* 0x000fe20000011423 */
[----:B------:R-:W-:Y:S01]  /*18e0*/  IMAD.MOV.U32 R4, RZ, RZ, R10 ;  /* 0x000000ffff047224 */ /* 0x000fe200078e000a */
[----:B------:R1:W-:Y:S01]  /*18f0*/  LDGSTS.E.BYPASS.LTC128B.128 [R41+0x2080], [R6.64+0x80], !P4 ;  /* 0x0208008006297fae */ /* 0x0003e2000e101d4a */
[C---:B------:R-:W-:Y:S01]  /*1900*/  IMAD R0, R84.reuse, c[0x0][0x184], R0 ;  /* 0x0000610054007a24 */ /* 0x040fe200078e0200 */
[----:B------:R-:W-:Y:S01]  /*1910*/  LOP3.LUT P4, RZ, R29, 0x4, RZ, 0xc0, !PT ;  /* 0x000000041dff7812 */ /* 0x000fe2000788c0ff */
[----:B------:R-:W-:Y:S01]  /*1920*/  IMAD.WIDE.U32 R8, R84, c[0x0][0x210], R4 ;  /* 0x0000840054087a25 */ /* 0x000fe200078e0004 */
[----:B------:R-:W-:Y:S01]  /*1930*/  LEA.HI R5, R35, R34, RZ, 0x1 ;  /* 0x0000002223057211 */ /* 0x000fe200078f08ff */
[----:B------:R1:W-:Y:S01]  /*1940*/  LDGSTS.E.BYPASS.LTC128B.128 [R41+0x4080], [R6.64+0x100], !P3 ;  /* 0x0408010006297fae */ /* 0x0003e2000d901d4a */
[----:B------:R-:W-:Y:S01]  /*1950*/  LOP3.LUT R4, R36, 0x3ffffffc, RZ, 0xc0, !PT ;  /* 0x3ffffffc24047812 */ /* 0x000fe200078ec0ff */
[----:B------:R-:W-:Y:S01]  /*1960*/  IMAD.IADD R3, R3, 0x1, R0 ;  /* 0x0000000103037824 */ /* 0x000fe200078e0200 */
[----:B------:R-:W-:Y:S01]  /*1970*/  LOP3.LUT R5, R5, 0xfffffffe, RZ, 0xc0, !PT ;  /* 0xfffffffe05057812 */ /* 0x000fe200078ec0ff */
[----:B------:R-:W-:Y:S01]  /*1980*/  IMAD R11, R27, c[0x0][0x188], RZ ;  /* 0x000062001b0b7a24 */ /* 0x000fe200078e02ff */
[----:B------:R-:W-:Y:S01]  /*1990*/  ISETP.NE.AND P3, PT, R17, RZ, PT ;  /* 0x000000ff1100720c */ /* 0x000fe20003f65270 */
[----:B------:R-:W-:Y:S01]  /*19a0*/  IMAD R15, R84, c[0x0][0x214], R15 ;  /* 0x00008500540f7a24 */ /* 0x000fe200078e020f */
[----:B------:R1:W-:Y:S01]  /*19b0*/  LDGSTS.E.BYPASS.LTC128B.128 [R41+0x6080], [R6.64+0x180], !P1 ;  /* 0x0608018006297fae */ /* 0x0003e2000c901d4a */
[----:B------:R-:W-:Y:S01]  /*19c0*/  IMAD.IADD R14, R86, 0x1, -R4 ;  /* 0x00000001560e7824 */ /* 0x000fe200078e0a04 */
[----:B------:R-:W-:Y:S01]  /*19d0*/  LOP3.LUT P1, RZ, R22, 0x2, RZ, 0xc0, !PT ;  /* 0x0000000216ff7812 */ /* 0x000fe2000782c0ff */
[----:B------:R-:W-:Y:S01]  /*19e0*/  IMAD.IADD R21, R34, 0x1, -R5 ;  /* 0x0000000122157824 */ /* 0x000fe200078e0a05 */
[----:B------:R-:W-:Y:S01]  /*19f0*/  CS2R R84, SRZ ;  /* 0x0000000000547805 */ /* 0x000fe2000001ff00 */
[----:B------:R-:W-:-:S02]  /*1a00*/  IMAD R11, R31, c[0x0][0x18c], R11 ;  /* 0x000063001f0b7a24 */ /* 0x000fc400078e020b */
[----:B------:R-:W-:-:S04]  /*1a10*/  IMAD.WIDE.U32 R4, R31, c[0x0][0x188], R2 ;  /* 0x000062001f047a25 */ /* 0x000fc800078e0002 */
[----:B------:R-:W-:Y:S01]  /*1a20*/  IMAD.IADD R3, R9, 0x1, R15 ;  /* 0x0000000109037824 */ /* 0x000fe200078e020f */
[C---:B------:R-:W-:Y:S01]  /*1a30*/  LEA R48, P0, R4.reuse, c[0x0][0x160], 0x1 ;  /* 0x0000580004307a11 */ /* 0x040fe200078008ff */
[----:B------:R-:W-:Y:S02]  /*1a40*/  IMAD.IADD R9, R5, 0x1, R11 ;  /* 0x0000000105097824 */ /* 0x000fe400078e020b */
[----:B------:R-:W-:Y:S02]  /*1a50*/  IMAD.SHL.U32 R0, R29, 0x40, RZ ;  /* 0x000000401d007824 */ /* 0x000fe400078e00ff */
[----:B------:R-:W-:Y:S01]  /*1a60*/  IMAD.SHL.U32 R10, R23, 0x8, RZ ;  /* 0x00000008170a7824 */ /* 0x000fe200078e00ff */
[----:B------:R-:W-:Y:S01]  /*1a70*/  LEA.HI.X R49, R4, c[0x0][0x164], R9, 0x1, P0 ;  /* 0x0000590004317a11 */ /* 0x000fe200000f0c09 */
[----:B------:R-:W-:Y:S01]  /*1a80*/  IMAD.SHL.U32 R26, R21, 0x400, RZ ;  /* 0x00000400151a7824 */ /* 0x000fe200078e00ff */
[----:B------:R-:W-:Y:S02]  /*1a90*/  ISETP.NE.AND P0, PT, R18, RZ, PT ;  /* 0x000000ff1200720c */ /* 0x000fe40003f05270 */
[----:B------:R-:W-:Y:S01]  /*1aa0*/  LOP3.LUT R0, R0, 0x1c0, RZ, 0xc0, !PT ;  /* 0x000001c000007812 */ /* 0x000fe200078ec0ff */
[----:B------:R-:W-:Y:S01]  /*1ab0*/  IMAD R2, R14, 0x2, R26 ;  /* 0x000000020e027824 */ /* 0x000fe200078e021a */
[----:B------:R-:W-:Y:S01]  /*1ac0*/  LOP3.LUT R20, R10, 0x18, RZ, 0xc0, !PT ;  /* 0x000000180a147812 */ /* 0x000fe200078ec0ff */
[----:B------:R-:W-:Y:S01]  /*1ad0*/  STL.64 [R1+0x78], R48 ;  /* 0x0000783001007387 */ /* 0x000fe20000100a00 */
[----:B------:R-:W-:Y:S01]  /*1ae0*/  SHF.R.U32.HI R10, RZ, 0x3, R0 ;  /* 0x00000003ff0a7819 */ /* 0x000fe20000011600 */
[----:B-1----:R-:W-:-:S03]  /*1af0*/  IMAD R6, R30, 0x800, R40 ;  /* 0x000008001e067824 */ /* 0x002fc600078e0228 */
[----:B------:R-:W-:Y:S01]  /*1b00*/  LOP3.LUT R0, R10, R0, R20, 0x1e, !PT ;  /* 0x000000000a007212 */ /* 0x000fe200078e1e14 */
[----:B------:R-:W-:Y:S02]  /*1b10*/  IMAD.SHL.U32 R10, R22, 0x40, RZ ;  /* 0x00000040160a7824 */ /* 0x000fe400078e00ff */
[----:B------:R1:W-:Y:S02]  /*1b20*/  LDGSTS.E.BYPASS.LTC128B.128 [R41+0x1080], [R12.64], !P0 ;  /* 0x010800000c297fae */ /* 0x0003e4000c101d4a */
[----:B------:R-:W-:Y:S01]  /*1b30*/  IMAD.IADD R5, R2, 0x1, R0 ;  /* 0x0000000102057824 */ /* 0x000fe200078e0200 */
[----:B------:R-:W-:Y:S01]  /*1b40*/  LOP3.LUT R10, R10, 0x1c0, RZ, 0xc0, !PT ;  /* 0x000001c00a0a7812 */ /* 0x000fe200078ec0ff */
[----:B------:R1:W-:Y:S01]  /*1b50*/  LDGSTS.E.BYPASS.LTC128B.128 [R41+0x3080], [R12.64+0x80], !P3 ;  /* 0x030800800c297fae */ /* 0x0003e2000d901d4a */
[----:B------:R-:W-:Y:S02]  /*1b60*/  IMAD R0, R27, c[0x0][0x218], RZ ;  /* 0x000086001b007a24 */ /* 0x000fe400078e02ff */
[----:B------:R-:W-:Y:S01]  /*1b70*/  LOP3.LUT R4, R10, 0x8, R38, 0xf8, !PT ;  /* 0x000000080a047812 */ /* 0x000fe200078ef826 */
[----:B------:R1:W-:Y:S01]  /*1b80*/  LDGSTS.E.BYPASS.LTC128B.128 [R41+0x5080], [R12.64+0x100], !P6 ;  /* 0x050801000c297fae */ /* 0x0003e2000f101d4a */
[----:B------:R-:W-:Y:S01]  /*1b90*/  SHF.R.U32.HI R14, RZ, 0x3, R10 ;  /* 0x00000003ff0e7819 */ /* 0x000fe2000001160a */
[----:B------:R-:W-:Y:S01]  /*1ba0*/  IMAD.MOV.U32 R2, RZ, RZ, R8 ;  /* 0x000000ffff027224 */ /* 0x000fe200078e0008 */
[----:B------:R-:W-:Y:S01]  /*1bb0*/  ISETP.GE.AND P6, PT, R16, c[0x0][0x1fc], PT ;  /* 0x00007f0010007a0c */ /* 0x000fe20003fc6270 */
[----:B------:R1:W-:Y:S01]  /*1bc0*/  LDGSTS.E.BYPASS.LTC128B.128 [R41+0x7080], [R12.64+0x180], !P5 ;  /* 0x070801800c297fae */ /* 0x0003e2000e901d4a */
[----:B------:R-:W-:Y:S01]  /*1bd0*/  IMAD R7, R31, c[0x0][0x21c], R0 ;  /* 0x000087001f077a24 */ /* 0x000fe200078e0200 */
[----:B------:R-:W-:Y:S01]  /*1be0*/  LOP3.LUT R0, R4, R14, RZ, 0x3c, !PT ;  /* 0x0000000e04007212 */ /* 0x000fe200078e3cff */
[----:B------:R-:W-:Y:S01]  /*1bf0*/  IMAD.SHL.U32 R44, R5, 0x2, RZ ;  /* 0x00000002052c7824 */ /* 0x000fe200078e00ff */
[----:B------:R-:W0:Y:S01]  /*1c00*/  LDGDEPBAR ;  /* 0x00000000000079af */ /* 0x000e220000000000 */
[----:B------:R-:W-:Y:S01]  /*1c10*/  IMAD.WIDE.U32 R4, R31, c[0x0][0x218], R2 ;  /* 0x000086001f047a25 */ /* 0x000fe200078e0002 */
[----:B------:R-:W-:-:S02]  /*1c20*/  SHF.R.S32.HI R3, RZ, 0x1f, R23 ;  /* 0x0000001fff037819 */ /* 0x000fc40000011417 */
[----:B------:R2:W-:Y:S01]  /*1c30*/  STL [R1+0x60], R44 ;  /* 0x0000602c01007387 */ /* 0x0005e20000100800 */
[----:B------:R-:W-:Y:S01]  /*1c40*/  IMAD.IADD R2, R6, 0x1, R0 ;  /* 0x0000000106027824 */ /* 0x000fe200078e0200 */
[C---:B------:R-:W-:Y:S01]  /*1c50*/  IADD3 R8, R44.reuse, 0x14180, RZ ;  /* 0x000141802c087810 */ /* 0x040fe20007ffe0ff */
[----:B------:R-:W-:Y:S01]  /*1c60*/  IMAD.IADD R0, R5, 0x1, R7 ;  /* 0x0000000105007824 */ /* 0x000fe200078e0207 */
[----:B------:R-:W-:Y:S01]  /*1c70*/  IADD3 R9, R44, 0x141c0, RZ ;  /* 0x000141c02c097810 */ /* 0x000fe20007ffe0ff */
[----:B------:R-:W-:Y:S01]  /*1c80*/  IMAD.SHL.U32 R2, R2, 0x2, RZ ;  /* 0x0000000202027824 */ /* 0x000fe200078e00ff */
[----:B------:R-:W-:Y:S01]  /*1c90*/  @P4 IADD3 R9, R8, -0x40, RZ ;  /* 0xffffffc008094810 */ /* 0x000fe20007ffe0ff */
[----:B------:R-:W-:Y:S01]  /*1ca0*/  IMAD.IADD R5, R25, 0x1, R19 ;  /* 0x0000000119057824 */ /* 0x000fe200078e0213 */
[----:B------:R-:W-:Y:S01]  /*1cb0*/  ISETP.GE.AND P4, PT, R16, c[0x0][0x16c], PT ;  /* 0x00005b0010007a0c */ /* 0x000fe20003f86270 */
[----:B------:R-:W-:Y:S01]  /*1cc0*/  IMAD R27, R27, c[0x0][0x240], RZ ;  /* 0x000090001b1b7a24 */ /* 0x000fe200078e02ff */
[----:B------:R-:W-:Y:S01]  /*1cd0*/  SEL R17, RZ, 0x1, P6 ;  /* 0x00000001ff117807 */ /* 0x000fe20003000000 */
[----:B------:R3:W-:Y:S01]  /*1ce0*/  STL [R1+0x68], R9 ;  /* 0x0000680901007387 */ /* 0x0007e20000100800 */
[----:B------:R-:W-:Y:S01]  /*1cf0*/  SEL R18, RZ, 0x1, P4 ;  /* 0x00000001ff127807 */ /* 0x000fe20002000000 */
[----:B------:R-:W-:Y:S01]  /*1d00*/  IMAD R19, R31, c[0x0][0x244], R27 ;  /* 0x000091001f137a24 */ /* 0x000fe200078e021b */
[----:B------:R-:W-:Y:S01]  /*1d10*/  ISETP.GT.AND P6, PT, R86, 0x7, PT ;  /* 0x000000075600780c */ /* 0x000fe20003fc4270 */
[----:B------:R-:W-:-:S04]  /*1d20*/  DEPBAR.LE SB0, 0x1 ;  /* 0x000080400000791a */ /* 0x000fc80000000000 */
[----:B------:R-:W-:Y:S01]  /*1d30*/  BAR.SYNC.DEFER_BLOCKING 0x0 ;  /* 0x0000000000007b1d */ /* 0x000fe20000010000 */
[----:B--2---:R-:W-:-:S04]  /*1d40*/  LEA R44, P0, R4, c[0x0][0x1f0], 0x1 ;  /* 0x00007c00042c7a11 */ /* 0x004fc800078008ff */
[----:B------:R-:W-:Y:S01]  /*1d50*/  LEA.HI.X R45, R4, c[0x0][0x1f4], R0, 0x1, P0 ;  /* 0x00007d00042d7a11 */ /* 0x000fe200000f0c00 */
[----:B------:R-:W-:Y:S01]  /*1d60*/  IMAD.MOV.U32 R4, RZ, RZ, R24 ;  /* 0x000000ffff047224 */ /* 0x000fe200078e0018 */
[----:B------:R-:W-:Y:S01]  /*1d70*/  LEA.HI R0, R3, R23, RZ, 0x2 ;  /* 0x0000001703007211 */ /* 0x000fe200078f10ff */
[----:B------:R-:W-:Y:S01]  /*1d80*/  IMAD.MOV.U32 R3, RZ, RZ, 0x40 ;  /* 0x00000040ff037424 */ /* 0x000fe200078e00ff */
[----:B------:R-:W-:Y:S01]  /*1d90*/  ISETP.LT.AND P0, PT, R50, UR9, PT ;  /* 0x0000000932007c0c */ /* 0x000fe2000bf01270 */
[----:B------:R-:W-:Y:S01]  /*1da0*/  STL.64 [R1+0x70], R44 ;  /* 0x0000702c01007387 */ /* 0x000fe20000100a00 */
[----:B------:R-:W-:Y:S01]  /*1db0*/  LOP3.LUT R6, R0, 0xfffffffc, RZ, 0xc0, !PT ;  /* 0xfffffffc00067812 */ /* 0x000fe200078ec0ff */
[----:B------:R-:W-:Y:S01]  /*1dc0*/  IMAD.WIDE.U32 R150, R31, c[0x0][0x240], R4 ;  /* 0x000090001f967a25 */ /* 0x000fe200078e0004 */
[----:B------:R-:W-:Y:S01]  /*1dd0*/  SEL R0, R148, 0xffffffe0, !P1 ;  /* 0xffffffe094007807 */ /* 0x000fe20004800000 */
[----:B------:R-:W-:Y:S01]  /*1de0*/  STL [R1+0x28], R2 ;  /* 0x0000280201007387 */ /* 0x000fe20000100800 */
[----:B------:R-:W-:Y:S01]  /*1df0*/  SEL R3, R3, 0xffffffc0, !P2 ;  /* 0xffffffc003037807 */ /* 0x000fe20005000000 */
[----:B------:R-:W-:Y:S01]  /*1e00*/  IMAD.IADD R23, R23, 0x1, -R6 ;  /* 0x0000000117177824 */ /* 0x000fe200078e0a06 */
[----:B------:R-:W-:Y:S01]  /*1e10*/  ISETP.GE.OR P5, PT, R16, c[0x0][0x16c], !P0 ;  /* 0x00005b0010007a0c */ /* 0x000fe200047a6670 */
[----:B---3--:R-:W-:Y:S01]  /*1e20*/  IMAD.IADD R9, R2, 0x1, R0 ;  /* 0x0000000102097824 */ /* 0x008fe200078e0200 */
[----:B------:R-:W-:Y:S01]  /*1e30*/  ISETP.GE.OR P3, PT, R32, c[0x0][0x16c], !P0 ;  /* 0x00005b0020007a0c */ /* 0x000fe20004766670 */
[----:B------:R-:W-:Y:S01]  /*1e40*/  IMAD.IADD R8, R2, 0x1, R3 ;  /* 0x0000000102087824 */ /* 0x000fe200078e0203 */
[----:B------:R-:W-:Y:S01]  /*1e50*/  ISETP.GE.OR P2, PT, R33, c[0x0][0x16c], !P0 ;  /* 0x00005b0021007a0c */ /* 0x000fe20004746670 */
[----:B------:R-:W-:Y:S01]  /*1e60*/  IMAD.IADD R7, R3, 0x1, R9 ;  /* 0x0000000103077824 */ /* 0x000fe200078e0209 */
[----:B------:R-:W-:Y:S01]  /*1e70*/  ISETP.GE.OR P1, PT, R28, c[0x0][0x16c], !P0 ;  /* 0x00005b001c007a0c */ /* 0x000fe20004726670 */
[----:B------:R-:W2:Y:S01]  /*1e80*/  LDSM.16.M88.4 R164, [R2+0x8080] ;  /* 0x0080800002a4783b */ /* 0x000ea20000000200 */
[----:B------:R-:W-:Y:S01]  /*1e90*/  LOP3.LUT R0, R35, 0xffffffe0, RZ, 0xc0, !PT ;  /* 0xffffffe023007812 */ /* 0x000fe200078ec0ff */
[----:B------:R-:W-:Y:S01]  /*1ea0*/  IMAD.SHL.U32 R4, R21, 0x10, RZ ;  /* 0x0000001015047824 */ /* 0x000fe200078e00ff */
[----:B------:R-:W-:Y:S01]  /*1eb0*/  ISETP.GE.OR P4, PT, R33, c[0x0][0x1fc], !P0 ;  /* 0x00007f0021007a0c */ /* 0x000fe20004786670 */
[----:B------:R-:W3:Y:S01]  /*1ec0*/  LDSM.16.M88.4 R168, [R9+0x8080] ;  /* 0x0080800009a8783b */ /* 0x000ee20000000200 */
[----:B------:R-:W-:Y:S01]  /*1ed0*/  CS2R R50, SRZ ;  /* 0x0000000000327805 */ /* 0x000fe2000001ff00 */
[----:B------:R-:W-:Y:S01]  /*1ee0*/  IMAD.IADD R0, R86, 0x1, -R0 ;  /* 0x0000000156007824 */ /* 0x000fe200078e0a00 */
[----:B------:R-:W-:Y:S01]  /*1ef0*/  LOP3.LUT R10, R10, 0x10, R4, 0xf8, !PT ;  /* 0x000000100a0a7812 */ /* 0x000fe200078ef804 */
[----:B------:R-:W4:Y:S01]  /*1f00*/  LDSM.16.M88.4 R172, [R8+0x8080] ;  /* 0x0080800008ac783b */ /* 0x000f220000000200 */
[----:B------:R-:W-:-:S02]  /*1f10*/  CS2R R24, SRZ ;  /* 0x0000000000187805 */ /* 0x000fc4000001ff00 */
[----:B-1----:R-:W-:Y:S01]  /*1f20*/  SHF.R.S32.HI R12, RZ, 0x1f, R0 ;  /* 0x0000001fff0c7819 */ /* 0x002fe20000011400 */
[----:B------:R-:W1:Y:S03]  /*1f30*/  LDSM.16.M88.4 R176, [R7+0x8080] ;  /* 0x0080800007b0783b */ /* 0x000e660000000200 */
[----:B------:R-:W-:Y:S01]  /*1f40*/  LEA.HI R5, R12, R0, RZ, 0x2 ;  /* 0x000000000c057211 */ /* 0x000fe200078f10ff */
        /* <DEDUP_REMOVED lines=11> */
[----:B------:R-:W1:Y:S04]  /*2000*/  LDSM.16.M88.4 R224, [R7+0xe080] ;  /* 0x00e0800007e0783b */ /* 0x000e680000000200 */
[----:B------:R-:W-:Y:S06]  /*2010*/  BAR.SYNC.DEFER_BLOCKING 0x0 ;  /* 0x0000000000007b1d */ /* 0x000fec0000010000 */
[----:B------:R-:W-:Y:S01]  /*2020*/  STL [R1+0x2c], R9 ;  /* 0x00002c0901007387 */ /* 0x000fe20000100800 */
[----:B--2---:R-:W-:-:S03]  /*2030*/  LOP3.LUT R2, R39, 0xfffffff0, RZ, 0xc0, !PT ;  /* 0xfffffff027027812 */ /* 0x004fc600078ec0ff */
[----:B------:R2:W-:Y:S02]  /*2040*/  STL [R1+0x34], R8 ;  /* 0x0000340801007387 */ /* 0x0005e40000100800 */
[----:B------:R-:W-:Y:S02]  /*2050*/  IMAD.IADD R2, R86, 0x1, -R2 ;  /* 0x0000000156027824 */ /* 0x000fe400078e0a02 */
[----:B------:R1:W-:Y:S03]  /*2060*/  STL [R1+0x30], R7 ;  /* 0x0000300701007387 */ /* 0x0003e60000100800 */
[----:B------:R-:W-:Y:S01]  /*2070*/  SHF.R.S32.HI R6, RZ, 0x1f, R2 ;  /* 0x0000001fff067819 */ /* 0x000fe20000011402 */
[----:B------:R-:W-:Y:S03]  /*2080*/  STL.64 [R1+0x80], R150 ;  /* 0x0000809601007387 */ /* 0x000fe60000100a00 */
[----:B------:R-:W-:Y:S01]  /*2090*/  LEA.HI R6, R6, R2, RZ, 0x3 ;  /* 0x0000000206067211 */ /* 0x000fe200078f18ff */
[----:B------:R-:W-:Y:S01]  /*20a0*/  @!PT LDS RZ, [RZ] ;  /* 0x00000000fffff984 */ /* 0x000fe20000000800 */
[----:B------:R-:W-:Y:S01]  /*20b0*/  @!PT LDS RZ, [RZ] ;  /* 0x00000000fffff984 */ /* 0x000fe20000000800 */
[----:B------:R-:W-:Y:S01]  /*20c0*/  @!PT LDS RZ, [RZ] ;  /* 0x00000000fffff984 */ /* 0x000fe20000000800 */
[----:B------:R3:W-:Y:S01]  /*20d0*/  LDGSTS.E.BYPASS.LTC128B.128 [R41+0x8080], [R48.64], !P5 ;  /* 0x0808000030297fae */ /* 0x0007e2000e901d4a */
[----:B------:R-:W-:-:S03]  /*20e0*/  ISETP.GE.OR P5, PT, R16, c[0x0][0x1fc], !P0 ;  /* 0x00007f0010007a0c */ /* 0x000fc600047a6670 */
[----:B------:R3:W-:Y:S01]  /*20f0*/  LDGSTS.E.BYPASS.LTC128B.128 [R41+0x9080], [R48.64+0x80], !P3 ;  /* 0x0908008030297fae */ /* 0x0007e2000d901d4a */
[----:B------:R-:W-:Y:S02]  /*2100*/  P2R R11, PR, RZ, 0x20 ;  /* 0x00000020ff0b7803 */ /* 0x000fe40000000000 */
[C---:B------:R-:W-:Y:S01]  /*2110*/  ISETP.GE.AND P5, PT, R32.reuse, c[0x0][0x1fc], PT ;  /* 0x00007f0020007a0c */ /* 0x040fe20003fa6270 */
[----:B------:R3:W-:Y:S01]  /*2120*/  LDGSTS.E.BYPASS.LTC128B.128 [R41+0xa080], [R48.64+0x100], !P2 ;  /* 0x0a08010030297fae */ /* 0x0007e2000d101d4a */
[----:B------:R-:W-:Y:S01]  /*2130*/  ISETP.GE.OR P2, PT, R32, c[0x0][0x1fc], !P0 ;  /* 0x00007f0020007a0c */ /* 0x000fe20004746670 */
[----:B--2---:R-:W-:Y:S02]  /*2140*/  IMAD.SHL.U32 R8, R30, 0x20, RZ ;  /* 0x000000201e087824 */ /* 0x004fe400078e00ff */
[----:B------:R3:W-:Y:S01]  /*2150*/  LDGSTS.E.BYPASS.LTC128B.128 [R41+0xb080], [R48.64+0x180], !P1 ;  /* 0x0b08018030297fae */ /* 0x0007e2000c901d4a */
[----:B------:R-:W-:Y:S02]  /*2160*/  ISETP.GE.AND P1, PT, R32, c[0x0][0x16c], PT ;  /* 0x00005b0020007a0c */ /* 0x000fe40003f26270 */
[C---:B-1----:R-:W-:Y:S01]  /*2170*/  LOP3.LUT R7, R6.reuse, 0xfffffff8, RZ, 0xc0, !PT ;  /* 0xfffffff806077812 */ /* 0x042fe200078ec0ff */
[----:B------:R-:W-:Y:S01]  /*2180*/  IMAD.SHL.U32 R6, R6, 0x40, RZ ;  /* 0x0000004006067824 */ /* 0x000fe200078e00ff */
[----:B------:R-:W-:-:S02]  /*2190*/  P2R R9, PR, RZ, 0x4 ;  /* 0x00000004ff097803 */ /* 0x000fc40000000000 */
[----:B------:R-:W-:Y:S01]  /*21a0*/  SEL R13, RZ, 0xffffffff, P1 ;  /* 0xffffffffff0d7807 */ /* 0x000fe20000800000 */
[----:B------:R-:W-:Y:S01]  /*21b0*/  IMAD.IADD R2, R2, 0x1, -R7 ;  /* 0x0000000102027824 */ /* 0x000fe200078e0a07 */
[----:B------:R-:W-:Y:S02]  /*21c0*/  LOP3.LUT R7, R5, 0xfffffffc, RZ, 0xc0, !PT ;  /* 0xfffffffc05077812 */ /* 0x000fe400078ec0ff */
[----:B------:R-:W-:Y:S02]  /*21d0*/  SEL R12, RZ, 0xffffffff, P5 ;  /* 0xffffffffff0c7807 */ /* 0x000fe40002800000 */
[----:B------:R-:W-:Y:S01]  /*21e0*/  ISETP.GE.AND P2, PT, R33, c[0x0][0x16c], PT ;  /* 0x00005b0021007a0c */ /* 0x000fe20003f46270 */
[----:B------:R-:W-:Y:S01]  /*21f0*/  IMAD.IADD R7, R0, 0x1, -R7 ;  /* 0x0000000100077824 */ /* 0x000fe200078e0a07 */
[----:B------:R-:W-:Y:S01]  /*2200*/  ISETP.NE.AND P5, PT, R9, RZ, PT ;  /* 0x000000ff0900720c */ /* 0x000fe20003fa5270 */
[----:B------:R-:W-:Y:S01]  /*2210*/  IMAD.SHL.U32 R9, R13, 0x2, RZ ;  /* 0x000000020d097824 */ /* 0x000fe200078e00ff */
[----:B------:R-:W-:Y:S01]  /*2220*/  LEA.HI R5, R5, R4, RZ, 0x1e ;  /* 0x0000000405057211 */ /* 0x000fe200078ff0ff */
[----:B------:R-:W-:Y:S01]  /*2230*/  IMAD.SHL.U32 R4, R12, 0x2, RZ ;  /* 0x000000020c047824 */ /* 0x000fe200078e00ff */
[----:B------:R-:W-:-:S02]  /*2240*/  ISETP.GE.AND P1, PT, R28, c[0x0][0x16c], PT ;  /* 0x00005b001c007a0c */ /* 0x000fc40003f26270 */
[----:B------:R-:W-:Y:S01]  /*2250*/  LOP3.LUT R20, R20, 0x20, R8, 0xf8, !PT ;  /* 0x0000002014147812 */ /* 0x000fe200078ef808 */
[----:B------:R-:W-:Y:S01]  /*2260*/  IMAD R8, R23, -0x8, R37 ;  /* 0xfffffff817087824 */ /* 0x000fe200078e0225 */
[----:B------:R-:W-:Y:S01]  /*2270*/  SEL R16, RZ, 0x4, P2 ;  /* 0x00000004ff107807 */ /* 0x000fe20001000000 */
[----:B------:R1:W-:Y:S01]  /*2280*/  STL [R1+0x64], R5 ;  /* 0x0000640501007387 */ /* 0x0003e20000100800 */
[----:B------:R-:W-:Y:S01]  /*2290*/  ISETP.GE.AND P2, PT, R33, c[0x0][0x1fc], PT ;  /* 0x00007f0021007a0c */ /* 0x000fe20003f46270 */
[----:B------:R-:W-:Y:S01]  /*22a0*/  CS2R R36, SRZ ;  /* 0x0000000000247805 */ /* 0x000fe2000001ff00 */
[----:B------:R-:W-:Y:S01]  /*22b0*/  LOP3.LUT R0, R10, 0x8, R38, 0xf8, !PT ;  /* 0x000000080a007812 */ /* 0x000fe200078ef826 */
[----:B------:R-:W-:Y:S01]  /*22c0*/  IMAD R10, R7, -0x2, R8 ;  /* 0xfffffffe070a7824 */ /* 0x000fe200078e0208 */
[----:B------:R-:W-:Y:S01]  /*22d0*/  SEL R15, RZ, 0x8, P1 ;  /* 0x00000008ff0f7807 */ /* 0x000fe20000800000 */
[----:B---3--:R-:W-:Y:S01]  /*22e0*/  CS2R R48, SRZ ;  /* 0x0000000000307805 */ /* 0x008fe2000001ff00 */
[----:B------:R-:W-:Y:S01]  /*22f0*/  LOP3.LUT R8, R0, R14, RZ, 0x3c, !PT ;  /* 0x0000000e00087212 */ /* 0x000fe200078e3cff */
[----:B------:R-:W-:Y:S01]  /*2300*/  CS2R R38, SRZ ;  /* 0x0000000000267805 */ /* 0x000fe2000001ff00 */
[----:B------:R-:W-:Y:S01]  /*2310*/  SEL R7, RZ, 0x4, P2 ;  /* 0x00000004ff077807 */ /* 0x000fe20001000000 */
[----:B------:R-:W-:Y:S01]  /*2320*/  CS2R R32, SRZ ;  /* 0x0000000000207805 */ /* 0x000fe2000001ff00 */
[----:B------:R-:W-:Y:S01]  /*2330*/  ISETP.NE.AND P2, PT, R11, RZ, PT ;  /* 0x000000ff0b00720c */ /* 0x000fe20003f45270 */
[----:B------:R-:W-:Y:S01]  /*2340*/  CS2R R22, SRZ ;  /* 0x0000000000167805 */ /* 0x000fe2000001ff00 */
[----:B------:R-:W-:-:S02]  /*2350*/  ISETP.GE.AND P1, PT, R28, c[0x0][0x1fc], PT ;  /* 0x00007f001c007a0c */ /* 0x000fc40003f26270 */
[----:B------:R-:W-:Y:S02]  /*2360*/  LOP3.LUT R4, R4, 0x2, R17, 0xe2, !PT ;  /* 0x0000000204047812 */ /* 0x000fe400078ee211 */
[----:B------:R-:W-:Y:S02]  /*2370*/  ISETP.GE.OR P3, PT, R28, c[0x0][0x1fc], !P0 ;  /* 0x00007f001c007a0c */ /* 0x000fe40004766670 */
[----:B------:R-:W-:Y:S01]  /*2380*/  LOP3.LUT P0, RZ, R2, 0x2, RZ, 0xc0, !PT ;  /* 0x0000000202ff7812 */ /* 0x000fe2000780c0ff */
[----:B------:R-:W-:Y:S01]  /*2390*/  CS2R R28, SRZ ;  /* 0x00000000001c7805 */ /* 0x000fe2000001ff00 */
[----:B------:R-:W-:Y:S02]  /*23a0*/  LOP3.LUT R6, R6, 0xfffffe00, RZ, 0xc0, !PT ;  /* 0xfffffe0006067812 */ /* 0x000fe400078ec0ff */
[----:B-1----:R-:W-:Y:S01]  /*23b0*/  LOP3.LUT R5, R9, 0x2, R18, 0xe2, !PT ;  /* 0x0000000209057812 */ /* 0x002fe200078ee212 */
[----:B------:R-:W-:-:S03]  /*23c0*/  @!P6 IMAD.SHL.U32 R9, R86, 0x10, RZ ;  /* 0x000000105609e824 */ /* 0x000fc600078e00ff */
[----:B------:R-:W-:Y:S02]  /*23d0*/  LOP3.LUT R0, R15, R5, R16, 0xfe, !PT ;  /* 0x000000050f007212 */ /* 0x000fe400078efe10 */
[----:B------:R-:W-:Y:S01]  /*23e0*/  SEL R5, RZ, 0x8, P1 ;  /* 0x00000008ff057807 */ /* 0x000fe20000800000 */
[----:B------:R1:W-:Y:S01]  /*23f0*/  @!P6 LDGSTS.E.BYPASS.LTC128B.128 [R9+0x14080], [R46.64] ;  /* 0x140800002e09efae */ /* 0x0003e2000b901d4a */
[----:B------:R-:W-:-:S03]  /*2400*/  LOP3.LUT P1, RZ, R2, 0x4, RZ, 0xc0, !PT ;  /* 0x0000000402ff7812 */ /* 0x000fc6000782c0ff */
[----:B------:R2:W-:Y:S04]  /*2410*/  STL [R1+0x5c], R0 ;  /* 0x00005c0001007387 */ /* 0x0005e80000100800 */
[----:B------:R-:W0:Y:S04]  /*2420*/  LDGDEPBAR ;  /* 0x00000000000079af */ /* 0x000e280000000000 */
[----:B------:R3:W-:Y:S01]  /*2430*/  LDGSTS.E.BYPASS.LTC128B.128 [R41+0x10080], [R44.64], !P2 ;  /* 0x100800002c297fae */ /* 0x0007e2000d101d4a */
[----:B------:R-:W-:-:S03]  /*2440*/  ISETP.GE.AND P2, PT, R86, 0x8, PT ;  /* 0x000000085600780c */ /* 0x000fc60003f46270 */
[----:B------:R3:W-:Y:S01]  /*2450*/  LDGSTS.E.BYPASS.LTC128B.128 [R41+0x11080], [R44.64+0x80], !P5 ;  /* 0x110800802c297fae */ /* 0x0007e2000e901d4a */
[----:B------:R-:W-:-:S03]  /*2460*/  ISETP.GT.AND P5, PT, R10, RZ, PT ;  /* 0x000000ff0a00720c */ /* 0x000fc60003fa4270 */
[----:B------:R3:W-:Y:S01]  /*2470*/  LDGSTS.E.BYPASS.LTC128B.128 [R41+0x12080], [R44.64+0x100], !P4 ;  /* 0x120801002c297fae */ /* 0x0007e2000e101d4a */
[----:B------:R-:W-:-:S03]  /*2480*/  ISETP.GT.AND P4, PT, R10, 0x1, PT ;  /* 0x000000010a00780c */ /* 0x000fc60003f84270 */
[----:B------:R3:W-:Y:S01]  /*2490*/  LDGSTS.E.BYPASS.LTC128B.128 [R41+0x13080], [R44.64+0x180], !P3 ;  /* 0x130801802c297fae */ /* 0x0007e2000d901d4a */
[----:B------:R-:W-:Y:S01]  /*24a0*/  ISETP.GT.AND P3, PT, R10, 0x20, PT ;  /* 0x000000200a00780c */ /* 0x000fe20003f64270 */
[----:B-1----:R-:W-:Y:S01]  /*24b0*/  CS2R R46, SRZ ;  /* 0x00000000002e7805 */ /* 0x002fe2000001ff00 */
[----:B--2---:R-:W-:Y:S01]  /*24c0*/  IMAD.SHL.U32 R0, R2, 0x40, RZ ;  /* 0x0000004002007824 */ /* 0x004fe200078e00ff */
[----:B------:R-:W-:Y:S01]  /*24d0*/  LOP3.LUT R2, R5, R4, R7, 0xfe, !PT ;  /* 0x0000000405027212 */ /* 0x000fe200078efe07 */
[----:B------:R-:W-:Y:S02]  /*24e0*/  IMAD.SHL.U32 R5, R30, 0x8, RZ ;  /* 0x000000081e057824 */ /* 0x000fe400078e00ff */
[----:B------:R-:W-:Y:S01]  /*24f0*/  IMAD.SHL.U32 R4, R34, 0x8, RZ ;  /* 0x0000000822047824 */ /* 0x000fe200078e00ff */
[----:B------:R-:W-:Y:S01]  /*2500*/  LOP3.LUT R0, R0, 0x1c0, RZ, 0xc0, !PT ;  /* 0x000001c000007812 */ /* 0x000fe200078ec0ff */
[----:B------:R1:W-:Y:S01]  /*2510*/  STL [R1+0x58], R2 ;  /* 0x0000580201007387 */ /* 0x0003e20000100800 */
[----:B------:R-:W-:-:S02]  /*2520*/  CS2R R34, SRZ ;  /* 0x0000000000227805 */ /* 0x000fc4000001ff00 */
[C---:B------:R-:W-:Y:S02]  /*2530*/  LOP3.LUT R7, R0.reuse, 0x8, R5, 0xf8, !PT ;  /* 0x0000000800077812 */ /* 0x040fe400078ef805 */
[----:B------:R-:W-:Y:S01]  /*2540*/  LOP3.LUT R5, R0, 0x38, R4, 0xf8, !PT ;  /* 0x0000003800057812 */ /* 0x000fe200078ef804 */
[----:B---3--:R-:W-:Y:S01]  /*2550*/  CS2R R44, SRZ ;  /* 0x00000000002c7805 */ /* 0x008fe2000001ff00 */
[----:B------:R-:W-:Y:S01]  /*2560*/  CS2R R40, SRZ ;  /* 0x0000000000287805 */ /* 0x000fe2000001ff00 */
[----:B-1----:R-:W-:-:S04]  /*2570*/  SHF.R.U32.HI R2, RZ, 0x3, R0 ;  /* 0x00000003ff027819 */ /* 0x002fc80000011600 */
[----:B------:R-:W-:Y:S01]  /*2580*/  LOP3.LUT R9, R2, R20, R0, 0x1e, !PT ;  /* 0x0000001402097212 */ /* 0x000fe200078e1e00 */
[C---:B------:R-:W-:Y:S01]  /*2590*/  IMAD R0, R30.reuse, 0x200, R8 ;  /* 0x000002001e007824 */ /* 0x040fe200078e0208 */
[-C--:B------:R-:W-:Y:S01]  /*25a0*/  LOP3.LUT R5, R5, R2.reuse, RZ, 0x3c, !PT ;  /* 0x0000000205057212 */ /* 0x080fe200078e3cff */
[----:B------:R-:W-:Y:S01]  /*25b0*/  IMAD R8, R30, 0x1000, R6 ;  /* 0x000010001e087824 */ /* 0x000fe200078e0206 */
[----:B------:R-:W-:Y:S01]  /*25c0*/  LOP3.LUT R4, R7, R2, RZ, 0x3c, !PT ;  /* 0x0000000207047212 */ /* 0x000fe200078e3cff */
[----:B------:R-:W-:Y:S01]  /*25d0*/  IMAD R3, R0, 0x2, R3 ;  /* 0x0000000200037824 */ /* 0x000fe200078e0203 */
[-C--:B------:R-:W-:Y:S01]  /*25e0*/  LOP3.LUT R7, R9, R6.reuse, RZ, 0xfc, !PT ;  /* 0x0000000609077212 */ /* 0x080fe200078efcff */
[----:B------:R-:W-:Y:S01]  /*25f0*/  IMAD.IADD R9, R151, 0x1, R19 ;  /* 0x0000000197097824 */ /* 0x000fe200078e0213 */
[-C--:B------:R-:W-:Y:S01]  /*2600*/  IADD3 R2, R4, R6.reuse, R26 ;  /* 0x0000000604027210 */ /* 0x080fe20007ffe01a */
[----:B------:R-:W-:Y:S01]  /*2610*/  IMAD.IADD R8, R8, 0x1, R5 ;  /* 0x0000000108087824 */ /* 0x000fe200078e0205 */
[----:B------:R-:W-:Y:S01]  /*2620*/  LOP3.LUT R6, R4, R6, RZ, 0xfc, !PT ;  /* 0x0000000604067212 */ /* 0x000fe200078efcff */
[----:B------:R-:W-:Y:S01]  /*2630*/  IMAD.MOV.U32 R5, RZ, RZ, 0x10 ;  /* 0x00000010ff057424 */ /* 0x000fe200078e00ff */
[----:B------:R1:W-:Y:S01]  /*2640*/  STL [R1+0x6c], R9 ;  /* 0x00006c0901007387 */ /* 0x0003e20000100800 */
[----:B------:R-:W-:Y:S01]  /*2650*/  @!P2 IMAD.SHL.U32 R4, R86, 0x10, RZ ;  /* 0x000000105604a824 */ /* 0x000fe200078e00ff */
[----:B------:R-:W-:Y:S01]  /*2660*/  CS2R R30, SRZ ;  /* 0x00000000001e7805 */ /* 0x000fe2000001ff00 */
[----:B------:R-:W-:Y:S01]  /*2670*/  IMAD.SHL.U32 R0, R0, 0x2, RZ ;  /* 0x0000000200007824 */ /* 0x000fe200078e00ff */
[----:B------:R-:W-:Y:S01]  /*2680*/  SEL R5, R5, 0xfffffff0, !P0 ;  /* 0xfffffff005057807 */ /* 0x000fe20004000000 */
[----:B------:R-:W-:Y:S01]  /*2690*/  IMAD.SHL.U32 R2, R2, 0x2, RZ ;  /* 0x0000000202027824 */ /* 0x000fe200078e00ff */
[----:B------:R2:W-:Y:S01]  /*26a0*/  @!P2 LDGSTS.E.BYPASS.LTC128B.128 [R4+0x14100], [R42.64] ;  /* 0x141000002a04afae */ /* 0x0005e2000b901d4a */
[----:B------:R-:W-:Y:S01]  /*26b0*/  CS2R R86, SRZ ;  /* 0x0000000000567805 */ /* 0x000fe2000001ff00 */
[----:B------:R-:W-:Y:S01]  /*26c0*/  CS2R R26, SRZ ;  /* 0x00000000001a7805 */ /* 0x000fe2000001ff00 */
[----:B------:R-:W-:Y:S01]  /*26d0*/  CS2R R20, SRZ ;  /* 0x0000000000147805 */ /* 0x000fe2000001ff00 */
[----:B------:R3:W-:Y:S01]  /*26e0*/  STL [R1+0x38], R3 ;  /* 0x0000380301007387 */ /* 0x0007e20000100800 */
[----:B------:R-:W-:-:S03]  /*26f0*/  ISETP.GT.AND P2, PT, R10, 0x21, PT ;  /* 0x000000210a00780c */ /* 0x000fc60003f44270 */
[----:B------:R4:W-:Y:S04]  /*2700*/  STL [R1+0x3c], R0 ;  /* 0x00003c0001007387 */ /* 0x0009e80000100800 */
[----:B------:R-:W0:Y:S01]  /*2710*/  LDGDEPBAR ;  /* 0x00000000000079af */ /* 0x000e220000000000 */
[----:B-1----:R-:W-:Y:S02]  /*2720*/  LEA R9, R6, 0x15180, 0x1 ;  /* 0x0001518006097811 */ /* 0x002fe400078e08ff */
[----:B------:R-:W-:-:S03]  /*2730*/  LEA R6, R8, 0x80, 0x1 ;  /* 0x0000008008067811 */ /* 0x000fc600078e08ff */
[----:B------:R-:W-:Y:S01]  /*2740*/  STL [R1+0x40], R9 ;  /* 0x0000400901007387 */ /* 0x000fe20000100800 */
[----:B--2---:R-:W-:-:S03]  /*2750*/  SEL R4, R148, 0xffffffe0, !P1 ;  /* 0xffffffe094047807 */ /* 0x004fc60004800000 */
[----:B------:R1:W-:Y:S01]  /*2760*/  STL [R1+0x24], R6 ;  /* 0x0000240601007387 */ /* 0x0003e20000100800 */
[--C-:B---3--:R-:W-:Y:S01]  /*2770*/  IMAD R3, R5, 0x2, R2.reuse ;  /* 0x0000000205037824 */ /* 0x108fe200078e0202 */
[----:B------:R-:W-:Y:S01]  /*2780*/  CS2R R42, SRZ ;  /* 0x00000000002a7805 */ /* 0x000fe2000001ff00 */
[----:B----4-:R-:W-:Y:S02]  /*2790*/  IMAD.SHL.U32 R0, R7, 0x2, RZ ;  /* 0x0000000207007824 */ /* 0x010fe400078e00ff */
[C---:B------:R-:W-:Y:S02]  /*27a0*/  IMAD R7, R4.reuse, 0x2, R2 ;  /* 0x0000000204077824 */ /* 0x040fe400078e0202 */
[----:B------:R-:W-:-:S03]  /*27b0*/  IMAD R252, R4, 0x2, R3 ;  /* 0x0000000204fc7824 */ /* 0x000fc600078e0203 */
[----:B------:R2:W-:Y:S01]  /*27c0*/  STL [R1+0x20], R7 ;  /* 0x0000200701007387 */ /* 0x0005e20000100800 */
[--C-:B-1----:R-:W-:Y:S02]  /*27d0*/  IMAD R6, R5, 0x2, R9.reuse ;  /* 0x0000000205067824 */ /* 0x102fe400078e0209 */
[C---:B------:R-:W-:Y:S02]  /*27e0*/  IMAD R5, R4.reuse, 0x2, R9 ;  /* 0x0000000204057824 */ /* 0x040fe400078e0209 */
[----:B------:R-:W-:Y:S01]  /*27f0*/  IMAD R4, R4, 0x2, R6 ;  /* 0x0000000204047824 */ /* 0x000fe200078e0206 */
[----:B------:R2:W-:Y:S04]  /*2800*/  STL [R1+0x44], R6 ;  /* 0x0000440601007387 */ /* 0x0005e80000100800 */
[----:B------:R2:W-:Y:S04]  /*2810*/  STL [R1+0x4c], R5 ;  /* 0x00004c0501007387 */ /* 0x0005e80000100800 */
[----:B------:R2:W-:Y:S02]  /*2820*/  STL [R1+0x48], R4 ;  /* 0x0000480401007387 */ /* 0x0005e40000100800 */
.L_x_55:
[----:B-1----:R-:W3:Y:S01]  /*2830*/  LDL R159, [R1+0x28] ;  /* 0x00002800019f7983 */ /* 0x002ee20000100800 */
[----:B------:R-:W-:Y:S04]  /*2840*/  DEPBAR.LE SB0, 0x0 ;  /* 0x000080000000791a */ /* 0x000fe80000000000 */
[----:B------:R-:W4:Y:S01]  /*2850*/  LDL R158, [R1+0x2c] ;  /* 0x00002c00019e7983 */ /* 0x000f220000100800 */
[----:B------:R-:W-:Y:S03]  /*2860*/  UIADD3 UR8, UR6, 0x1, URZ ;  /* 0x0000000106087890 */ /* 0x000fe6000fffe03f */
[----:B-----5:R-:W5:Y:S01]  /*2870*/  LDL R157, [R1+0x34] ;  /* 0x00003400019d7983 */ /* 0x020f620000100800 */
[----:B------:R-:W-:Y:S03]  /*2880*/  UISETP.GE.AND UP0, UPT, UR8, UR7, UPT ;  /* 0x000000070800728c */ /* 0x000fe6000bf06270 */
[----:B--2---:R-:W2:Y:S04]  /*2890*/  LDL R163, [R1+0x20] ;  /* 0x0000200001a37983 */ /* 0x004ea80000100800 */
[----:B------:R-:W-:Y:S01]  /*28a0*/  BAR.SYNC.DEFER_BLOCKING 0x0 ;  /* 0x0000000000007b1d */ /* 0x000fe20000010000 */
[----:B------:R-:W-:Y:S05]  /*28b0*/  PLOP3.LUT P1, PT, PT, PT, UP0, 0x80, 0x0 ;  /* 0x000000000000781c */ /* 0x000fea0003f2f008 */
[----:B------:R-:W-:Y:S04]  /*28c0*/  LDSM.16.M88.4 R8, [R2+0x8080] ;  /* 0x008080000208783b */ /* 0x000fe80000000200 */
[----:B------:R-:W2:Y:S04]  /*28d0*/  LDL R156, [R1+0x30] ;  /* 0x00003000019c7983 */ /* 0x000ea80000100800 */
[----:B------:R-:W-:Y:S04]  /*28e0*/  LDSM.16.M88.4 R16, [R3+0x8080] ;  /* 0x008080000310783b */ /* 0x000fe80000000200 */
[----:B------:R-:W2:Y:S04]  /*28f0*/  LDL R162, [R1+0x64] ;  /* 0x0000640001a27983 */ /* 0x000ea80000100800 */
[----:B------:R-:W2:Y:S04]  /*2900*/  LDL R241, [R1+0x3c] ;  /* 0x00003c0001f17983 */ /* 0x000ea80000100800 */
[----:B------:R-:W2:Y:S04]  /*2910*/  LDL R240, [R1+0x38] ;  /* 0x0000380001f07983 */ /* 0x000ea80000100800 */
[----:B---3--:R-:W1:Y:S04]  /*2920*/  LDSM.16.M88.4 R12, [R159+0x80] ;  /* 0x000080009f0c783b */ /* 0x008e680000000200 */
[----:B----4-:R-:W3:Y:S04]  /*2930*/  LDSM.16.M88.4 R148, [R158+0x80] ;  /* 0x000080009e94783b */ /* 0x010ee80000000200 */
[----:B-----5:R-:W-:Y:S01]  /*2940*/  LDSM.16.M88.4 R152, [R157+0x80] ;  /* 0x000080009d98783b */ /* 0x020fe20000000200 */
[C---:B-1----:R-:W-:Y:S08]  /*2950*/  HMMA.16816.F32.BF16 R4, R8.reuse, R12, RZ ;  /* 0x0000000c0804723c */ /* 0x042ff000000418ff */
[----:B------:R-:W-:Y:S01]  /*2960*/  HMMA.16816.F32.BF16 R8, R8, R14, RZ ;  /* 0x0000000e0808723c */ /* 0x000fe200000418ff */
[----:B--2---:R-:W1:Y:S04]  /*2970*/  LDSM.16.M88.4 R12, [R163+0x8080] ;  /* 0x00808000a30c783b */ /* 0x004e680000000200 */
        /* <DEDUP_REMOVED lines=227> */
[----:B--234-:R2:W-:Y:S01]  /*37b0*/  STL [R1+0xa8], R0 ;  /* 0x0000a80001007387 */ /* 0x01c5e20000100800 */
[----:B------:R-:W-:Y:S02]  /*37c0*/  ULDC.64 UR4, c[0x0][0x208] ;  /* 0x0000820000047ab9 */ /* 0x000fe40000000a00 */
[----:B------:R-:W-:Y:S01]  /*37d0*/  UIMAD.WIDE.U32 UR14, UR8, UR4, URZ ;  /* 0x00000004080e72a5 */ /* 0x000fe2000f8e003f */
[----:B------:R3:W-:Y:S01]  /*37e0*/  STL.64 [R1+0xa0], R2 ;  /* 0x0000a00201007387 */ /* 0x0007e20000100a00 */
[----:B------:R-:W-:Y:S03]  /*37f0*/  USHF.R.S32.HI UR12, URZ, 0x1f, UR8 ;  /* 0x0000001f3f0c7899 */ /* 0x000fe60008011408 */
[----:B------:R-:W4:Y:S01]  /*3800*/  LDL R251, [R1+0x58] ;  /* 0x0000580001fb7983 */ /* 0x000f220000100800 */
[----:B------:R-:W-:Y:S01]  /*3810*/  IMAD.U32 R244, RZ, RZ, UR14 ;  /* 0x0000000efff47e24 */ /* 0x000fe2000f8e00ff */
[----:B------:R-:W-:Y:S01]  /*3820*/  UIMAD UR12, UR12, UR4, URZ ;  /* 0x000000040c0c72a4 */ /* 0x000fe2000f8e023f */
[----:B------:R-:W-:Y:S01]  /*3830*/  IMAD.U32 R246, RZ, RZ, UR14 ;  /* 0x0000000efff67e24 */ /* 0x000fe2000f8e00ff */
[----:B------:R-:W4:Y:S01]  /*3840*/  LDL R250, [R1+0x50] ;  /* 0x0000500001fa7983 */ /* 0x000f220000100800 */
[----:B------:R-:W-:Y:S02]  /*3850*/  UIMAD UR4, UR8, -0x20, UR9 ;  /* 0xffffffe0080478a4 */ /* 0x000fe4000f8e0209 */
[----:B------:R-:W-:Y:S01]  /*3860*/  UIMAD UR12, UR8, UR5, UR12 ;  /* 0x00000005080c72a4 */ /* 0x000fe2000f8e020c */
[----:B------:R-:W4:Y:S03]  /*3870*/  LDL.64 R248, [R1+0x88] ;  /* 0x0000880001f87983 */ /* 0x000f260000100a00 */
[----:B------:R-:W-:Y:S01]  /*3880*/  UIADD3 UR12, UR15, UR12, URZ ;  /* 0x0000000c0f0c7290 */ /* 0x000fe2000fffe03f */
[----:B-12---:R-:W1:Y:S05]  /*3890*/  S2R R0, SR_TID.X ;  /* 0x0000000000007919 */ /* 0x006e6a0000002100 */
[----:B------:R-:W-:Y:S01]  /*38a0*/  IMAD.U32 R245, RZ, RZ, UR12 ;  /* 0x0000000cfff57e24 */ /* 0x000fe2000f8e00ff */
[----:B---3--:R-:W2:Y:S02]  /*38b0*/  LDL.64 R2, [R1+0x70] ;  /* 0x0000700001027983 */ /* 0x008ea40000100a00 */
[----:B--2---:R-:W-:Y:S02]  /*38c0*/  LEA R244, P0, R244, R2, 0x6 ;  /* 0x00000002f4f47211 */ /* 0x004fe400078030ff */
[----:B-1----:R-:W-:Y:S02]  /*38d0*/  SHF.R.S32.HI R247, RZ, 0x1f, R0 ;  /* 0x0000001ffff77819 */ /* 0x002fe40000011400 */
[----:B------:R-:W-:Y:S02]  /*38e0*/  LEA.HI.X R245, R246, R3, R245, 0x6, P0 ;  /* 0x00000003f6f57211 */ /* 0x000fe400000f34f5 */
[----:B------:R-:W-:Y:S02]  /*38f0*/  LEA.HI R247, R247, R0, RZ, 0x3 ;  /* 0x00000000f7f77211 */ /* 0x000fe400078f18ff */
[----:B------:R1:W5:Y:S01]  /*3900*/  LDL.LU R0, [R1+0xa8] ;  /* 0x0000a80001007983 */ /* 0x0003620000300800 */
[----:B----4-:R-:W-:Y:S02]  /*3910*/  LOP3.LUT P0, RZ, R251, 0x1, RZ, 0xc0, !PT ;  /* 0x00000001fbff7812 */ /* 0x010fe4000780c0ff */
[----:B------:R-:W-:Y:S01]  /*3920*/  SHF.R.S32.HI R247, RZ, 0x3, R247 ;  /* 0x00000003fff77819 */ /* 0x000fe200000114f7 */
[----:B------:R1:W5:Y:S03]  /*3930*/  LDL.LU.64 R2, [R1+0xa0] ;  /* 0x0000a00001027983 */ /* 0x0003660000300a00 */
[----:B------:R-:W-:-:S13]  /*3940*/  ISETP.GE.OR P0, PT, R247, UR4, !P0 ;  /* 0x00000004f7007c0c */ /* 0x000fda000c706670 */
[----:B------:R-:W-:Y:S01]  /*3950*/  @!PT LDS RZ, [RZ] ;  /* 0x00000000fffff984 */ /* 0x000fe20000000800 */
[----:B------:R-:W-:Y:S01]  /*3960*/  @!PT LDS RZ, [RZ] ;  /* 0x00000000fffff984 */ /* 0x000fe20000000800 */
[----:B------:R-:W-:Y:S01]  /*3970*/  @!PT LDS RZ, [RZ] ;  /* 0x00000000fffff984 */ /* 0x000fe20000000800 */
[----:B------:R2:W-:Y:S01]  /*3980*/  LDGSTS.E.BYPASS.LTC128B.128 [R250+0x10080], [R244.64], !P0 ;  /* 0x10080000f4fa7fae */ /* 0x0005e2000c101d4a */
        /* <DEDUP_REMOVED lines=8> */
[----:B------:R-:W3:Y:S11]  /*3a10*/  S2R R247, SR_TID.X ;  /* 0x0000000000f77919 */ /* 0x000ef60000002100 */
[----:B------:R2:W-:Y:S01]  /*3a20*/  LDGSTS.E.BYPASS.LTC128B.128 [R250+0x13080], [R244.64+0x180], !P0 ;  /* 0x13080180f4fa7fae */ /* 0x0005e2000c101d4a */
[----:B---3--:R-:W-:Y:S02]  /*3a30*/  @!P6 IMAD.SHL.U32 R246, R247, 0x10, RZ ;  /* 0x00000010f7f6e824 */ /* 0x008fe400078e00ff */
[----:B--2---:R-:W-:Y:S05]  /*3a40*/  IMAD.U32 R244, RZ, RZ, UR6 ;  /* 0x00000006fff47e24 */ /* 0x004fea000f8e00ff */
[----:B------:R-:W-:Y:S05]  /*3a50*/  @!P6 LEA R244, R244, 0x20, 0x5 ;  /* 0x00000020f4f4e811 */ /* 0x000fea00078e28ff */
[----:B------:R-:W-:Y:S05]  /*3a60*/  @!P6 IMAD.WIDE R244, R244, 0x4, R248 ;  /* 0x00000004f4f4e825 */ /* 0x000fea00078e02f8 */
[----:B------:R1:W-:Y:S02]  /*3a70*/  @!P6 LDGSTS.E.BYPASS.LTC128B.128 [R246+0x14100], [R244.64] ;  /* 0x14100000f4f6efae */ /* 0x0003e4000b901d4a */
.L_x_53:
        /* <DEDUP_REMOVED lines=50> */
[----:B-1--4-:R-:W2:Y:S01]  /*3da0*/  LDL.64 R12, [R1+0x78] ;  /* 0x00007800010c7983 */ /* 0x012ea20000100a00 */
[----:B------:R-:W-:Y:S02]  /*3db0*/  ULDC.64 UR4, c[0x0][0x178] ;  /* 0x00005e0000047ab9 */ /* 0x000fe40000000a00 */
[----:B------:R-:W-:Y:S01]  /*3dc0*/  UIMAD.WIDE.U32 UR14, UR8, UR4, URZ ;  /* 0x00000004080e72a5 */ /* 0x000fe2000f8e003f */
[----:B------:R-:W4:Y:S01]  /*3dd0*/  LDL R7, [R1+0x5c] ;  /* 0x00005c0001077983 */ /* 0x000f220000100800 */
[----:B------:R-:W-:Y:S03]  /*3de0*/  USHF.R.S32.HI UR12, URZ, 0x1f, UR8 ;  /* 0x0000001f3f0c7899 */ /* 0x000fe60008011408 */
[----:B---3--:R-:W3:Y:S01]  /*3df0*/  LDL R10, [R1+0x50] ;  /* 0x00005000010a7983 */ /* 0x008ee20000100800 */
[----:B------:R-:W-:Y:S01]  /*3e00*/  IMAD.U32 R4, RZ, RZ, UR14 ;  /* 0x0000000eff047e24 */ /* 0x000fe2000f8e00ff */
[----:B------:R-:W-:Y:S01]  /*3e10*/  UIMAD UR12, UR12, UR4, URZ ;  /* 0x000000040c0c72a4 */ /* 0x000fe2000f8e023f */
[----:B------:R-:W-:Y:S01]  /*3e20*/  IMAD.U32 R6, RZ, RZ, UR14 ;  /* 0x0000000eff067e24 */ /* 0x000fe2000f8e00ff */
[----:B------:R-:W3:Y:S01]  /*3e30*/  LDL.64 R8, [R1+0x90] ;  /* 0x0000900001087983 */ /* 0x000ee20000100a00 */
[----:B------:R-:W-:Y:S02]  /*3e40*/  USHF.L.U32 UR4, UR8, 0x5, URZ ;  /* 0x0000000508047899 */ /* 0x000fe4000800063f */
[----:B------:R-:W-:Y:S01]  /*3e50*/  UIMAD UR12, UR8, UR5, UR12 ;  /* 0x00000005080c72a4 */ /* 0x000fe2000f8e020c */
[----:B------:R-:W1:Y:S01]  /*3e60*/  S2R R149, SR_TID.X ;  /* 0x0000000000957919 */ /* 0x000e620000002100 */
[----:B------:R-:W-:Y:S02]  /*3e70*/  UIADD3 UR5, -UR4, UR9, URZ ;  /* 0x0000000904057290 */ /* 0x000fe4000fffe13f */
[----:B------:R-:W-:Y:S06]  /*3e80*/  UIADD3 UR12, UR15, UR12, URZ ;  /* 0x0000000c0f0c7290 */ /* 0x000fec000fffe03f */
[----:B------:R-:W-:Y:S01]  /*3e90*/  IMAD.U32 R5, RZ, RZ, UR12 ;  /* 0x0000000cff057e24 */ /* 0x000fe2000f8e00ff */
[----:B-1----:R-:W-:Y:S04]  /*3ea0*/  SHF.R.S32.HI R11, RZ, 0x1f, R149 ;  /* 0x0000001fff0b7819 */ /* 0x002fe80000011495 */
[----:B------:R-:W-:Y:S04]  /*3eb0*/  LEA.HI R11, R11, R149, RZ, 0x3 ;  /* 0x000000950b0b7211 */ /* 0x000fe800078f18ff */
[----:B------:R-:W-:Y:S02]  /*3ec0*/  SHF.R.S32.HI R11, RZ, 0x3, R11 ;  /* 0x00000003ff0b7819 */ /* 0x000fe4000001140b */
[----:B--2---:R-:W-:Y:S02]  /*3ed0*/  LEA R4, P0, R4, R12, 0x6 ;  /* 0x0000000c04047211 */ /* 0x004fe400078030ff */
[----:B----4-:R-:W-:Y:S02]  /*3ee0*/  LOP3.LUT P1, RZ, R7, 0x1, RZ, 0xc0, !PT ;  /* 0x0000000107ff7812 */ /* 0x010fe4000782c0ff */
[----:B------:R-:W-:Y:S02]  /*3ef0*/  LEA.HI.X R5, R6, R13, R5, 0x6, P0 ;  /* 0x0000000d06057211 */ /* 0x000fe400000f3405 */
[----:B------:R-:W-:Y:S02]  /*3f00*/  ISETP.GE.OR P1, PT, R11, UR5, !P1 ;  /* 0x000000050b007c0c */ /* 0x000fe4000cf26670 */
[----:B------:R-:W-:Y:S04]  /*3f10*/  LOP3.LUT P0, RZ, R7, 0x2, RZ, 0xc0, !PT ;  /* 0x0000000207ff7812 */ /* 0x000fe8000780c0ff */
[----:B------:R-:W-:Y:S07]  /*3f20*/  ISETP.GE.OR P0, PT, R11, UR5, !P0 ;  /* 0x000000050b007c0c */ /* 0x000fee000c706670 */
[----:B------:R-:W-:Y:S01]  /*3f30*/  @!PT LDS RZ, [RZ] ;  /* 0x00000000fffff984 */ /* 0x000fe20000000800 */
[----:B------:R-:W-:Y:S01]  /*3f40*/  @!PT LDS RZ, [RZ] ;  /* 0x00000000fffff984 */ /* 0x000fe20000000800 */
[----:B------:R-:W-:Y:S01]  /*3f50*/  @!PT LDS RZ, [RZ] ;  /* 0x00000000fffff984 */ /* 0x000fe20000000800 */
[----:B---3--:R1:W-:Y:S01]  /*3f60*/  LDGSTS.E.BYPASS.LTC128B.128 [R10+0x8080], [R4.64], !P1 ;  /* 0x08080000040a7fae */ /* 0x0083e2000c901d4a */
[----:B------:R-:W-:Y:S04]  /*3f70*/  LOP3.LUT P1, RZ, R7, 0x4, RZ, 0xc0, !PT ;  /* 0x0000000407ff7812 */ /* 0x000fe8000782c0ff */
[----:B------:R-:W-:Y:S01]  /*3f80*/  ISETP.GE.OR P1, PT, R11, UR5, !P1 ;  /* 0x000000050b007c0c */ /* 0x000fe2000cf26670 */
[----:B------:R1:W-:Y:S01]  /*3f90*/  LDGSTS.E.BYPASS.LTC128B.128 [R10+0x9080], [R4.64+0x80], !P0 ;  /* 0x09080080040a7fae */ /* 0x0003e2000c101d4a */
[----:B------:R-:W-:Y:S04]  /*3fa0*/  LOP3.LUT P0, RZ, R7, 0x8, RZ, 0xc0, !PT ;  /* 0x0000000807ff7812 */ /* 0x000fe8000780c0ff */
[----:B------:R-:W-:Y:S02]  /*3fb0*/  ISETP.GE.OR P0, PT, R11, UR5, !P0 ;  /* 0x000000050b007c0c */ /* 0x000fe4000c706670 */
[----:B------:R-:W2:Y:S05]  /*3fc0*/  S2R R11, SR_TID.X ;  /* 0x00000000000b7919 */ /* 0x000eaa0000002100 */
[----:B------:R1:W-:Y:S06]  /*3fd0*/  LDGSTS.E.BYPASS.LTC128B.128 [R10+0xa080], [R4.64+0x100], !P1 ;  /* 0x0a080100040a7fae */ /* 0x0003ec000c901d4a */
[----:B------:R1:W-:Y:S01]  /*3fe0*/  LDGSTS.E.BYPASS.LTC128B.128 [R10+0xb080], [R4.64+0x180], !P0 ;  /* 0x0b080180040a7fae */ /* 0x0003e2000c101d4a */
[----:B--2---:R-:W-:Y:S02]  /*3ff0*/  @!P6 IMAD.SHL.U32 R6, R11, 0x10, RZ ;  /* 0x000000100b06e824 */ /* 0x004fe400078e00ff */
[----:B-1----:R-:W-:Y:S04]  /*4000*/  IMAD.U32 R4, RZ, RZ, UR4 ;  /* 0x00000004ff047e24 */ /* 0x002fe8000f8e00ff */
[----:B------:R-:W-:Y:S05]  /*4010*/  @!P6 IMAD.WIDE R4, R4, 0x4, R8 ;  /* 0x000000040404e825 */ /* 0x000fea00078e0208 */
[----:B------:R1:W-:Y:S02]  /*4020*/  @!P6 LDGSTS.E.BYPASS.LTC128B.128 [R6+0x14080], [R4.64] ;  /* 0x140800000406efae */ /* 0x0003e4000b901d4a */
.L_x_54:
        /* <DEDUP_REMOVED lines=21> */
[----:B-----5:R1:W-:Y:S03]  /*4180*/  STL [R1+0x9c], R0 ;  /* 0x00009c0001007387 */ /* 0x0203e60000100800 */
        /* <DEDUP_REMOVED lines=80> */
[----:B-1----:R-:W-:Y:S01]  /*4690*/  FMUL.FTZ R149, R84, c[0x0][0x298] ;  /* 0x0000a60054957a20 */ /* 0x002fe20000410000 */
[----:B------:R-:W-:Y:S01]  /*46a0*/  PLOP3.LUT P0, PT, PT, PT, PT, 0x8, 0x0 ;  /* 0x000000000000781c */ /* 0x000fe20003f0e170 */
[----:B------:R-:W-:-:S02]  /*46b0*/  FMUL.FTZ R6, R85, c[0x0][0x298] ;  /* 0x0000a60055067a20 */ /* 0x000fc40000410000 */
[----:B------:R-:W-:Y:S02]  /*46c0*/  FMUL.FTZ R148, R86, c[0x0][0x298] ;  /* 0x0000a60056947a20 */ /* 0x000fe40000410000 */
[----:B------:R-:W-:Y:S02]  /*46d0*/  FMUL.FTZ R4, R87, c[0x0][0x298] ;  /* 0x0000a60057047a20 */ /* 0x000fe40000410000 */
[----:B------:R-:W-:Y:S02]  /*46e0*/  FMUL.FTZ R5, R88, c[0x0][0x298] ;  /* 0x0000a60058057a20 */ /* 0x000fe40000410000 */
[----:B------:R-:W-:Y:S02]  /*46f0*/  FMUL.FTZ R2, R89, c[0x0][0x298] ;  /* 0x0000a60059027a20 */ /* 0x000fe40000410000 */
[----:B------:R-:W-:Y:S02]  /*4700*/  FMUL.FTZ R3, R90, c[0x0][0x298] ;  /* 0x0000a6005a037a20 */ /* 0x000fe40000410000 */
[----:B-----5:R-:W-:-:S02]  /*4710*/  FMUL.FTZ R0, R91, c[0x0][0x298] ;  /* 0x0000a6005b007a20 */ /* 0x020fc40000410000 */
        /* <DEDUP_REMOVED lines=56> */
.L_x_52:
[----:B------:R-:W-:Y:S05]  /*4aa0*/  @P0 BRA `(.L_x_56) ;  /* 0x00001e6000000947 */ /* 0x000fea0003800000 */
[----:B------:R-:W2:Y:S01]  /*4ab0*/  LDL R111, [R1+0x98] ;  /* 0x00009800016f7983 */ /* 0x000ea20000100800 */
[----:B------:R-:W-:Y:S02]  /*4ac0*/  F2FP.BF16.PACK_AB R87, R33, R32 ;  /* 0x000000202157723e */ /* 0x000fe400000010ff */
[----:B------:R-:W-:Y:S01]  /*4ad0*/  F2FP.BF16.PACK_AB R33, R2, R5 ;  /* 0x000000050221723e */ /* 0x000fe200000010ff */
[----:B------:R-:W1:Y:S01]  /*4ae0*/  S2R R119, SR_TID.X ;  /* 0x0000000000777919 */ /* 0x000e620000002100 */
[----:B------:R-:W-:Y:S02]  /*4af0*/  F2FP.BF16.PACK_AB R32, R0, R3 ;  /* 0x000000030020723e */ /* 0x000fe400000010ff */
[----:B------:R-:W-:Y:S02]  /*4b00*/  F2FP.BF16.PACK_AB R86, R35, R34 ;  /* 0x000000222356723e */ /* 0x000fe400000010ff */
[----:B------:R-:W-:-:S02]  /*4b10*/  F2FP.BF16.PACK_AB R35, R6, R149 ;  /* 0x000000950623723e */ /* 0x000fc400000010ff */
[----:B------:R-:W-:Y:S02]  /*4b20*/  F2FP.BF16.PACK_AB R36, R37, R36 ;  /* 0x000000242524723e */ /* 0x000fe400000010ff */
[----:B------:R-:W-:Y:S02]  /*4b30*/  F2FP.BF16.PACK_AB R90, R23, R22 ;  /* 0x00000016175a723e */ /* 0x000fe400000010ff */
[----:B------:R-:W-:Y:S02]  /*4b40*/  F2FP.BF16.PACK_AB R34, R4, R148 ;  /* 0x000000940422723e */ /* 0x000fe400000010ff */
[----:B------:R-:W-:Y:S02]  /*4b50*/  F2FP.BF16.PACK_AB R91, R21, R20 ;  /* 0x00000014155b723e */ /* 0x000fe400000010ff */
[----:B------:R-:W-:Y:S02]  /*4b60*/  F2FP.BF16.PACK_AB R89, R25, R24 ;  /* 0x000000181959723e */ /* 0x000fe400000010ff */
[----:B------:R-:W-:-:S02]  /*4b70*/  F2FP.BF16.PACK_AB R88, R27, R26 ;  /* 0x0000001a1b58723e */ /* 0x000fc400000010ff */
[----:B------:R-:W-:Y:S02]  /*4b80*/  F2FP.BF16.PACK_AB R85, R29, R28 ;  /* 0x0000001c1d55723e */ /* 0x000fe400000010ff */
[----:B------:R-:W-:Y:S02]  /*4b90*/  F2FP.BF16.PACK_AB R84, R31, R30 ;  /* 0x0000001e1f54723e */ /* 0x000fe400000010ff */
[----:B------:R-:W-:Y:S02]  /*4ba0*/  F2FP.BF16.PACK_AB R38, R39, R38 ;  /* 0x000000262726723e */ /* 0x000fe400000010ff */
[----:B-1----:R-:W-:Y:S02]  /*4bb0*/  SHF.R.S32.HI R5, RZ, 0x1f, R119 ;  /* 0x0000001fff057819 */ /* 0x002fe40000011477 */
[----:B------:R-:W-:Y:S02]  /*4bc0*/  F2FP.BF16.PACK_AB R48, R49, R48 ;  /* 0x000000303130723e */ /* 0x000fe400000010ff */
[----:B------:R-:W-:-:S02]  /*4bd0*/  LEA.HI R3, R5, R119, RZ, 0x2 ;  /* 0x0000007705037211 */ /* 0x000fc400078f10ff */
[CC--:B------:R-:W-:Y:S02]  /*4be0*/  LEA.HI R37, R5.reuse, R119.reuse, RZ, 0x5 ;  /* 0x0000007705257211 */ /* 0x0c0fe400078f28ff */
[--C-:B------:R-:W-:Y:S02]  /*4bf0*/  SHF.R.S32.HI R6, RZ, 0x2, R3.reuse ;  /* 0x00000002ff067819 */ /* 0x100fe40000011403 */
[----:B------:R-:W-:Y:S02]  /*4c00*/  SHF.R.S32.HI R0, RZ, 0x1f, R3 ;  /* 0x0000001fff007819 */ /* 0x000fe40000011403 */
[----:B------:R-:W-:Y:S02]  /*4c10*/  SHF.R.S32.HI R23, RZ, 0x5, R37 ;  /* 0x00000005ff177819 */ /* 0x000fe40000011425 */
[----:B------:R-:W-:Y:S02]  /*4c20*/  LEA.HI R0, R0, R6, RZ, 0x3 ;  /* 0x0000000600007211 */ /* 0x000fe400078f18ff */
[----:B------:R-:W-:-:S02]  /*4c30*/  LEA.HI R5, R5, R119, RZ, 0x6 ;  /* 0x0000007705057211 */ /* 0x000fc400078f30ff */
[----:B------:R-:W-:Y:S02]  /*4c40*/  LOP3.LUT R0, R0, 0xfffffff8, RZ, 0xc0, !PT ;  /* 0xfffffff800007812 */ /* 0x000fe400078ec0ff */
[----:B------:R-:W-:Y:S02]  /*4c50*/  LOP3.LUT R3, R3, 0x3ffffffc, RZ, 0xc0, !PT ;  /* 0x3ffffffc03037812 */ /* 0x000fe400078ec0ff */
[----:B------:R-:W-:Y:S01]  /*4c60*/  SHF.R.U32.HI R5, RZ, 0x3, R5 ;  /* 0x00000003ff057819 */ /* 0x000fe20000011605 */
[----:B------:R-:W-:Y:S01]  /*4c70*/  IMAD.IADD R6, R6, 0x1, -R0 ;  /* 0x0000000106067824 */ /* 0x000fe200078e0a00 */
[----:B------:R-:W-:Y:S02]  /*4c80*/  LEA.HI R0, R37, R23, RZ, 0x1 ;  /* 0x0000001725007211 */ /* 0x000fe400078f08ff */
[----:B------:R-:W-:Y:S01]  /*4c90*/  F2FP.BF16.PACK_AB R50, R51, R50 ;  /* 0x000000323332723e */ /* 0x000fe200000010ff */
[----:B------:R-:W-:Y:S01]  /*4ca0*/  IMAD.SHL.U32 R2, R6, 0x40, RZ ;  /* 0x0000004006027824 */ /* 0x000fe200078e00ff */
[----:B------:R-:W-:-:S02]  /*4cb0*/  LOP3.LUT R4, R0, 0x1ffffe, RZ, 0xc0, !PT ;  /* 0x001ffffe00047812 */ /* 0x000fc400078ec0ff */
[----:B------:R-:W-:Y:S02]  /*4cc0*/  LOP3.LUT P0, RZ, R6, 0x4, RZ, 0xc0, !PT ;  /* 0x0000000406ff7812 */ /* 0x000fe4000780c0ff */
[----:B------:R-:W-:Y:S01]  /*4cd0*/  LOP3.LUT R0, R2, 0x1c0, RZ, 0xc0, !PT ;  /* 0x000001c002007812 */ /* 0x000fe200078ec0ff */
[----:B------:R-:W-:Y:S01]  /*4ce0*/  IMAD.IADD R2, R119, 0x1, -R3 ;  /* 0x0000000177027824 */ /* 0x000fe200078e0a03 */
[----:B------:R-:W-:Y:S01]  /*4cf0*/  F2FP.BF16.PACK_AB R40, R41, R40 ;  /* 0x000000282928723e */ /* 0x000fe200000010ff */
[----:B------:R-:W-:Y:S01]  /*4d00*/  IMAD.IADD R3, R23, 0x1, -R4 ;  /* 0x0000000117037824 */ /* 0x000fe200078e0a04 */
[----:B------:R-:W-:Y:S02]  /*4d10*/  LOP3.LUT R4, R0, 0x18, R5, 0xf8, !PT ;  /* 0x0000001800047812 */ /* 0x000fe400078ef805 */
[----:B------:R-:W-:Y:S01]  /*4d20*/  SHF.R.U32.HI R0, RZ, 0x3, R0 ;  /* 0x00000003ff007819 */ /* 0x000fe20000011600 */
[----:B------:R-:W-:Y:S01]  /*4d30*/  IMAD R2, R3, 0x200, R2 ;  /* 0x0000020003027824 */ /* 0x000fe200078e0202 */
[----:B------:R-:W-:-:S02]  /*4d40*/  F2FP.BF16.PACK_AB R42, R43, R42 ;  /* 0x0000002a2b2a723e */ /* 0x000fc400000010ff */
[----:B------:R-:W-:Y:S02]  /*4d50*/  LOP3.LUT R0, R4, R0, RZ, 0x3c, !PT ;  /* 0x0000000004007212 */ /* 0x000fe400078e3cff */
[----:B------:R-:W-:Y:S02]  /*4d60*/  F2FP.BF16.PACK_AB R44, R45, R44 ;  /* 0x0000002c2d2c723e */ /* 0x000fe400000010ff */
[----:B------:R-:W-:Y:S01]  /*4d70*/  F2FP.BF16.PACK_AB R46, R47, R46 ;  /* 0x0000002e2f2e723e */ /* 0x000fe200000010ff */
[----:B------:R-:W-:Y:S01]  /*4d80*/  IMAD.U32 R0, R2, 0x2, R0 ;  /* 0x0000000202007824 */ /* 0x000fe200078e0000 */
[----:B------:R-:W-:Y:S02]  /*4d90*/  F2FP.BF16.PACK_AB R52, R53, R52 ;  /* 0x000000343534723e */ /* 0x000fe400000010ff */
[----:B------:R-:W-:Y:S01]  /*4da0*/  F2FP.BF16.PACK_AB R54, R55, R54 ;  /* 0x000000363736723e */ /* 0x000fe200000010ff */
[----:B------:R-:W-:Y:S01]  /*4db0*/  IMAD.SHL.U32 R0, R0, 0x2, RZ ;  /* 0x0000000200007824 */ /* 0x000fe200078e00ff */
[----:B------:R-:W-:Y:S01]  /*4dc0*/  BAR.SYNC.DEFER_BLOCKING 0x1, 0x100 ;  /* 0x0044000000007b1d */ /* 0x000fe20000010000 */
[----:B------:R-:W-:-:S02]  /*4dd0*/  F2FP.BF16.PACK_AB R64, R65, R64 ;  /* 0x000000404140723e */ /* 0x000fc400000010ff */
[----:B------:R-:W-:Y:S02]  /*4de0*/  F2FP.BF16.PACK_AB R66, R67, R66 ;  /* 0x000000424342723e */ /* 0x000fe400000010ff */
[C---:B------:R-:W-:Y:S02]  /*4df0*/  IADD3 R2, R0.reuse, 0x40, RZ ;  /* 0x0000004000027810 */ /* 0x040fe40007ffe0ff */
[----:B------:R-:W-:Y:S02]  /*4e00*/  @P0 IADD3 R2, R0, -0x40, RZ ;  /* 0xffffffc000020810 */ /* 0x000fe40007ffe0ff */
[----:B------:R-:W-:Y:S02]  /*4e10*/  F2FP.BF16.PACK_AB R56, R57, R56 ;  /* 0x000000383938723e */ /* 0x000fe400000010ff */
[----:B------:R-:W-:Y:S02]  /*4e20*/  F2FP.BF16.PACK_AB R58, R59, R58 ;  /* 0x0000003a3b3a723e */ /* 0x000fe400000010ff */
[----:B------:R-:W-:-:S02]  /*4e30*/  F2FP.BF16.PACK_AB R60, R61, R60 ;  /* 0x0000003c3d3c723e */ /* 0x000fc400000010ff */
[----:B------:R-:W-:Y:S02]  /*4e40*/  F2FP.BF16.PACK_AB R62, R63, R62 ;  /* 0x0000003e3f3e723e */ /* 0x000fe400000010ff */
[----:B------:R-:W-:Y:S02]  /*4e50*/  F2FP.BF16.PACK_AB R68, R69, R68 ;  /* 0x000000444544723e */ /* 0x000fe400000010ff */
[----:B------:R-:W-:Y:S02]  /*4e60*/  F2FP.BF16.PACK_AB R70, R71, R70 ;  /* 0x000000464746723e */ /* 0x000fe400000010ff */
[----:B------:R-:W-:Y:S02]  /*4e70*/  F2FP.BF16.PACK_AB R80, R81, R80 ;  /* 0x000000505150723e */ /* 0x000fe400000010ff */
[----:B------:R-:W-:Y:S01]  /*4e80*/  F2FP.BF16.PACK_AB R82, R83, R82 ;  /* 0x000000525352723e */ /* 0x000fe200000010ff */
[----:B------:R-:W-:Y:S01]  /*4e90*/  STS [R0+0x8080], R91 ;  /* 0x0080805b00007388 */ /* 0x000fe20000000800 */
[----:B------:R-:W-:-:S02]  /*4ea0*/  F2FP.BF16.PACK_AB R72, R73, R72 ;  /* 0x000000484948723e */ /* 0x000fc400000010ff */
[----:B------:R-:W-:Y:S01]  /*4eb0*/  F2FP.BF16.PACK_AB R74, R75, R74 ;  /* 0x0000004a4b4a723e */ /* 0x000fe200000010ff */
[----:B------:R-:W-:Y:S01]  /*4ec0*/  STS [R0+0x8480], R90 ;  /* 0x0084805a00007388 */ /* 0x000fe20000000800 */
[----:B------:R-:W-:Y:S02]  /*4ed0*/  F2FP.BF16.PACK_AB R76, R77, R76 ;  /* 0x0000004c4d4c723e */ /* 0x000fe400000010ff */
[----:B------:R-:W-:Y:S01]  /*4ee0*/  F2FP.BF16.PACK_AB R78, R79, R78 ;  /* 0x0000004e4f4e723e */ /* 0x000fe200000010ff */
[----:B------:R-:W-:Y:S01]  /*4ef0*/  STS [R2+0x8080], R87 ;  /* 0x0080805702007388 */ /* 0x000fe20000000800 */
        /* <DEDUP_REMOVED lines=18> */
[----:B-----5:R-:W-:Y:S02]  /*5020*/  F2FP.BF16.PACK_AB R18, R117, R116 ;  /* 0x000000747512723e */ /* 0x020fe400000010ff */
        /* <DEDUP_REMOVED lines=23> */
[----:B------:R-:W-:-:S03]  /*51a0*/  ISETP.NE.U32.AND P0, PT, RZ, c[0x0][0x358], PT ;  /* 0x0000d600ff007a0c */ /* 0x000fc60003f05070 */
[----:B------:R-:W-:Y:S01]  /*51b0*/  STS [R0+0xc480], R54 ;  /* 0x00c4803600007388 */ /* 0x000fe20000000800 */
[----:B------:R-:W-:Y:S02]  /*51c0*/  ISETP.NE.AND.EX P1, PT, RZ, c[0x0][0x35c], PT, P0 ;  /* 0x0000d700ff007a0c */ /* 0x000fe40003f25300 */
[----:B------:R-:W-:Y:S01]  /*51d0*/  ISETP.NE.U32.AND P0, PT, RZ, c[0x0][0x360], PT ;  /* 0x0000d800ff007a0c */ /* 0x000fe20003f05070 */
[----:B------:R-:W-:Y:S03]  /*51e0*/  STS [R2+0xc080], R64 ;  /* 0x00c0804002007388 */ /* 0x000fe60000000800 */
[----:B------:R-:W-:Y:S01]  /*51f0*/  ISETP.NE.AND.EX P0, PT, RZ, c[0x0][0x364], PT, P0 ;  /* 0x0000d900ff007a0c */ /* 0x000fe20003f05300 */
        /* <DEDUP_REMOVED lines=42> */
[----:B------:R-:W-:Y:S04]  /*54a0*/  STS [R0+0x7480], R12 ;  /* 0x0074800c00007388 */ /* 0x000fe80000000800 */
[----:B------:R-:W-:Y:S04]  /*54b0*/  STS [R2+0x7080], R11 ;  /* 0x0070800b02007388 */ /* 0x000fe80000000800 */
[----:B------:R3:W-:Y:S01]  /*54c0*/  STS [R2+0x7480], R10 ;  /* 0x0074800a02007388 */ /* 0x0007e20000000800 */
[----:B-1----:R-:W-:-:S02]  /*54d0*/  IMAD.MOV.U32 R6, RZ, RZ, 0x4 ;  /* 0x00000004ff067424 */ /* 0x002fc400078e00ff */
[----:B------:R-:W-:Y:S02]  /*54e0*/  IMAD.MOV.U32 R8, RZ, RZ, c[0x0][0x2f0] ;  /* 0x0000bc00ff087624 */ /* 0x000fe400078e00ff */
[CC--:B--2---:R-:W-:Y:S01]  /*54f0*/  IMAD.WIDE R4, R111.reuse, R6.reuse, c[0x0][0x358] ;  /* 0x0000d6006f047625 */ /* 0x0c4fe200078e0206 */
[----:B------:R-:W-:Y:S03]  /*5500*/  BAR.SYNC.DEFER_BLOCKING 0x1, 0x100 ;  /* 0x0044000000007b1d */ /* 0x000fe60000010000 */
[----:B---3--:R-:W-:-:S03]  /*5510*/  @P0 IMAD.WIDE R2, R111, R6, c[0x0][0x360] ;  /* 0x0000d8006f020625 */ /* 0x008fc600078e0206 */
[----:B------:R-:W2:Y:S04]  /*5520*/  @P1 LDG.E R0, [R4.64] ;  /* 0x0000000a04001981 */ /* 0x000ea8000c1e1900 */
[----:B------:R1:W5:Y:S01]  /*5530*/  @P0 LDG.E R8, [R2.64] ;  /* 0x0000000a02080981 */ /* 0x000362000c1e1900 */
[----:B------:R-:W-:Y:S02]  /*5540*/  CS2R R6, SRZ ;  /* 0x0000000000067805 */ /* 0x000fe4000001ff00 */
[--C-:B--2---:R-:W-:Y:S01]  /*5550*/  @P1 SHF.R.S32.HI R7, RZ, 0x1f, R0.reuse ;  /* 0x0000001fff071819 */ /* 0x104fe20000011400 */
[----:B------:R-:W-:Y:S01]  /*5560*/  @P1 IMAD.MOV.U32 R6, RZ, RZ, R0 ;  /* 0x000000ffff061224 */ /* 0x000fe200078e0000 */
[----:B------:R-:W-:Y:S05]  /*5570*/  @P0 BRA `(.L_x_57) ;  /* 0x0000004000000947 */ /* 0x000fea0003800000 */
[----:B-1----:R-:W-:Y:S05]  /*5580*/  @!P1 BRA `(.L_x_57) ;  /* 0x0000003000009947 */ /* 0x002fea0003800000 */
[----:B------:R-:W2:Y:S04]  /*5590*/  LDG.E R2, [R4.64] ;  /* 0x0000000a04027981 */ /* 0x000ea8000c1e1900 */
[----:B------:R-:W2:Y:S02]  /*55a0*/  LDG.E R0, [R4.64+0x4] ;  /* 0x0000040a04007981 */ /* 0x000ea4000c1e1900 */
[----:B--2--5:R-:W-:-:S02]  /*55b0*/  IADD3 R8, -R2, R0, RZ ;  /* 0x0000000002087210 */ /* 0x024fc40007ffe1ff */
.L_x_57:
[----:B-1----:R-:W-:Y:S01]  /*55c0*/  LOP3.LUT R0, R37, 0xffffffe0, RZ, 0xc0, !PT ;  /* 0xffffffe025007812 */ /* 0x002fe200078ec0ff */
[C---:B------:R-:W-:Y:S01]  /*55d0*/  IMAD.SHL.U32 R2, R23.reuse, 0x40, RZ ;  /* 0x0000004017027824 */ /* 0x040fe200078e00ff */
[----:B------:R-:W1:Y:S01]  /*55e0*/  S2R R9, SR_CTAID.X ;  /* 0x0000000000097919 */ /* 0x000e620000002500 */
[----:B------:R-:W-:Y:S01]  /*55f0*/  IADD3 R6, P0, R23, R6, RZ ;  /* 0x0000000617067210 */ /* 0x000fe20007f1e0ff */
[----:B------:R-:W-:Y:S01]  /*5600*/  BSSY B0, `(.L_x_58) ;  /* 0x000003a000007945 */ /* 0x000fe20003800000 */
[----:B------:R-:W-:Y:S01]  /*5610*/  IMAD.IADD R0, R119, 0x1, -R0 ;  /* 0x0000000177007824 */ /* 0x000fe200078e0a00 */
[----:B------:R-:W-:Y:S01]  /*5620*/  LOP3.LUT R2, R2, 0x1c0, RZ, 0xc0, !PT ;  /* 0x000001c002027812 */ /* 0x000fe200078ec0ff */
[----:B------:R-:W2:Y:S01]  /*5630*/  S2R R22, SR_CTAID.Y ;  /* 0x0000000000167919 */ /* 0x000ea20000002600 */
[----:B------:R-:W-:Y:S01]  /*5640*/  LEA.HI.X.SX32 R7, R23, R7, 0x1, P0 ;  /* 0x0000000717077211 */ /* 0x000fe200000f0eff */
[----:B------:R-:W-:Y:S01]  /*5650*/  IMAD.SHL.U32 R12, R0, 0x8, RZ ;  /* 0x00000008000c7824 */ /* 0x000fe200078e00ff */
[----:B------:R-:W-:-:S02]  /*5660*/  SHF.R.S32.HI R4, RZ, 0x1f, R0 ;  /* 0x0000001fff047819 */ /* 0x000fc40000011400 */
[----:B------:R-:W-:Y:S02]  /*5670*/  SHF.R.U32.HI R3, RZ, 0x3, R2 ;  /* 0x00000003ff037819 */ /* 0x000fe40000011602 */
[----:B------:R-:W-:Y:S02]  /*5680*/  LEA.HI R0, R4, R0, RZ, 0x3 ;  /* 0x0000000004007211 */ /* 0x000fe400078f18ff */
[--C-:B------:R-:W-:Y:S02]  /*5690*/  LOP3.LUT R2, R2, 0x38, R12.reuse, 0xf8, !PT ;  /* 0x0000003802027812 */ /* 0x100fe400078ef80c */
[----:B------:R-:W-:Y:S01]  /*56a0*/  SHF.R.S32.HI R13, RZ, 0x1f, R12 ;  /* 0x0000001fff0d7819 */ /* 0x000fe2000001140c */
[----:B------:R-:W-:Y:S01]  /*56b0*/  IMAD.SHL.U32 R0, R0, 0x200, RZ ;  /* 0x0000020000007824 */ /* 0x000fe200078e00ff */
[----:B------:R-:W-:Y:S02]  /*56c0*/  LOP3.LUT R2, R2, R3, RZ, 0x3c, !PT ;  /* 0x0000000302027212 */ /* 0x000fe400078e3cff */
[----:B------:R-:W-:-:S02]  /*56d0*/  SHF.R.S32.HI R4, RZ, 0x1f, R111 ;  /* 0x0000001fff047819 */ /* 0x000fc4000001146f */
[----:B------:R-:W-:Y:S01]  /*56e0*/  LOP3.LUT R0, R2, 0x7ffff000, R0, 0xf8, !PT ;  /* 0x7ffff00002007812 */ /* 0x000fe200078ef800 */
[C---:B-1---5:R-:W-:Y:S01]  /*56f0*/  IMAD R8, R9.reuse, -0x40, R8 ;  /* 0xffffffc009087824 */ /* 0x062fe200078e0208 */
[----:B------:R-:W-:Y:S01]  /*5700*/  SEL R20, R4, RZ, !P1 ;  /* 0x000000ff04147207 */ /* 0x000fe20004800000 */
[----:B------:R-:W-:Y:S01]  /*5710*/  IMAD.WIDE R6, R9, 0x40, R6 ;  /* 0x0000004009067825 */ /* 0x000fe200078e0206 */
[----:B------:R-:W-:Y:S02]  /*5720*/  SEL R15, R111, RZ, !P1 ;  /* 0x000000ff6f0f7207 */ /* 0x000fe40004800000 */
[----:B------:R-:W-:Y:S01]  /*5730*/  IMNMX R14, R8, 0x40, PT ;  /* 0x00000040080e7817 */ /* 0x000fe20003800200 */
[----:B------:R-:W-:Y:S01]  /*5740*/  IMAD.SHL.U32 R0, R0, 0x2, RZ ;  /* 0x0000000200007824 */ /* 0x000fe200078e00ff */
[----:B--2---:R-:W-:Y:S01]  /*5750*/  SHF.R.S32.HI R84, RZ, 0x1f, R22 ;  /* 0x0000001fff547819 */ /* 0x004fe20000011416 */
[----:B------:R-:W-:Y:S01]  /*5760*/  IMAD.WIDE.U32 R2, R22, c[0x0][0x338], R12 ;  /* 0x0000ce0016027a25 */ /* 0x000fe200078e000c */
[----:B------:R-:W-:-:S02]  /*5770*/  ISETP.GE.AND P2, PT, R23, R14, PT ;  /* 0x0000000e1700720c */ /* 0x000fc40003f46270 */
[----:B------:R1:W2:Y:S01]  /*5780*/  LDS.128 R24, [R0+0x8480] ;  /* 0x0084800000187984 */ /* 0x0002a20000000c00 */
[----:B------:R-:W-:Y:S01]  /*5790*/  IMAD R5, R84, c[0x0][0x338], RZ ;  /* 0x0000ce0054057a24 */ /* 0x000fe200078e02ff */
[----:B------:R-:W-:Y:S01]  /*57a0*/  ISETP.GE.OR P0, PT, R12, c[0x0][0x324], P2 ;  /* 0x0000c9000c007a0c */ /* 0x000fe20001706670 */
[----:B------:R-:W-:Y:S01]  /*57b0*/  IMAD R4, R20, c[0x0][0x340], RZ ;  /* 0x0000d00014047a24 */ /* 0x000fe200078e02ff */
[----:B------:R1:W3:Y:S01]  /*57c0*/  LDS.128 R28, [R0+0x8880] ;  /* 0x00888000001c7984 */ /* 0x0002e20000000c00 */
[----:B------:R-:W-:Y:S01]  /*57d0*/  IMAD R5, R22, c[0x0][0x33c], R5 ;  /* 0x0000cf0016057a24 */ /* 0x000fe200078e0205 */
[----:B------:R-:W-:Y:S01]  /*57e0*/  P2R R21, PR, RZ, 0x4 ;  /* 0x00000004ff157803 */ /* 0x000fe20000000000 */
[----:B------:R-:W-:Y:S01]  /*57f0*/  IMAD R4, R15, c[0x0][0x344], R4 ;  /* 0x0000d1000f047a24 */ /* 0x000fe200078e0204 */
[----:B------:R1:W4:Y:S01]  /*5800*/  LDS.128 R32, [R0+0x8c80] ;  /* 0x008c800000207984 */ /* 0x0003220000000c00 */
[----:B------:R-:W-:-:S03]  /*5810*/  IMAD.IADD R3, R3, 0x1, R5 ;  /* 0x0000000103037824 */ /* 0x000fc600078e0205 */
[----:B------:R1:W1:Y:S01]  /*5820*/  LDS.128 R36, [R0+0x9080] ;  /* 0x0090800000247984 */ /* 0x0002620000000c00 */
[----:B------:R-:W-:-:S03]  /*5830*/  IMAD.WIDE.U32 R10, R15, c[0x0][0x340], R2 ;  /* 0x0000d0000f0a7a25 */ /* 0x000fc600078e0002 */
[----:B------:R1:W1:Y:S01]  /*5840*/  LDS.128 R40, [R0+0x9480] ;  /* 0x0094800000287984 */ /* 0x0002620000000c00 */
[----:B------:R-:W-:-:S03]  /*5850*/  IMAD.IADD R9, R11, 0x1, R4 ;  /* 0x000000010b097824 */ /* 0x000fc600078e0204 */
[----:B------:R1:W1:Y:S04]  /*5860*/  LDS.128 R44, [R0+0x9880] ;  /* 0x00988000002c7984 */ /* 0x0002680000000c00 */
        /* <DEDUP_REMOVED lines=11> */
[----:B------:R-:W-:-:S05]  /*5920*/  MOV R8, R10 ;  /* 0x0000000a00087202 */ /* 0x000fca0000000f00 */
[----:B------:R-:W-:-:S05]  /*5930*/  IMAD.WIDE.U32 R2, R6, c[0x0][0x330], R8 ;  /* 0x0000cc0006027a25 */ /* 0x000fca00078e0008 */
[----:B------:R-:W-:Y:S01]  /*5940*/  LEA R4, P0, R2, c[0x0][0x318], 0x1 ;  /* 0x0000c60002047a11 */ /* 0x000fe200078008ff */
[----:B-12---:R-:W-:-:S04]  /*5950*/  IMAD R0, R7, c[0x0][0x330], RZ ;  /* 0x0000cc0007007a24 */ /* 0x006fc800078e02ff */
[----:B------:R-:W-:-:S05]  /*5960*/  IMAD R0, R6, c[0x0][0x334], R0 ;  /* 0x0000cd0006007a24 */ /* 0x000fca00078e0200 */
[----:B------:R-:W-:-:S04]  /*5970*/  IADD3 R0, R3, R0, RZ ;  /* 0x0000000003007210 */ /* 0x000fc80007ffe0ff */
[----:B------:R-:W-:-:S05]  /*5980*/  LEA.HI.X R5, R2, c[0x0][0x31c], R0, 0x1, P0 ;  /* 0x0000c70002057a11 */ /* 0x000fca00000f0c00 */
[----:B---3--:R1:W-:Y:S02]  /*5990*/  STG.E.128 [R4.64], R16 ;  /* 0x0000001004007986 */ /* 0x0083e4000c101d0a */
.L_x_59:
[----:B--234-:R-:W-:Y:S05]  /*59a0*/  BSYNC B0 ;  /* 0x0000000000007941 */ /* 0x01cfea0003800000 */
.L_x_58:
[----:B-1----:R-:W-:Y:S01]  /*59b0*/  IADD3 R0, R23, 0x8, RZ ;  /* 0x0000000817007810 */ /* 0x002fe20007ffe0ff */
[----:B------:R-:W-:Y:S03]  /*59c0*/  BSSY B0, `(.L_x_60) ;  /* 0x0000010000007945 */ /* 0x000fe60003800000 */
[----:B------:R-:W-:-:S04]  /*59d0*/  ISETP.GE.AND P0, PT, R0, R14, PT ;  /* 0x0000000e0000720c */ /* 0x000fc80003f06270 */
[----:B------:R-:W-:Y:S02]  /*59e0*/  P2R R16, PR, RZ, 0x1 ;  /* 0x00000001ff107803 */ /* 0x000fe40000000000 */
        /* <DEDUP_REMOVED lines=13> */
.L_x_61:
[----:B------:R-:W-:Y:S05]  /*5ac0*/  BSYNC B0 ;  /* 0x0000000000007941 */ /* 0x000fea0003800000 */
.L_x_60:
        /* <DEDUP_REMOVED lines=16> */
.L_x_63:
[----:B------:R-:W-:Y:S05]  /*5bd0*/  BSYNC B0 ;  /* 0x0000000000007941 */ /* 0x000fea0003800000 */
.L_x_62:
        /* <DEDUP_REMOVED lines=16> */
.L_x_65:
[----:B------:R-:W-:Y:S05]  /*5ce0*/  BSYNC B0 ;  /* 0x0000000000007941 */ /* 0x000fea0003800000 */
.L_x_64:
        /* <DEDUP_REMOVED lines=16> */
.L_x_67:
[----:B------:R-:W-:Y:S05]  /*5df0*/  BSYNC B0 ;  /* 0x0000000000007941 */ /* 0x000fea0003800000 */
.L_x_66:
        /* <DEDUP_REMOVED lines=16> */
.L_x_69:
[----:B------:R-:W-:Y:S05]  /*5f00*/  BSYNC B0 ;  /* 0x0000000000007941 */ /* 0x000fea0003800000 */
.L_x_68:
        /* <DEDUP_REMOVED lines=16> */
.L_x_71:
[----:B------:R-:W-:Y:S05]  /*6010*/  BSYNC B0 ;  /* 0x0000000000007941 */ /* 0x000fea0003800000 */
.L_x_70:
        /* <DEDUP_REMOVED lines=8> */
[----:B------:R-:W-:Y:S02]  /*60a0*/  IMAD R8, R2, c[0x0][0x330], RZ ;  /* 0x0000cc0002087a24 */ /* 0x000fe400078e02ff */
[----:B------:R-:W-:-:S04]  /*60b0*/  IMAD.MOV.U32 R2, RZ, RZ, R10 ;  /* 0x000000ffff027224 */ /* 0x000fc800078e000a */
[----:B-1----:R-:W-:-:S04]  /*60c0*/  IMAD.WIDE.U32 R4, R0, c[0x0][0x330], R2 ;  /* 0x0000cc0000047a25 */ /* 0x002fc800078e0002 */
[----:B------:R-:W-:Y:S01]  /*60d0*/  IMAD R0, R0, c[0x0][0x334], R8 ;  /* 0x0000cd0000007a24 */ /* 0x000fe200078e0208 */
[----:B------:R-:W-:-:S04]  /*60e0*/  LEA R2, P0, R4, c[0x0][0x318], 0x1 ;  /* 0x0000c60004027a11 */ /* 0x000fc800078008ff */
[----:B------:R-:W-:-:S04]  /*60f0*/  IADD3 R0, R5, R0, RZ ;  /* 0x0000000005007210 */ /* 0x000fc80007ffe0ff */
[----:B------:R-:W-:-:S05]  /*6100*/  LEA.HI.X R3, R4, c[0x0][0x31c], R0, 0x1, P0 ;  /* 0x0000c70004037a11 */ /* 0x000fca00000f0c00 */
[----:B------:R1:W-:Y:S02]  /*6110*/  STG.E.128 [R2.64], R48 ;  /* 0x0000003002007986 */ /* 0x0003e4000c101d0a */
.L_x_73:
[----:B------:R-:W-:Y:S05]  /*6120*/  BSYNC B0 ;  /* 0x0000000000007941 */ /* 0x000fea0003800000 */
.L_x_72:
[----:B------:R-:W-:Y:S01]  /*6130*/  ISETP.NE.AND P0, PT, R21, RZ, PT ;  /* 0x000000ff1500720c */ /* 0x000fe20003f05270 */
[----:B------:R-:W-:Y:S01]  /*6140*/  IMAD R0, R84, c[0x0][0x308], RZ ;  /* 0x0000c20054007a24 */ /* 0x000fe200078e02ff */
[----:B------:R-:W-:Y:S01]  /*6150*/  BSSY B0, `(.L_x_74) ;  /* 0x0000012000007945 */ /* 0x000fe20003800000 */
[----:B-1----:R-:W-:Y:S01]  /*6160*/  IMAD.WIDE.U32 R2, R22, c[0x0][0x308], R12 ;  /* 0x0000c20016027a25 */ /* 0x002fe200078e000c */
[----:B------:R-:W-:-:S03]  /*6170*/  ISETP.GE.OR P0, PT, R12, c[0x0][0x2f4], P0 ;  /* 0x0000bd000c007a0c */ /* 0x000fc60000706670 */
[----:B------:R-:W-:Y:S02]  /*6180*/  IMAD R0, R22, c[0x0][0x30c], R0 ;  /* 0x0000c30016007a24 */ /* 0x000fe400078e0200 */
[----:B------:R-:W-:-:S03]  /*6190*/  IMAD R4, R20, c[0x0][0x310], RZ ;  /* 0x0000c40014047a24 */ /* 0x000fc600078e02ff */
[----:B------:R-:W-:Y:S01]  /*61a0*/  IADD3 R3, R3, R0, RZ ;  /* 0x0000000003037210 */ /* 0x000fe20007ffe0ff */
[----:B------:R-:W-:-:S04]  /*61b0*/  IMAD R0, R15, c[0x0][0x314], R4 ;  /* 0x0000c5000f007a24 */ /* 0x000fc800078e0204 */
[----:B------:R-:W-:-:S05]  /*61c0*/  IMAD.WIDE.U32 R10, R15, c[0x0][0x310], R2 ;  /* 0x0000c4000f0a7a25 */ /* 0x000fca00078e0002 */
[----:B------:R-:W-:Y:S01]  /*61d0*/  IADD3 R9, R11, R0, RZ ;  /* 0x000000000b097210 */ /* 0x000fe20007ffe0ff */
        /* <DEDUP_REMOVED lines=9> */
.L_x_75:
[----:B------:R-:W-:Y:S05]  /*6270*/  BSYNC B0 ;  /* 0x0000000000007941 */ /* 0x000fea0003800000 */
.L_x_74:
[----:B------:R-:W-:Y:S01]  /*6280*/  ISETP.NE.AND P0, PT, R16, RZ, PT ;  /* 0x000000ff1000720c */ /* 0x000fe20003f05270 */
[----:B------:R-:W-:Y:S03]  /*6290*/  BSSY B0, `(.L_x_76) ;  /* 0x000000e000007945 */ /* 0x000fe60003800000 */
        /* <DEDUP_REMOVED lines=13> */
.L_x_77:
[----:B------:R-:W-:Y:S05]  /*6370*/  BSYNC B0 ;  /* 0x0000000000007941 */ /* 0x000fea0003800000 */
.L_x_76:
[----:B------:R-:W-:Y:S01]  /*6380*/  ISETP.GE.OR P0, PT, R12, c[0x0][0x2f4], P6 ;  /* 0x0000bd000c007a0c */ /* 0x000fe20003706670 */
[----:B------:R-:W-:-:S12]  /*6390*/  BSSY B0, `(.L_x_78) ;  /* 0x000000d000007945 */ /* 0x000fd80003800000 */
        /* <DEDUP_REMOVED lines=12> */
.L_x_79:
[----:B------:R-:W-:Y:S05]  /*6460*/  BSYNC B0 ;  /* 0x0000000000007941 */ /* 0x000fea0003800000 */
.L_x_78:
        /* <DEDUP_REMOVED lines=14> */
.L_x_81:
[----:B------:R-:W-:Y:S05]  /*6550*/  BSYNC B0 ;  /* 0x0000000000007941 */ /* 0x000fea0003800000 */
.L_x_80:
        /* <DEDUP_REMOVED lines=14> */
.L_x_83:
[----:B------:R-:W-:Y:S05]  /*6640*/  BSYNC B0 ;  /* 0x0000000000007941 */ /* 0x000fea0003800000 */
.L_x_82:
        /* <DEDUP_REMOVED lines=14> */
.L_x_85:
[----:B------:R-:W-:Y:S05]  /*6730*/  BSYNC B0 ;  /* 0x0000000000007941 */ /* 0x000fea0003800000 */
.L_x_84:
        /* <DEDUP_REMOVED lines=14> */
.L_x_87:
[----:B------:R-:W-:Y:S05]  /*6820*/  BSYNC B0 ;  /* 0x0000000000007941 */ /* 0x000fea0003800000 */
.L_x_86:
[----:B------:R-:W-:-:S13]  /*6830*/  ISETP.GE.OR P0, PT, R12, c[0x0][0x2f4], P1 ;  /* 0x0000bd000c007a0c */ /* 0x000fda0000f06670 */
[----:B------:R-:W-:Y:S05]  /*6840*/  @P0 EXIT ;  /* 0x000000000000094d */ /* 0x000fea0003800000 */
[----:B------:R-:W-:Y:S01]  /*6850*/  IADD3 R6, P0, R6, 0x38, RZ ;  /* 0x0000003806067810 */ /* 0x000fe20007f1e0ff */
[----:B------:R-:W-:Y:S01]  /*6860*/  IMAD.MOV.U32 R2, RZ, RZ, R10 ;  /* 0x000000ffff027224 */ /* 0x000fe200078e000a */
[----:B------:R-:W-:-:S03]  /*6870*/  MOV R3, R9 ;  /* 0x0000000900037202 */ /* 0x000fc60000000f00 */
[----:B------:R-:W-:Y:S02]  /*6880*/  IMAD.X R0, RZ, RZ, R7, P0 ;  /* 0x000000ffff007224 */ /* 0x000fe400000e0607 */
[----:B-1----:R-:W-:-:S04]  /*6890*/  IMAD.WIDE.U32 R4, R6, c[0x0][0x300], R2 ;  /* 0x0000c00006047a25 */ /* 0x002fc800078e0002 */
[----:B------:R-:W-:Y:S01]  /*68a0*/  IMAD R0, R0, c[0x0][0x300], RZ ;  /* 0x0000c00000007a24 */ /* 0x000fe200078e02ff */
[----:B------:R-:W-:-:S03]  /*68b0*/  LEA R2, P0, R4, c[0x0][0x2e8], 0x1 ;  /* 0x0000ba0004027a11 */ /* 0x000fc600078008ff */
[----:B------:R-:W-:-:S05]  /*68c0*/  IMAD R0, R6, c[0x0][0x304], R0 ;  /* 0x0000c10006007a24 */ /* 0x000fca00078e0200 */
[----:B------:R-:W-:-:S04]  /*68d0*/  IADD3 R0, R5, R0, RZ ;  /* 0x0000000005007210 */ /* 0x000fc80007ffe0ff */
[----:B------:R-:W-:-:S05]  /*68e0*/  LEA.HI.X R3, R4, c[0x0][0x2ec], R0, 0x1, P0 ;  /* 0x0000bb0004037a11 */ /* 0x000fca00000f0c00 */
[----:B------:R-:W-:Y:S01]  /*68f0*/  STG.E.128 [R2.64], R80 ;  /* 0x0000005002007986 */ /* 0x000fe2000c101d0a */
[----:B------:R-:W-:Y:S05]  /*6900*/  EXIT ;  /* 0x000000000000794d */ /* 0x000fea0003800000 */
.L_x_56:
[----:B------:R-:W2:Y:S01]  /*6910*/  LDL R8, [R1+0x98] ;  /* 0x0000980001087983 */ /* 0x000ea20000100800 */
[----:B------:R-:W-:Y:S01]  /*6920*/  ISETP.NE.U32.AND P0, PT, RZ, c[0x0][0x358], PT ;  /* 0x0000d600ff007a0c */ /* 0x000fe20003f05070 */
[----:B------:R-:W-:-:S03]  /*6930*/  IMAD.MOV.U32 R2, RZ, RZ, 0x4 ;  /* 0x00000004ff027424 */ /* 0x000fc600078e00ff */
[----:B------:R-:W-:Y:S02]  /*6940*/  ISETP.NE.AND.EX P1, PT, RZ, c[0x0][0x35c], PT, P0 ;  /* 0x0000d700ff007a0c */ /* 0x000fe40003f25300 */
[----:B------:R-:W-:-:S04]  /*6950*/  ISETP.NE.U32.AND P0, PT, RZ, c[0x0][0x360], PT ;  /* 0x0000d800ff007a0c */ /* 0x000fc80003f05070 */
[----:B------:R-:W-:Y:S01]  /*6960*/  ISETP.NE.AND.EX P0, PT, RZ, c[0x0][0x364], PT, P0 ;  /* 0x0000d900ff007a0c */ /* 0x000fe20003f05300 */
[----:B--2---:R-:W-:-:S06]  /*6970*/  IMAD.WIDE R4, R8, R2, c[0x0][0x358] ;  /* 0x0000d60008047625 */ /* 0x004fcc00078e0202 */
[----:B------:R-:W2:Y:S01]  /*6980*/  @P1 LDG.E R0, [R4.64] ;  /* 0x0000000a04001981 */ /* 0x000ea2000c1e1900 */
[----:B------:R-:W-:-:S05]  /*6990*/  IMAD.MOV.U32 R6, RZ, RZ, c[0x0][0x2f0] ;  /* 0x0000bc00ff067624 */ /* 0x000fca00078e00ff */
[----:B------:R-:W-:-:S05]  /*69a0*/  @P0 IMAD.WIDE R2, R8, R2, c[0x0][0x360] ;  /* 0x0000d80008020625 */ /* 0x000fca00078e0202 */
[----:B------:R1:W5:Y:S02]  /*69b0*/  @P0 LDG.E R6, [R2.64] ;  /* 0x0000000a02060981 */ /* 0x000364000c1e1900 */
[----:B-1----:R-:W-:Y:S02]  /*69c0*/  CS2R R2, SRZ ;  /* 0x0000000000027805 */ /* 0x002fe4000001ff00 */
[--C-:B--2---:R-:W-:Y:S01]  /*69d0*/  @P1 SHF.R.S32.HI R3, RZ, 0x1f, R0.reuse ;  /* 0x0000001fff031819 */ /* 0x104fe20000011400 */
[----:B------:R-:W-:Y:S01]  /*69e0*/  @P1 IMAD.MOV.U32 R2, RZ, RZ, R0 ;  /* 0x000000ffff021224 */ /* 0x000fe200078e0000 */
[----:B------:R-:W-:Y:S05]  /*69f0*/  @P0 BRA `(.L_x_88) ;  /* 0x0000004000000947 */ /* 0x000fea0003800000 */
[----:B------:R-:W-:Y:S05]  /*6a00*/  @!P1 BRA `(.L_x_88) ;  /* 0x0000003000009947 */ /* 0x000fea0003800000 */
[----:B------:R1:W2:Y:S04]  /*6a10*/  LDG.E R0, [R4.64] ;  /* 0x0000000a04007981 */ /* 0x0002a8000c1e1900 */
[----:B-1----:R-:W2:Y:S02]  /*6a20*/  LDG.E R4, [R4.64+0x4] ;  /* 0x0000040a04047981 */ /* 0x002ea4000c1e1900 */
[----:B--2--5:R-:W-:-:S02]  /*6a30*/  IADD3 R6, -R0, R4, RZ ;  /* 0x0000000400067210 */ /* 0x024fc40007ffe1ff */
.L_x_88:
[----:B------:R-:W1:Y:S01]  /*6a40*/  S2R R4, SR_TID.X ;  /* 0x0000000000047919 */ /* 0x000e620000002100 */
[----:B------:R-:W-:Y:S01]  /*6a50*/  SEL R16, R8, RZ, !P1 ;  /* 0x000000ff08107207 */ /* 0x000fe20004800000 */
[----:B------:R-:W-:Y:S02]  /*6a60*/  BSSY B0, `(.L_x_89) ;  /* 0x0000025000007945 */ /* 0x000fe40003800000 */
[----:B-----5:R-:W2:Y:S04]  /*6a70*/  S2R R9, SR_CTAID.X ;  /* 0x0000000000097919 */ /* 0x020ea80000002500 */
[----:B------:R-:W3:Y:S01]  /*6a80*/  S2R R20, SR_CTAID.Y ;  /* 0x0000000000147919 */ /* 0x000ee20000002600 */
[----:B-1----:R-:W-:-:S04]  /*6a90*/  SHF.R.S32.HI R14, RZ, 0x1f, R4 ;  /* 0x0000001fff0e7819 */ /* 0x002fc80000011404 */
[----:B------:R-:W-:Y:S01]  /*6aa0*/  LEA.HI R14, R14, R4, RZ, 0x5 ;  /* 0x000000040e0e7211 */ /* 0x000fe200078f28ff */
[----:B--2---:R-:W-:-:S03]  /*6ab0*/  IMAD R15, R9, -0x40, R6 ;  /* 0xffffffc0090f7824 */ /* 0x004fc600078e0206 */
[----:B------:R-:W-:Y:S02]  /*6ac0*/  LOP3.LUT R0, R14, 0x1fffffe0, RZ, 0xc0, !PT ;  /* 0x1fffffe00e007812 */ /* 0x000fe400078ec0ff */
[----:B------:R-:W-:Y:S02]  /*6ad0*/  SHF.R.S32.HI R14, RZ, 0x5, R14 ;  /* 0x00000005ff0e7819 */ /* 0x000fe4000001140e */
[----:B---3--:R-:W-:Y:S01]  /*6ae0*/  SHF.R.S32.HI R21, RZ, 0x1f, R20 ;  /* 0x0000001fff157819 */ /* 0x008fe20000011414 */
[----:B------:R-:W-:Y:S01]  /*6af0*/  IMAD.IADD R0, R4, 0x1, -R0 ;  /* 0x0000000104007824 */ /* 0x000fe200078e0a00 */
[C---:B------:R-:W-:Y:S02]  /*6b00*/  IADD3 R2, P0, R14.reuse, R2, RZ ;  /* 0x000000020e027210 */ /* 0x040fe40007f1e0ff */
[----:B------:R-:W-:Y:S01]  /*6b10*/  ISETP.GE.AND P2, PT, R14, R15, PT ;  /* 0x0000000f0e00720c */ /* 0x000fe20003f46270 */
[----:B------:R-:W-:Y:S01]  /*6b20*/  IMAD.SHL.U32 R12, R0, 0x8, RZ ;  /* 0x00000008000c7824 */ /* 0x000fe200078e00ff */
[----:B------:R-:W-:Y:S01]  /*6b30*/  SHF.R.S32.HI R0, RZ, 0x1f, R8 ;  /* 0x0000001fff007819 */ /* 0x000fe20000011408 */
[----:B------:R-:W-:Y:S01]  /*6b40*/  IMAD R7, R21, c[0x0][0x308], RZ ;  /* 0x0000c20015077a24 */ /* 0x000fe200078e02ff */
[----:B------:R-:W-:-:S02]  /*6b50*/  LEA.HI.X.SX32 R3, R14, R3, 0x1, P0 ;  /* 0x000000030e037211 */ /* 0x000fc400000f0eff */
[--C-:B------:R-:W-:Y:S01]  /*6b60*/  SHF.R.S32.HI R13, RZ, 0x1f, R12.reuse ;  /* 0x0000001fff0d7819 */ /* 0x100fe2000001140c */
[----:B------:R-:W-:Y:S01]  /*6b70*/  IMAD R7, R20, c[0x0][0x30c], R7 ;  /* 0x0000c30014077a24 */ /* 0x000fe200078e0207 */
[----:B------:R-:W-:Y:S02]  /*6b80*/  ISETP.GE.OR P0, PT, R12, c[0x0][0x2f4], P2 ;  /* 0x0000bd000c007a0c */ /* 0x000fe40001706670 */
[----:B------:R-:W-:Y:S01]  /*6b90*/  SEL R17, R0, RZ, !P1 ;  /* 0x000000ff00117207 */ /* 0x000fe20004800000 */
[----:B------:R-:W-:Y:S01]  /*6ba0*/  IMAD.WIDE.U32 R4, R20, c[0x0][0x308], R12 ;  /* 0x0000c20014047a25 */ /* 0x000fe200078e000c */
[----:B------:R-:W-:-:S03]  /*6bb0*/  P2R R18, PR, RZ, 0x4 ;  /* 0x00000004ff127803 */ /* 0x000fc60000000000 */
[----:B------:R-:W-:Y:S02]  /*6bc0*/  IMAD.IADD R5, R7, 0x1, R5 ;  /* 0x0000000107057824 */ /* 0x000fe400078e0205 */
[----:B------:R-:W-:Y:S02]  /*6bd0*/  IMAD R8, R17, c[0x0][0x310], RZ ;  /* 0x0000c40011087a24 */ /* 0x000fe400078e02ff */
[----:B------:R-:W-:-:S04]  /*6be0*/  IMAD.WIDE.U32 R10, R16, c[0x0][0x310], R4 ;  /* 0x0000c400100a7a25 */ /* 0x000fc800078e0004 */
[----:B------:R-:W-:Y:S02]  /*6bf0*/  IMAD R8, R16, c[0x0][0x314], R8 ;  /* 0x0000c50010087a24 */ /* 0x000fe400078e0208 */
[----:B------:R-:W-:-:S04]  /*6c00*/  IMAD.WIDE R6, R9, 0x40, R2 ;  /* 0x0000004009067825 */ /* 0x000fc800078e0202 */
[----:B------:R-:W-:Y:S01]  /*6c10*/  IMAD.IADD R9, R11, 0x1, R8 ;  /* 0x000000010b097824 */ /* 0x000fe200078e0208 */
        /* <DEDUP_REMOVED lines=8> */
[----:B------:R1:W-:Y:S02]  /*6ca0*/  STG.E.128 [R4.64], RZ ;  /* 0x000000ff04007986 */ /* 0x0003e4000c101d0a */
.L_x_90:
[----:B------:R-:W-:Y:S05]  /*6cb0*/  BSYNC B0 ;  /* 0x0000000000007941 */ /* 0x000fea0003800000 */
.L_x_89:
[----:B------:R-:W-:Y:S01]  /*6cc0*/  IADD3 R0, R14, 0x8, RZ ;  /* 0x000000080e007810 */ /* 0x000fe20007ffe0ff */
        /* <DEDUP_REMOVED lines=15> */
[----:B------:R1:W-:Y:S02]  /*6dc0*/  STG.E.128 [R4.64], RZ ;  /* 0x000000ff04007986 */ /* 0x0003e4000c101d0a */
.L_x_92:
[----:B------:R-:W-:Y:S05]  /*6dd0*/  BSYNC B0 ;  /* 0x0000000000007941 */ /* 0x000fea0003800000 */
.L_x_91:
        /* <DEDUP_REMOVED lines=16> */
.L_x_94:
[----:B------:R-:W-:Y:S05]  /*6ee0*/  BSYNC B0 ;  /* 0x0000000000007941 */ /* 0x000fea0003800000 */
.L_x_93:
        /* <DEDUP_REMOVED lines=16> */
.L_x_96:
[----:B------:R-:W-:Y:S05]  /*6ff0*/  BSYNC B0 ;  /* 0x0000000000007941 */ /* 0x000fea0003800000 */
.L_x_95:
        /* <DEDUP_REMOVED lines=16> */
.L_x_98:
[----:B------:R-:W-:Y:S05]  /*7100*/  BSYNC B0 ;  /* 0x0000000000007941 */ /* 0x000fea0003800000 */
.L_x_97:
        /* <DEDUP_REMOVED lines=16> */
.L_x_100:
[----:B------:R-:W-:Y:S05]  /*7210*/  BSYNC B0 ;  /* 0x0000000000007941 */ /* 0x000fea0003800000 */
.L_x_99:
        /* <DEDUP_REMOVED lines=16> */
.L_x_102:
[----:B------:R-:W-:Y:S05]  /*7320*/  BSYNC B0 ;  /* 0x0000000000007941 */ /* 0x000fea0003800000 */
.L_x_101:
        /* <DEDUP_REMOVED lines=15> */
[----:B------:R1:W-:Y:S02]  /*7420*/  STG.E.128 [R2.64], RZ ;  /* 0x000000ff02007986 */ /* 0x0003e4000c101d0a */
.L_x_104:
[----:B------:R-:W-:Y:S05]  /*7430*/  BSYNC B0 ;  /* 0x0000000000007941 */ /* 0x000fea0003800000 */
.L_x_103:
        /* <DEDUP_REMOVED lines=20> */
.L_x_106:
[----:B------:R-:W-:Y:S05]  /*7580*/  BSYNC B0 ;  /* 0x0000000000007941 */ /* 0x000fea0003800000 */
.L_x_105:
        /* <DEDUP_REMOVED lines=15> */
.L_x_108:
[----:B------:R-:W-:Y:S05]  /*7680*/  BSYNC B0 ;  /* 0x0000000000007941 */ /* 0x000fea0003800000 */
.L_x_107:
        /* <DEDUP_REMOVED lines=14> */
.L_x_110:
[----:B------:R-:W-:Y:S05]  /*7770*/  BSYNC B0 ;  /* 0x0000000000007941 */ /* 0x000fea0003800000 */
.L_x_109:
        /* <DEDUP_REMOVED lines=14> */
.L_x_112:
[----:B------:R-:W-:Y:S05]  /*7860*/  BSYNC B0 ;  /* 0x0000000000007941 */ /* 0x000fea0003800000 */
.L_x_111:
        /* <DEDUP_REMOVED lines=14> */
.L_x_114:
[----:B------:R-:W-:Y:S05]  /*7950*/  BSYNC B0 ;  /* 0x0000000000007941 */ /* 0x000fea0003800000 */
.L_x_113:
        /* <DEDUP_REMOVED lines=14> */
.L_x_116:
[----:B------:R-:W-:Y:S05]  /*7a40*/  BSYNC B0 ;  /* 0x0000000000007941 */ /* 0x000fea0003800000 */
.L_x_115:
        /* <DEDUP_REMOVED lines=14> */
.L_x_118:
[----:B------:R-:W-:Y:S05]  /*7b30*/  BSYNC B0 ;  /* 0x0000000000007941 */ /* 0x000fea0003800000 */
.L_x_117:
        /* <DEDUP_REMOVED lines=12> */
[----:B------:R-:W-:Y:S01]  /*7c00*/  STG.E.128 [R2.64], RZ ;  /* 0x000000ff02007986 */ /* 0x000fe2000c101d0a */
[----:B------:R-:W-:Y:S05]  /*7c10*/  EXIT ;  /* 0x000000000000794d */ /* 0x000fea0003800000 */
.L_x_119:
        /* <DEDUP_REMOVED lines=14> */
.L_x_1148:


//--------------------- .text._ZN7cutlass13device_kernelIN5flash19enable_sm80_to_sm89INS1_16FlashAttnBwdSm80INS1_25CollectiveMainloopBwdSm80ILi1ELi1EN4cute5tupleIJNS5_1CILi32EEENS7_ILi64EEENS7_ILi256EEEEEENS_10bfloat16_tEfNS_4arch4Sm80ELb0ELb0ELb0ELb1ELb0ELb0ELb0ELb0ELi2ELi2ELi2ELi1ELb1EEENS1_24CollectiveEpilogueBwdGQAISB_fSE_Li256ELb1ELb0EEENS1_19SingleTileSchedulerILb1ELb0ELb0ELi64EEEEEEEEEvNT_6ParamsE --------------------------
	.section	.text._ZN7cutlass13device_kernelIN5flash19enable_sm80_to_sm89INS1_16FlashAttnBwdSm80INS1_25CollectiveMainloopBwdSm80ILi1ELi1EN4cute5tupleIJNS5_1CILi32EEENS7_ILi64EEENS7_ILi256EEEEEENS_10bfloat16_tEfNS_4arch4Sm80ELb0ELb0ELb0ELb1ELb0ELb0ELb0ELb0ELi2ELi2ELi2ELi1ELb1EEENS1_24CollectiveEpilogueBwdGQAISB_fSE_Li256ELb1ELb0EEENS1_19SingleTileSchedulerILb1ELb0ELb0ELi64EEEEEEEEEvNT_6ParamsE,"ax",@progbits
	.sectioninfo	@"SHI_REGISTERS=255"
	.align	128
.text._ZN7cutlass13device_kernelIN5flash19enable_sm80_to_sm89INS1_16FlashAttnBwdSm80INS1_25CollectiveMainloopBwdSm80ILi1ELi1EN4cute5tupleIJNS5_1CILi32EEENS7_ILi64EEENS7_ILi256EEEEEENS_10bfloat16_tEfNS_4arch4Sm80ELb0ELb0ELb0ELb1ELb0ELb0ELb0ELb0ELi2ELi2ELi2ELi1ELb1EEENS1_24CollectiveEpilogueBwdGQAISB_fSE_Li256ELb1ELb0EEENS1_19SingleTileSchedulerILb1ELb0ELb0ELi64EEEEEEEEEvNT_6ParamsE:
        .type           _ZN7cutlass13device_kernelIN5flash19enable_sm80_to_sm89INS1_16FlashAttnBwdSm80INS1_25CollectiveMainloopBwdSm80ILi1ELi1EN4cute5tupleIJNS5_1CILi32EEENS7_ILi64EEENS7_ILi256EEEEEENS_10bfloat16_tEfNS_4arch4Sm80ELb0ELb0ELb0ELb1ELb0ELb0ELb0ELb0ELi2ELi2ELi2ELi1ELb1EEENS1_24CollectiveEpilogueBwdGQAISB_fSE_Li256ELb1ELb0EEENS1_19SingleTileSchedulerILb1ELb0ELb0ELi64EEEEEEEEEvNT_6ParamsE,@function
        .size           _ZN7cutlass13device_kernelIN5flash19enable_sm80_to_sm89INS1_16FlashAttnBwdSm80INS1_25CollectiveMainloopBwdSm80ILi1ELi1EN4cute5tupleIJNS5_1CILi32EEENS7_ILi64EEENS7_ILi256EEEEEENS_10bfloat16_tEfNS_4arch4Sm80ELb0ELb0ELb0ELb1ELb0ELb0ELb0ELb0ELi2ELi2ELi2ELi1ELb1EEENS1_24CollectiveEpilogueBwdGQAISB_fSE_Li256ELb1ELb0EEENS1_19SingleTileSchedulerILb1ELb0ELb0ELi64EEEEEEEEEvNT_6ParamsE,(.L_x_1149 - _ZN7cutlass13device_kernelIN5flash19enable_sm80_to_sm89INS1_16FlashAttnBwdSm80INS1_25CollectiveMainloopBwdSm80ILi1ELi1EN4cute5tupleIJNS5_1CILi32EEENS7_ILi64EEENS7_ILi256EEEEEENS_10bfloat16_tEfNS_4arch4Sm80ELb0ELb0ELb0ELb1ELb0ELb0ELb0ELb0ELi2ELi2ELi2ELi1ELb1EEENS1_24CollectiveEpilogueBwdGQAISB_fSE_Li256ELb1ELb0EEENS1_19SingleTileSchedulerILb1ELb0ELb0ELi64EEEEEEEEEvNT_6ParamsE)
        .other          _ZN7cutlass13device_kernelIN5flash19enable_sm80_to_sm89INS1_16FlashAttnBwdSm80INS1_25CollectiveMainloopBwdSm80ILi1ELi1EN4cute5tupleIJNS5_1CILi32EEENS7_ILi64EEENS7_ILi256EEEEEENS_10bfloat16_tEfNS_4arch4Sm80ELb0ELb0ELb0ELb1ELb0ELb0ELb0ELb0ELi2ELi2ELi2ELi1ELb1EEENS1_24CollectiveEpilogueBwdGQAISB_fSE_Li256ELb1ELb0EEENS1_19SingleTileSchedulerILb1ELb0ELb0ELi64EEEEEEEEEvNT_6ParamsE,@"STO_CUDA_ENTRY STV_DEFAULT"
_ZN7cutlass13device_kernelIN5flash19enable_sm80_to_sm89INS1_16FlashAttnBwdSm80INS1_25CollectiveMainloopBwdSm80ILi1ELi1EN4cute5tupleIJNS5_1CILi32EEENS7_ILi64EEENS7_ILi256EEEEEENS_10bfloat16_tEfNS_4arch4Sm80ELb0ELb0ELb0ELb1ELb0ELb0ELb0ELb0ELi2ELi2ELi2ELi1ELb1EEENS1_24CollectiveEpilogueBwdGQAISB_fSE_Li256ELb1ELb0EEENS1_19SingleTileSchedulerILb1ELb0ELb0ELi64EEEEEEEEEvNT_6ParamsE:
        /* <DEDUP_REMOVED lines=18> */
.L_x_121:
        /* <DEDUP_REMOVED lines=8> */
.L_x_123:
[----:B------:R-:W-:Y:S02]  /*01a0*/  MOV R0, c[0x0][0x3ac] ;  /* 0x0000eb0000007a02 */ /* 0x000fe40000000f00 */
.L_x_122:
[----:B-1----:R-:W-:-:S05]  /*01b0*/  IMAD.SHL.U32 R2, R19, 0x40, RZ ;  /* 0x0000004013027824 */ /* 0x002fca00078e00ff */
[----:B-----5:R-:W-:-:S04]  /*01c0*/  ISETP.GE.AND P0, PT, R2, R0, PT ;  /* 0x000000000200720c */ /* 0x020fc80003f06270 */
[----:B------:R-:W-:-:S05]  /*01d0*/  SEL R0, R5, 0xffffffff, !P0 ;  /* 0xffffffff05007807 */ /* 0x000fca0004000000 */
[----:B------:R1:W-:Y:S01]  /*01e0*/  STL [R1+0x98], R0 ;  /* 0x0000980001007387 */ /* 0x0003e20000100800 */
[----:B------:R-:W-:Y:S05]  /*01f0*/  BRA `(.L_x_124) ;  /* 0x0000012000007947 */ /* 0x000fea0003800000 */
.L_x_120:
[----:B---34-:R-:W-:-:S04]  /*0200*/  ISETP.NE.U32.AND P0, PT, RZ, c[0x0][0x3c8], PT ;  /* 0x0000f200ff007a0c */ /* 0x018fc80003f05070 */
[----:B------:R-:W-:-:S13]  /*0210*/  ISETP.NE.AND.EX P0, PT, RZ, c[0x0][0x3cc], PT, P0 ;  /* 0x0000f300ff007a0c */ /* 0x000fda0003f05300 */
[----:B------:R-:W-:Y:S05]  /*0220*/  @!P0 BRA `(.L_x_125) ;  /* 0x0000002000008947 */ /* 0x000fea0003800000 */
[----:B------:R1:W5:Y:S01]  /*0230*/  LDG.E R0, [R2.64] ;  /* 0x0000000a02007981 */ /* 0x000362000c1e1900 */
[----:B------:R-:W-:Y:S05]  /*0240*/  BRA `(.L_x_126) ;  /* 0x0000009000007947 */ /* 0x000fea0003800000 */
.L_x_125:
        /* <DEDUP_REMOVED lines=8> */
.L_x_127:
[----:B------:R-:W-:Y:S02]  /*02d0*/  MOV R0, c[0x0][0x3ac] ;  /* 0x0000eb0000007a02 */ /* 0x000fe40000000f00 */
.L_x_126:
[----:B-1----:R-:W-:-:S05]  /*02e0*/  IMAD.SHL.U32 R2, R19, 0x40, RZ ;  /* 0x0000004013027824 */ /* 0x002fca00078e00ff */
[----:B-----5:R-:W-:-:S04]  /*02f0*/  ISETP.GE.AND P0, PT, R2, R0, PT ;  /* 0x000000000200720c */ /* 0x020fc80003f06270 */
[----:B------:R-:W-:-:S05]  /*0300*/  SEL R0, R5, 0xffffffff, !P0 ;  /* 0xffffffff05007807 */ /* 0x000fca0004000000 */
[----:B------:R1:W-:Y:S04]  /*0310*/  STL [R1+0x98], R0 ;  /* 0x0000980001007387 */ /* 0x0003e80000100800 */
.L_x_124:
        /* <DEDUP_REMOVED lines=8> */
[----:B------:R-:W-:-:S04]  /*03a0*/  ISETP.NE.U32.AND P4, PT, RZ, c[0x0][0x2d0], PT ;  /* 0x0000b400ff007a0c */ /* 0x000fc80003f85070 */
[----:B------:R-:W-:-:S05]  /*03b0*/  ISETP.NE.AND.EX P4, PT, RZ, c[0x0][0x2d4], PT, P4 ;  /* 0x0000b500ff007a0c */ /* 0x000fca0003f85340 */
[CC--:B------:R-:W-:Y:S02]  /*03c0*/  @P0 IMAD.WIDE R2, R149.reuse, R13.reuse, c[0x0][0x2d8] ;  /* 0x0000b60095020625 */ /* 0x0c0fe400078e020d */
[----:B-1----:R-:W2:Y:S04]  /*03d0*/  @P5 LDG.E R0, [R4.64] ;  /* 0x0000000a04005981 */ /* 0x002ea8000c1e1900 */
[----:B------:R1:W3:Y:S04]  /*03e0*/  @P0 LDG.E R8, [R2.64] ;  /* 0x0000000a02080981 */ /* 0x0002e8000c1e1900 */
[----:B------:R-:W4:Y:S01]  /*03f0*/  @P5 LDG.E R7, [R4.64] ;  /* 0x0000000a04075981 */ /* 0x000f22000c1e1900 */
[----:B-1----:R-:W-:-:S05]  /*0400*/  IMAD.WIDE R2, R149, R13, c[0x0][0x2d0] ;  /* 0x0000b40095027625 */ /* 0x002fca00078e020d */
[----:B------:R-:W5:Y:S01]  /*0410*/  @P4 LDG.E R6, [R2.64] ;  /* 0x0000000a02064981 */ /* 0x000f62000c1e1900 */
[----:B------:R-:W-:Y:S01]  /*0420*/  ULDC UR9, c[0x0][0x168] ;  /* 0x00005a0000097ab9 */ /* 0x000fe20000000800 */
[----:B------:R-:W-:Y:S01]  /*0430*/  CS2R R10, SRZ ;  /* 0x00000000000a7805 */ /* 0x000fe2000001ff00 */
[----:B------:R-:W-:Y:S02]  /*0440*/  IMAD.MOV.U32 R12, RZ, RZ, RZ ;  /* 0x000000ffff0c7224 */ /* 0x000fe400078e00ff */
[----:B------:R-:W-:Y:S02]  /*0450*/  IMAD.MOV.U32 R18, RZ, RZ, c[0x0][0x198] ;  /* 0x00006600ff127624 */ /* 0x000fe400078e00ff */
[----:B--2---:R-:W-:Y:S01]  /*0460*/  @P5 IMAD R0, R149, 0x20, R0 ;  /* 0x0000002095005824 */ /* 0x004fe200078e0200 */
[----:B---3--:R1:W2:Y:S04]  /*0470*/  @P0 R2UR UR9, R8 ;  /* 0x00000000080903c2 */ /* 0x0082a800000e0000 */
[----:B-1----:R-:W-:-:S04]  /*0480*/  @P5 SHF.R.S32.HI R8, RZ, 0x1f, R0 ;  /* 0x0000001fff085819 */ /* 0x002fc80000011400 */
[----:B------:R-:W-:Y:S02]  /*0490*/  @P5 LEA.HI R0, R8, R0, RZ, 0x5 ;  /* 0x0000000008005211 */ /* 0x000fe400078f28ff */
[----:B------:R-:W-:Y:S01]  /*04a0*/  CS2R R8, SRZ ;  /* 0x0000000000087805 */ /* 0x000fe2000001ff00 */
[--C-:B-----5:R-:W-:Y:S01]  /*04b0*/  @P4 SHF.R.S32.HI R11, RZ, 0x1f, R6.reuse ;  /* 0x0000001fff0b4819 */ /* 0x120fe20000011406 */
[--C-:B----4-:R-:W-:Y:S01]  /*04c0*/  @P5 IMAD.MOV.U32 R8, RZ, RZ, R7.reuse ;  /* 0x000000ffff085224 */ /* 0x110fe200078e0007 */
[----:B------:R-:W-:Y:S01]  /*04d0*/  @P5 SHF.R.S32.HI R9, RZ, 0x1f, R7 ;  /* 0x0000001fff095819 */ /* 0x000fe20000011407 */
[----:B------:R-:W-:Y:S01]  /*04e0*/  @P4 IMAD.MOV.U32 R10, RZ, RZ, R6 ;  /* 0x000000ffff0a4224 */ /* 0x000fe200078e0006 */
[----:B------:R-:W-:Y:S01]  /*04f0*/  @P5 LOP3.LUT R12, R0, 0xffffffe0, RZ, 0xc0, !PT ;  /* 0xffffffe0000c5812 */ /* 0x000fe200078ec0ff */
[----:B--2---:R-:W-:Y:S05]  /*0500*/  @P0 BRA `(.L_x_128) ;  /* 0x0000006000000947 */ /* 0x004fea0003800000 */
[----:B------:R-:W-:Y:S05]  /*0510*/  @!P5 BRA `(.L_x_128) ;  /* 0x000000500000d947 */ /* 0x000fea0003800000 */
[----:B------:R1:W2:Y:S04]  /*0520*/  LDG.E R0, [R4.64] ;  /* 0x0000000a04007981 */ /* 0x0002a8000c1e1900 */
[----:B-1----:R-:W3:Y:S01]  /*0530*/  LDG.E R4, [R4.64+0x4] ;  /* 0x0000040a04047981 */ /* 0x002ee2000c1e1900 */
[----:B--2---:R-:W1:Y:S08]  /*0540*/  R2UR UR9, R0 ;  /* 0x00000000000973c2 */ /* 0x004e7000000e0000 */
[----:B---3--:R-:W1:Y:S02]  /*0550*/  R2UR UR4, R4 ;  /* 0x00000000040473c2 */ /* 0x008e6400000e0000 */
[----:B-1----:R-:W-:-:S06]  /*0560*/  UIADD3 UR9, -UR9, UR4, URZ ;  /* 0x0000000409097290 */ /* 0x002fcc000fffe13f */
.L_x_128:
[----:B------:R-:W-:-:S04]  /*0570*/  ISETP.NE.U32.AND P0, PT, RZ, c[0x0][0x2e0], PT ;  /* 0x0000b800ff007a0c */ /* 0x000fc80003f05070 */
[----:B------:R-:W-:-:S13]  /*0580*/  ISETP.NE.AND.EX P0, PT, RZ, c[0x0][0x2e4], PT, P0 ;  /* 0x0000b900ff007a0c */ /* 0x000fda0003f05300 */
[----:B------:R-:W-:Y:S05]  /*0590*/  @!P0 BRA `(.L_x_129) ;  /* 0x0000003000008947 */ /* 0x000fea0003800000 */
[----:B------:R-:W-:-:S05]  /*05a0*/  IMAD.WIDE R2, R149, R13, c[0x0][0x2e0] ;  /* 0x0000b80095027625 */ /* 0x000fca00078e020d */
[----:B------:R1:W5:Y:S01]  /*05b0*/  LDG.E R18, [R2.64] ;  /* 0x0000000a02127981 */ /* 0x000362000c1e1900 */
[----:B------:R-:W-:Y:S05]  /*05c0*/  BRA `(.L_x_130) ;  /* 0x0000004000007947 */ /* 0x000fea0003800000 */
.L_x_129:
[----:B------:R-:W-:Y:S05]  /*05d0*/  @!P4 BRA `(.L_x_130) ;  /* 0x000000300000c947 */ /* 0x000fea0003800000 */
[----:B------:R1:W2:Y:S04]  /*05e0*/  LDG.E R0, [R2.64] ;  /* 0x0000000a02007981 */ /* 0x0002a8000c1e1900 */
[----:B-1----:R-:W2:Y:S02]  /*05f0*/  LDG.E R2, [R2.64+0x4] ;  /* 0x0000040a02027981 */ /* 0x002ea4000c1e1900 */
[----:B--2---:R-:W-:Y:S02]  /*0600*/  IADD3 R18, -R0, R2, RZ ;  /* 0x0000000200127210 */ /* 0x004fe40007ffe1ff */
.L_x_130:
[----:B------:R-:W-:Y:S01]  /*0610*/  UISETP.GE.AND UP0, UPT, UR9, 0x1, UPT ;  /* 0x000000010900788c */ /* 0x000fe2000bf06270 */
[----:B------:R-:W-:Y:S01]  /*0620*/  PLOP3.LUT P1, PT, PT, PT, PT, 0x80, 0x0 ;  /* 0x000000000000781c */ /* 0x000fe20003f2f070 */
[----:B------:R-:W-:Y:S01]  /*0630*/  CS2R R142, SRZ ;  /* 0x00000000008e7805 */ /* 0x000fe2000001ff00 */
[----:B------:R-:W-:Y:S01]  /*0640*/  CS2R R140, SRZ ;  /* 0x00000000008c7805 */ /* 0x000fe2000001ff00 */
[----:B------:R-:W-:Y:S01]  /*0650*/  CS2R R146, SRZ ;  /* 0x0000000000927805 */ /* 0x000fe2000001ff00 */
[----:B------:R-:W-:Y:S01]  /*0660*/  CS2R R144, SRZ ;  /* 0x0000000000907805 */ /* 0x000fe2000001ff00 */
[----:B------:R-:W-:Y:S01]  /*0670*/  PLOP3.LUT P0, PT, PT, PT, UP0, 0x80, 0x0 ;  /* 0x000000000000781c */ /* 0x000fe20003f0f008 */
        /* <DEDUP_REMOVED lines=61> */
[----:B-1----:R-:W-:Y:S01]  /*0a50*/  IMAD.MOV.U32 R2, RZ, RZ, c[0x0][0x248] ;  /* 0x00009200ff027624 */ /* 0x002fe200078e00ff */
[----:B------:R-:W-:Y:S01]  /*0a60*/  SHF.R.S32.HI R0, RZ, 0x1f, R12 ;  /* 0x0000001fff007819 */ /* 0x000fe2000001140c */
[----:B------:R-:W-:Y:S01]  /*0a70*/  IMAD.SHL.U32 R3, R152, 0x4, RZ ;  /* 0x0000000498037824 */ /* 0x000fe200078e00ff */
[----:B------:R-:W-:Y:S01]  /*0a80*/  SHF.R.S32.HI R37, RZ, 0x1f, R152 ;  /* 0x0000001fff257819 */ /* 0x000fe20000011498 */
[----:B------:R-:W-:Y:S01]  /*0a90*/  IMAD.MOV.U32 R6, RZ, RZ, R148 ;  /* 0x000000ffff067224 */ /* 0x000fe200078e0094 */
[----:B------:R-:W-:Y:S01]  /*0aa0*/  ISETP.NE.AND P3, PT, R2, 0x1, PT ;  /* 0x000000010200780c */ /* 0x000fe20003f65270 */
[----:B-----5:R-:W-:Y:S01]  /*0ab0*/  IMAD R35, R19, -0x40, R18 ;  /* 0xffffffc013237824 */ /* 0x020fe200078e0212 */
[----:B------:R-:W-:Y:S01]  /*0ac0*/  IADD3 R2, P0, R3, R12, RZ ;  /* 0x0000000c03027210 */ /* 0x000fe20007f1e0ff */
[----:B------:R-:W-:Y:S01]  /*0ad0*/  UIADD3 UR5, UR9, 0x1f, URZ ;  /* 0x0000001f09057890 */ /* 0x000fe2000fffe03f */
[----:B------:R-:W-:Y:S01]  /*0ae0*/  LEA.HI R36, R37, R152, RZ, 0x3 ;  /* 0x0000009825247211 */ /* 0x000fe200078f18ff */
[----:B------:R-:W-:Y:S01]  /*0af0*/  CS2R R146, SRZ ;  /* 0x0000000000927805 */ /* 0x000fe2000001ff00 */
        /* <DEDUP_REMOVED lines=25> */
[C---:B------:R-:W-:Y:S01]  /*0c90*/  IMAD.X R27, R4.reuse, 0x1, R9, P2 ;  /* 0x00000001041b7824 */ /* 0x040fe200010e0609 */
[----:B------:R-:W-:Y:S01]  /*0ca0*/  LEA.HI R38, R37, R152, RZ, 0x4 ;  /* 0x0000009825267211 */ /* 0x000fe200078f20ff */
[----:B------:R-:W-:Y:S01]  /*0cb0*/  IMAD.X R9, R4, 0x1, R11, P0 ;  /* 0x0000000104097824 */ /* 0x000fe200000e060b */
[----:B------:R-:W-:Y:S01]  /*0cc0*/  @P3 SHF.R.U32.HI R6, RZ, c[0x0][0x250], R5 ;  /* 0x00009400ff063a19 */ /* 0x000fe20000011605 */
[----:B------:R-:W-:Y:S01]  /*0cd0*/  IMAD.WIDE.U32 R4, R148, c[0x0][0x270], R2 ;  /* 0x00009c0094047a25 */ /* 0x000fe200078e0002 */
[----:B------:R-:W-:Y:S01]  /*0ce0*/  LOP3.LUT R0, R0, 0xfffffff8, RZ, 0xc0, !PT ;  /* 0xfffffff800007812 */ /* 0x000fe200078ec0ff */
[----:B------:R-:W-:Y:S01]  /*0cf0*/  CS2R R134, SRZ ;  /* 0x0000000000867805 */ /* 0x000fe2000001ff00 */
[----:B------:R-:W-:Y:S01]  /*0d00*/  LOP3.LUT R11, R36, 0xfffffff8, RZ, 0xc0, !PT ;  /* 0xfffffff8240b7812 */ /* 0x000fe200078ec0ff */
[C---:B------:R-:W-:Y:S01]  /*0d10*/  IMAD R12, R148.reuse, c[0x0][0x28c], R12 ;  /* 0x0000a300940c7a24 */ /* 0x040fe200078e020c */
[----:B------:R-:W-:Y:S01]  /*0d20*/  SHF.R.S32.HI R10, RZ, 0x4, R38 ;  /* 0x00000004ff0a7819 */ /* 0x000fe20000011426 */
[----:B------:R-:W-:Y:S01]  /*0d30*/  IMAD.WIDE.U32 R2, R148, c[0x0][0x288], R2 ;  /* 0x0000a20094027a25 */ /* 0x000fe200078e0002 */
[----:B------:R-:W-:Y:S01]  /*0d40*/  SEL R31, R149, RZ, !P5 ;  /* 0x000000ff951f7207 */ /* 0x000fe20006800000 */
[----:B------:R-:W-:Y:S01]  /*0d50*/  CS2R R132, SRZ ;  /* 0x0000000000847805 */ /* 0x000fe2000001ff00 */
[----:B------:R-:W-:Y:S01]  /*0d60*/  LEA.HI R7, R38, R10, RZ, 0x1 ;  /* 0x0000000a26077211 */ /* 0x000fe200078f08ff */
[----:B------:R-:W-:Y:S01]  /*0d70*/  IMAD R14, R148, c[0x0][0x274], R14 ;  /* 0x00009d00940e7a24 */ /* 0x000fe200078e020e */
[----:B------:R-:W-:Y:S01]  /*0d80*/  CS2R R130, SRZ ;  /* 0x0000000000827805 */ /* 0x000fe2000001ff00 */
[----:B------:R-:W-:Y:S01]  /*0d90*/  IMAD.IADD R29, R16, 0x1, -R0 ;  /* 0x00000001101d7824 */ /* 0x000fe200078e0a00 */
[----:B------:R-:W-:Y:S01]  /*0da0*/  LEA.HI R0, R37, R152, RZ, 0x6 ;  /* 0x0000009825007211 */ /* 0x000fe200078f30ff */
[----:B------:R-:W-:Y:S01]  /*0db0*/  IMAD.IADD R22, R152, 0x1, -R11 ;  /* 0x0000000198167824 */ /* 0x000fe200078e0a0b */
[----:B------:R-:W-:Y:S01]  /*0dc0*/  LOP3.LUT R7, R7, 0xfffffffe, RZ, 0xc0, !PT ;  /* 0xfffffffe07077812 */ /* 0x000fe200078ec0ff */
[----:B------:R-:W-:Y:S01]  /*0dd0*/  IMAD.IADD R13, R3, 0x1, R12 ;  /* 0x00000001030d7824 */ /* 0x000fe200078e020c */
[----:B------:R-:W-:Y:S01]  /*0de0*/  SHF.R.S32.HI R23, RZ, 0x6, R0 ;  /* 0x00000006ff177819 */ /* 0x000fe20000011400 */
[----:B------:R-:W-:Y:S01]  /*0df0*/  IMAD.SHL.U32 R3, R50, 0x40, RZ ;  /* 0x0000004032037824 */ /* 0x000fe200078e00ff */
[----:B------:R-:W-:Y:S01]  /*0e00*/  CS2R R128, SRZ ;  /* 0x0000000000807805 */ /* 0x000fe2000001ff00 */
[----:B------:R-:W-:Y:S01]  /*0e10*/  IMAD.IADD R15, R5, 0x1, R14 ;  /* 0x00000001050f7824 */ /* 0x000fe200078e020e */
[----:B------:R-:W-:Y:S01]  /*0e20*/  SHF.R.S32.HI R5, RZ, 0x1f, R6 ;  /* 0x0000001fff057819 */ /* 0x000fe20000011406 */
[----:B------:R-:W-:Y:S01]  /*0e30*/  IMAD.SHL.U32 R16, R22, 0x8, RZ ;  /* 0x0000000816107824 */ /* 0x000fe200078e00ff */
[----:B------:R-:W-:Y:S01]  /*0e40*/  LOP3.LUT R0, R3, 0x1c0, RZ, 0xc0, !PT ;  /* 0x000001c003007812 */ /* 0x000fe200078ec0ff */
[----:B------:R-:W-:Y:S01]  /*0e50*/  IMAD.MOV.U32 R12, RZ, RZ, R2 ;  /* 0x000000ffff0c7224 */ /* 0x000fe200078e0002 */
[----:B------:R-:W-:Y:S01]  /*0e60*/  CS2R R126, SRZ ;  /* 0x00000000007e7805 */ /* 0x000fe2000001ff00 */
        /* <DEDUP_REMOVED lines=8> */
[C---:B------:R-:W-:Y:S01]  /*0ef0*/  IMAD R4, R6.reuse, c[0x0][0x1e4], R2 ;  /* 0x0000790006047a24 */ /* 0x040fe200078e0202 */
        /* <DEDUP_REMOVED lines=8> */
[----:B------:R-:W-:Y:S01]  /*0f80*/  ISETP.GE.AND P3, PT, R16, c[0x0][0x1cc], PT ;  /* 0x0000730010007a0c */ /* 0x000fe20003f66270 */
[----:B------:R-:W-:Y:S01]  /*0f90*/  IMAD R10, R6, c[0x0][0x1b4], R5 ;  /* 0x00006d00060a7a24 */ /* 0x000fe200078e0205 */
[----:B------:R-:W-:Y:S01]  /*0fa0*/  IADD3 R32, R16, 0x40, RZ ;  /* 0x0000004010207810 */ /* 0x000fe20007ffe0ff */
[----:B------:R-:W-:Y:S01]  /*0fb0*/  IMAD.WIDE.U32 R4, R6, c[0x0][0x1b0], R16 ;  /* 0x00006c0006047a25 */ /* 0x000fe200078e0010 */
[----:B------:R-:W-:Y:S01]  /*0fc0*/  IADD3 R33, R16, 0x80, RZ ;  /* 0x0000008010217810 */ /* 0x000fe20007ffe0ff */
[----:B------:R-:W-:Y:S01]  /*0fd0*/  CS2R R122, SRZ ;  /* 0x00000000007a7805 */ /* 0x000fe2000001ff00 */
[----:B------:R-:W-:Y:S01]  /*0fe0*/  ISETP.GE.AND P2, PT, R32, c[0x0][0x1cc], PT ;  /* 0x0000730020007a0c */ /* 0x000fe20003f46270 */
        /* <DEDUP_REMOVED lines=8> */
[----:B------:R-:W-:Y:S01]  /*1070*/  IMAD.WIDE.U32 R2, R0, c[0x0][0x1e8], R2 ;  /* 0x00007a0000027a25 */ /* 0x000fe200078e0002 */
        /* <DEDUP_REMOVED lines=49> */
[----:B------:R-:W-:Y:S01]  /*1390*/  IMAD R7, R8, c[0x0][0x1ac], R3 ;  /* 0x00006b0008077a24 */ /* 0x000fe200078e0203 */
[----:B------:R-:W-:Y:S01]  /*13a0*/  CS2R R64, SRZ ;  /* 0x0000000000407805 */ /* 0x000fe2000001ff00 */
[----:B------:R-:W-:Y:S01]  /*13b0*/  IMAD.IADD R5, R11, 0x1, R20 ;  /* 0x000000010b057824 */ /* 0x000fe200078e0214 */
[----:B------:R-:W-:Y:S01]  /*13c0*/  LEA.HI.X R3, R12, c[0x0][0x1c4], R0, 0x1, P0 ;  /* 0x000071000c037a11 */ /* 0x000fe200000f0c00 */
[----:B------:R-:W-:Y:S01]  /*13d0*/  IMAD.IADD R0, R35, 0x1, -R50 ;  /* 0x0000000123007824 */ /* 0x000fe200078e0a32 */
[----:B------:R-:W-:Y:S01]  /*13e0*/  STL.64 [R1+0x88], R42 ;  /* 0x0000882a01007387 */ /* 0x000fe20000100a00 */
[----:B------:R-:W-:Y:S01]  /*13f0*/  IMAD.MOV.U32 R4, RZ, RZ, R10 ;  /* 0x000000ffff047224 */ /* 0x000fe200078e000a */
[----:B------:R-:W-:Y:S01]  /*1400*/  CS2R R62, SRZ ;  /* 0x00000000003e7805 */ /* 0x000fe2000001ff00 */
[----:B------:R-:W-:Y:S01]  /*1410*/  IMAD.SHL.U32 R41, R28, 0x2, RZ ;  /* 0x000000021c297824 */ /* 0x000fe200078e00ff */
[----:B------:R-:W-:Y:S01]  /*1420*/  ISETP.LT.OR P6, PT, R0, 0x1, P3 ;  /* 0x000000010000780c */ /* 0x000fe20001fc1670 */
[----:B------:R-:W-:Y:S01]  /*1430*/  IMAD.WIDE.U32 R8, R8, c[0x0][0x1a8], R4 ;  /* 0x00006a0008087a25 */ /* 0x000fe200078e0004 */
[----:B------:R-:W-:Y:S01]  /*1440*/  IADD3 R28, R16, 0xc0, RZ ;  /* 0x000000c0101c7810 */ /* 0x000fe20007ffe0ff */
[----:B------:R-:W-:Y:S01]  /*1450*/  CS2R R60, SRZ ;  /* 0x00000000003c7805 */ /* 0x000fe2000001ff00 */
[----:B------:R-:W-:Y:S01]  /*1460*/  ISETP.LT.OR P5, PT, R0, 0x1, P2 ;  /* 0x000000010000780c */ /* 0x000fe200017a1670 */
[----:B------:R-:W-:Y:S01]  /*1470*/  IMAD.MOV.U32 R5, RZ, RZ, c[0x0][0x1d8] ;  /* 0x00007600ff057624 */ /* 0x000fe200078e00ff */
[----:B------:R-:W-:Y:S01]  /*1480*/  LEA R6, P0, R8, c[0x0][0x190], 0x1 ;  /* 0x0000640008067a11 */ /* 0x000fe200078008ff */
[----:B------:R-:W-:Y:S01]  /*1490*/  IMAD.IADD R7, R9, 0x1, R7 ;  /* 0x0000000109077824 */ /* 0x000fe200078e0207 */
[----:B------:R-:W-:Y:S01]  /*14a0*/  ISETP.LT.OR P3, PT, R0, 0x21, P3 ;  /* 0x000000210000780c */ /* 0x000fe20001f61670 */
[----:B------:R-:W-:Y:S01]  /*14b0*/  IMAD.MOV.U32 R10, RZ, RZ, c[0x0][0x1dc] ;  /* 0x00007700ff0a7624 */ /* 0x000fe200078e00ff */
[C---:B------:R-:W-:Y:S01]  /*14c0*/  LEA R4, P4, R5.reuse, R2, 0x6 ;  /* 0x0000000205047211 */ /* 0x040fe200078830ff */
[----:B------:R-:W-:Y:S01]  /*14d0*/  IMAD.MOV.U32 R13, RZ, RZ, c[0x0][0x1a8] ;  /* 0x00006a00ff0d7624 */ /* 0x000fe200078e00ff */
[----:B------:R-:W-:Y:S01]  /*14e0*/  LEA.HI.X R7, R8, c[0x0][0x194], R7, 0x1, P0 ;  /* 0x0000650008077a11 */ /* 0x000fe200000f0c07 */
[----:B------:R-:W-:Y:S01]  /*14f0*/  @!PT LDS RZ, [RZ] ;  /* 0x00000000fffff984 */ /* 0x000fe20000000800 */
[----:B------:R-:W-:Y:S01]  /*1500*/  @!PT LDS RZ, [RZ] ;  /* 0x00000000fffff984 */ /* 0x000fe20000000800 */
[----:B------:R-:W-:Y:S01]  /*1510*/  @!PT LDS RZ, [RZ] ;  /* 0x00000000fffff984 */ /* 0x000fe20000000800 */
[----:B------:R1:W-:Y:S01]  /*1520*/  LDGSTS.E.BYPASS.LTC128B.128 [R41+0x8080], [R2.64], !P6 ;  /* 0x0808000002297fae */ /* 0x0003e2000f101d4a */
[----:B------:R-:W-:Y:S01]  /*1530*/  ISETP.GE.AND P0, PT, R28, c[0x0][0x1cc], PT ;  /* 0x000073001c007a0c */ /* 0x000fe20003f06270 */
[----:B------:R-:W-:Y:S01]  /*1540*/  IMAD.MOV.U32 R18, RZ, RZ, c[0x0][0x1ac] ;  /* 0x00006b00ff127624 */ /* 0x000fe200078e00ff */
[----:B------:R-:W-:Y:S01]  /*1550*/  LEA.HI.X R5, R5, R3, R10, 0x6, P4 ;  /* 0x0000000305057211 */ /* 0x000fe200020f340a */
[----:B------:R1:W-:Y:S01]  /*1560*/  LDGSTS.E.BYPASS.LTC128B.128 [R41+0xa080], [R2.64+0x80], !P5 ;  /* 0x0a08008002297fae */ /* 0x0003e2000e901d4a */
[C---:B------:R-:W-:Y:S01]  /*1570*/  ISETP.LT.OR P4, PT, R0.reuse, 0x1, P1 ;  /* 0x000000010000780c */ /* 0x040fe20000f81670 */
[C---:B------:R-:W-:Y:S01]  /*1580*/  IMAD R8, R27.reuse, c[0x0][0x178], RZ ;  /* 0x00005e001b087a24 */ /* 0x040fe200078e02ff */
[----:B------:R-:W-:Y:S01]  /*1590*/  ISETP.LT.OR P6, PT, R0, 0x1, P0 ;  /* 0x000000010000780c */ /* 0x000fe200007c1670 */
[----:B------:R-:W-:Y:S01]  /*15a0*/  IMAD R9, R27, c[0x0][0x208], RZ ;  /* 0x000082001b097a24 */ /* 0x000fe200078e02ff */
[----:B------:R-:W-:Y:S01]  /*15b0*/  ISETP.GE.AND P5, PT, R16, c[0x0][0x19c], PT ;  /* 0x0000670010007a0c */ /* 0x000fe20003fa6270 */
[C---:B------:R-:W-:Y:S01]  /*15c0*/  IMAD R14, R21.reuse, c[0x0][0x17c], R8 ;  /* 0x00005f00150e7a24 */ /* 0x040fe200078e0208 */
[C---:B------:R-:W-:Y:S01]  /*15d0*/  ISETP.LT.OR P2, PT, R0.reuse, 0x21, P2 ;  /* 0x000000210000780c */ /* 0x040fe20001741670 */
[C---:B------:R-:W-:Y:S01]  /*15e0*/  IMAD R15, R21.reuse, c[0x0][0x20c], R9 ;  /* 0x00008300150f7a24 */ /* 0x040fe200078e0209 */
[C---:B------:R-:W-:Y:S01]  /*15f0*/  ISETP.LT.OR P1, PT, R0.reuse, 0x21, P1 ;  /* 0x000000210000780c */ /* 0x040fe20000f21670 */
[--C-:B------:R-:W-:Y:S01]  /*1600*/  IMAD.WIDE.U32 R8, R21, c[0x0][0x178], R16.reuse ;  /* 0x00005e0015087a25 */ /* 0x100fe200078e0010 */
[C---:B------:R-:W-:Y:S01]  /*1610*/  ISETP.LT.OR P0, PT, R0.reuse, 0x21, P0 ;  /* 0x000000210000780c */ /* 0x040fe20000701670 */
[----:B------:R-:W-:Y:S01]  /*1620*/  STL [R1+0x50], R41 ;  /* 0x0000502901007387 */ /* 0x000fe20000100800 */
[----:B------:R-:W-:Y:S01]  /*1630*/  LEA.HI R27, R37, R152, RZ, 0x5 ;  /* 0x00000098251b7211 */ /* 0x000fe200078f28ff */
[----:B------:R-:W-:Y:S01]  /*1640*/  IMAD.WIDE.U32 R10, R21, c[0x0][0x208], R16 ;  /* 0x00008200150a7a25 */ /* 0x000fe200078e0010 */
[----:B------:R-:W-:Y:S01]  /*1650*/  CS2R R58, SRZ ;  /* 0x00000000003a7805 */ /* 0x000fe2000001ff00 */
[----:B------:R1:W-:Y:S01]  /*1660*/  LDGSTS.E.BYPASS.LTC128B.128 [R41+0xc080], [R2.64+0x100], !P4 ;  /* 0x0c08010002297fae */ /* 0x0003e2000e101d4a */
[C---:B------:R-:W-:Y:S01]  /*1670*/  LEA R12, P4, R13.reuse, R6, 0x6 ;  /* 0x000000060d0c7211 */ /* 0x040fe200078830ff */
[----:B------:R-:W-:Y:S01]  /*1680*/  IMAD.MOV.U32 R149, RZ, RZ, 0x20 ;  /* 0x00000020ff957424 */ /* 0x000fe200078e00ff */
[----:B------:R-:W-:Y:S01]  /*1690*/  SHF.R.S32.HI R21, RZ, 0x5, R27 ;  /* 0x00000005ff157819 */ /* 0x000fe2000001141b */
[----:B------:R1:W-:Y:S01]  /*16a0*/  LDGSTS.E.BYPASS.LTC128B.128 [R41+0xe080], [R2.64+0x180], !P6 ;  /* 0x0e08018002297fae */ /* 0x0003e2000f101d4a */
[----:B------:R-:W-:Y:S01]  /*16b0*/  ISETP.LT.OR P6, PT, R0, 0x1, P5 ;  /* 0x000000010000780c */ /* 0x000fe20002fc1670 */
[----:B------:R-:W-:Y:S01]  /*16c0*/  IMAD R17, R40, c[0x0][0x238], RZ ;  /* 0x00008e0028117a24 */ /* 0x000fe200078e02ff */
[----:B------:R-:W-:Y:S01]  /*16d0*/  LEA.HI.X R13, R13, R7, R18, 0x6, P4 ;  /* 0x000000070d0d7211 */ /* 0x000fe200020f3412 */
[----:B------:R2:W-:Y:S01]  /*16e0*/  LDGSTS.E.BYPASS.LTC128B.128 [R41+0x9080], [R4.64], !P3 ;  /* 0x0908000004297fae */ /* 0x0005e2000d901d4a */
[----:B------:R-:W-:Y:S01]  /*16f0*/  ISETP.GE.AND P4, PT, R32, c[0x0][0x19c], PT ;  /* 0x0000670020007a0c */ /* 0x000fe20003f86270 */
[----:B------:R-:W-:Y:S01]  /*1700*/  IMAD R17, R148, c[0x0][0x23c], R17 ;  /* 0x00008f0094117a24 */ /* 0x000fe200078e0211 */
[----:B------:R-:W-:Y:S01]  /*1710*/  ISETP.GE.AND P3, PT, R33, c[0x0][0x19c], PT ;  /* 0x0000670021007a0c */ /* 0x000fe20003f66270 */
[----:B------:R2:W-:Y:S01]  /*1720*/  LDGSTS.E.BYPASS.LTC128B.128 [R41+0xb080], [R4.64+0x80], !P2 ;  /* 0x0b08008004297fae */ /* 0x0005e2000d101d4a */
[----:B------:R-:W-:Y:S01]  /*1730*/  ISETP.GE.AND P2, PT, R28, c[0x0][0x19c], PT ;  /* 0x000067001c007a0c */ /* 0x000fe20003f46270 */
[----:B------:R-:W-:Y:S01]  /*1740*/  CS2R R56, SRZ ;  /* 0x0000000000387805 */ /* 0x000fe2000001ff00 */
[C---:B------:R-:W-:Y:S01]  /*1750*/  ISETP.LT.OR P5, PT, R0.reuse, 0x21, P5 ;  /* 0x000000210000780c */ /* 0x040fe20002fa1670 */
[----:B------:R2:W-:Y:S01]  /*1760*/  LDGSTS.E.BYPASS.LTC128B.128 [R41+0xd080], [R4.64+0x100], !P1 ;  /* 0x0d08010004297fae */ /* 0x0005e2000c901d4a */
[C---:B------:R-:W-:Y:S01]  /*1770*/  ISETP.LT.OR P1, PT, R0.reuse, 0x1, P4 ;  /* 0x000000010000780c */ /* 0x040fe20002721670 */
[----:B------:R-:W-:Y:S01]  /*1780*/  CS2R R54, SRZ ;  /* 0x0000000000367805 */ /* 0x000fe2000001ff00 */
[C---:B------:R-:W-:Y:S01]  /*1790*/  ISETP.LT.OR P4, PT, R0.reuse, 0x21, P4 ;  /* 0x000000210000780c */ /* 0x040fe20002781670 */
[----:B------:R2:W-:Y:S01]  /*17a0*/  LDGSTS.E.BYPASS.LTC128B.128 [R41+0xf080], [R4.64+0x180], !P0 ;  /* 0x0f08018004297fae */ /* 0x0005e2000c101d4a */
[C---:B------:R-:W-:Y:S01]  /*17b0*/  ISETP.LT.OR P0, PT, R0.reuse, 0x1, P3 ;  /* 0x000000010000780c */ /* 0x040fe20001f01670 */
[----:B------:R-:W-:Y:S01]  /*17c0*/  CS2R R52, SRZ ;  /* 0x0000000000347805 */ /* 0x000fe2000001ff00 */
[----:B------:R-:W-:Y:S01]  /*17d0*/  ISETP.LT.OR P3, PT, R0, 0x21, P3 ;  /* 0x000000210000780c */ /* 0x000fe20001f61670 */
[----:B------:R-:W0:Y:S01]  /*17e0*/  LDGDEPBAR ;  /* 0x00000000000079af */ /* 0x000e220000000000 */
[----:B------:R-:W-:-:S02]  /*17f0*/  USHF.R.S32.HI UR7, URZ, 0x5, UR4 ;  /* 0x000000053f077899 */ /* 0x000fc40008011404 */
[----:B------:R-:W-:Y:S01]  /*1800*/  UMOV UR6, URZ ;  /* 0x0000003f00067c82 */ /* 0x000fe20008000000 */
[----:B------:R3:W-:Y:S01]  /*1810*/  LDGSTS.E.BYPASS.LTC128B.128 [R41+0x80], [R6.64], !P6 ;  /* 0x0008000006297fae */ /* 0x0007e2000f101d4a */
[C---:B------:R-:W-:Y:S02]  /*1820*/  ISETP.LT.OR P6, PT, R0.reuse, 0x1, P2 ;  /* 0x000000010000780c */ /* 0x040fe400017c1670 */
[----:B------:R-:W-:Y:S01]  /*1830*/  ISETP.LT.OR P2, PT, R0, 0x21, P2 ;  /* 0x000000210000780c */ /* 0x000fe20001741670 */
[----:B-1----:R-:W-:Y:S01]  /*1840*/  IMAD.IADD R3, R9, 0x1, R14 ;  /* 0x0000000109037824 */ /* 0x002fe200078e020e */
[----:B------:R3:W-:Y:S01]  /*1850*/  LDGSTS.E.BYPASS.LTC128B.128 [R41+0x2080], [R6.64+0x80], !P1 ;  /* 0x0208008006297fae */ /* 0x0007e2000c901d4a */
[----:B------:R-:W-:Y:S01]  /*1860*/  IMAD.MOV.U32 R2, RZ, RZ, R8 ;  /* 0x000000ffff027224 */ /* 0x000fe200078e0008 */
[----:B------:R-:W-:Y:S01]  /*1870*/  LOP3.LUT P1, RZ, R29, 0x4, RZ, 0xc0, !PT ;  /* 0x000000041dff7812 */ /* 0x000fe2000782c0ff */
[----:B------:R-:W-:Y:S01]  /*1880*/  IMAD R0, R40, c[0x0][0x180], RZ ;  /* 0x0000600028007a24 */ /* 0x000fe200078e02ff */
[----:B------:R3:W-:Y:S01]  /*1890*/  LDGSTS.E.BYPASS.LTC128B.128 [R41+0x4080], [R6.64+0x100], !P0 ;  /* 0x0408010006297fae */ /* 0x0007e2000c101d4a */
[----:B------:R-:W-:-:S04]  /*18a0*/  IMAD.WIDE.U32 R2, R148, c[0x0][0x180], R2 ;  /* 0x0000600094027a25 */ /* 0x000fc800078e0002 */
[----:B------:R-:W-:Y:S01]  /*18b0*/  IMAD R0, R148, c[0x0][0x184], R0 ;  /* 0x0000610094007a24 */ /* 0x000fe200078e0200 */
[----:B------:R3:W-:Y:S01]  /*18c0*/  LDGSTS.E.BYPASS.LTC128B.128 [R41+0x6080], [R6.64+0x180], !P6 ;  /* 0x0608018006297fae */ /* 0x0007e2000f101d4a */
[----:B------:R-:W-:Y:S02]  /*18d0*/  LOP3.LUT P6, RZ, R22, 0x4, RZ, 0xc0, !PT ;  /* 0x0000000416ff7812 */ /* 0x000fe400078cc0ff */
[----:B------:R-:W-:Y:S01]  /*18e0*/  IMAD.IADD R3, R3, 0x1, R0 ;  /* 0x0000000103037824 */ /* 0x000fe200078e0200 */
[----:B------:R1:W-:Y:S01]  /*18f0*/  LDGSTS.E.BYPASS.LTC128B.128 [R41+0x1080], [R12.64], !P5 ;  /* 0x010800000c297fae */ /* 0x0003e2000e901d4a */
[----:B--2---:R-:W-:Y:S02]  /*1900*/  IMAD.IADD R5, R11, 0x1, R15 ;  /* 0x000000010b057824 */ /* 0x004fe400078e020f */
[----:B------:R-:W-:Y:S01]  /*1910*/  IMAD.MOV.U32 R4, RZ, RZ, R10 ;  /* 0x000000ffff047224 */ /* 0x000fe200078e000a */
[----:B------:R1:W-:Y:S01]  /*1920*/  LDGSTS.E.BYPASS.LTC128B.128 [R41+0x3080], [R12.64+0x80], !P4 ;  /* 0x030800800c297fae */ /* 0x0003e2000e101d4a */
[----:B------:R-:W-:-:S02]  /*1930*/  IMAD.SHL.U32 R0, R29, 0x40, RZ ;  /* 0x000000401d007824 */ /* 0x000fc400078e00ff */
[----:B------:R-:W-:Y:S01]  /*1940*/  IMAD.WIDE.U32 R8, R148, c[0x0][0x210], R4 ;  /* 0x0000840094087a25 */ /* 0x000fe200078e0004 */
[----:B------:R-:W-:Y:S01]  /*1950*/  LEA.HI R5, R27, R21, RZ, 0x1 ;  /* 0x000000151b057211 */ /* 0x000fe200078f08ff */
[----:B------:R1:W-:Y:S01]  /*1960*/  LDGSTS.E.BYPASS.LTC128B.128 [R41+0x5080], [R12.64+0x100], !P3 ;  /* 0x050801000c297fae */ /* 0x0003e2000d901d4a */
[----:B------:R-:W-:Y:S01]  /*1970*/  LOP3.LUT R0, R0, 0x1c0, RZ, 0xc0, !PT ;  /* 0x000001c000007812 */ /* 0x000fe200078ec0ff */
[----:B------:R-:W-:Y:S01]  /*1980*/  IMAD.SHL.U32 R10, R23, 0x8, RZ ;  /* 0x00000008170a7824 */ /* 0x000fe200078e00ff */
[----:B------:R-:W-:Y:S01]  /*1990*/  LOP3.LUT R5, R5, 0xfffffffe, RZ, 0xc0, !PT ;  /* 0xfffffffe05057812 */ /* 0x000fe200078ec0ff */
[----:B------:R-:W-:Y:S01]  /*19a0*/  IMAD R15, R40, c[0x0][0x210], RZ ;  /* 0x00008400280f7a24 */ /* 0x000fe200078e02ff */
[----:B------:R-:W-:Y:S01]  /*19b0*/  LOP3.LUT R4, R34, 0x3ffffffc, RZ, 0xc0, !PT ;  /* 0x3ffffffc22047812 */ /* 0x000fe200078ec0ff */
[----:B------:R1:W-:Y:S01]  /*19c0*/  LDGSTS.E.BYPASS.LTC128B.128 [R41+0x7080], [R12.64+0x180], !P2 ;  /* 0x070801800c297fae */ /* 0x0003e2000d101d4a */
[----:B------:R-:W-:Y:S01]  /*19d0*/  LOP3.LUT R18, R10, 0x18, RZ, 0xc0, !PT ;  /* 0x000000180a127812 */ /* 0x000fe200078ec0ff */
[----:B------:R-:W-:Y:S01]  /*19e0*/  IMAD.IADD R19, R21, 0x1, -R5 ;  /* 0x0000000115137824 */ /* 0x000fe200078e0a05 */
[----:B------:R-:W-:Y:S01]  /*19f0*/  SHF.R.U32.HI R10, RZ, 0x3, R0 ;  /* 0x00000003ff0a7819 */ /* 0x000fe20000011600 */
[----:B------:R-:W-:Y:S01]  /*1a00*/  IMAD R11, R26, c[0x0][0x188], RZ ;  /* 0x000062001a0b7a24 */ /* 0x000fe200078e02ff */
[----:B------:R-:W0:Y:S01]  /*1a10*/  LDGDEPBAR ;  /* 0x00000000000079af */ /* 0x000e220000000000 */
[----:B------:R-:W-:Y:S01]  /*1a20*/  IMAD R15, R148, c[0x0][0x214], R15 ;  /* 0x00008500940f7a24 */ /* 0x000fe200078e020f */
[----:B------:R-:W-:Y:S01]  /*1a30*/  LOP3.LUT R0, R10, R0, R18, 0x1e, !PT ;  /* 0x000000000a007212 */ /* 0x000fe200078e1e12 */
[----:B------:R-:W-:Y:S01]  /*1a40*/  IMAD.IADD R14, R152, 0x1, -R4 ;  /* 0x00000001980e7824 */ /* 0x000fe200078e0a04 */
[----:B------:R-:W-:Y:S01]  /*1a50*/  ISETP.GE.AND P3, PT, R16, c[0x0][0x16c], PT ;  /* 0x00005b0010007a0c */ /* 0x000fe20003f66270 */
[----:B------:R-:W-:-:S02]  /*1a60*/  IMAD.SHL.U32 R20, R19, 0x400, RZ ;  /* 0x0000040013147824 */ /* 0x000fc400078e00ff */
[C---:B------:R-:W-:Y:S02]  /*1a70*/  IMAD R11, R31.reuse, c[0x0][0x18c], R11 ;  /* 0x000063001f0b7a24 */ /* 0x040fe400078e020b */
[----:B------:R-:W-:-:S04]  /*1a80*/  IMAD.WIDE.U32 R4, R31, c[0x0][0x188], R2 ;  /* 0x000062001f047a25 */ /* 0x000fc800078e0002 */
[----:B------:R-:W-:Y:S01]  /*1a90*/  IMAD.SHL.U32 R10, R22, 0x40, RZ ;  /* 0x00000040160a7824 */ /* 0x000fe200078e00ff */
[----:B------:R-:W-:Y:S01]  /*1aa0*/  LEA R48, P0, R4, c[0x0][0x160], 0x1 ;  /* 0x0000580004307a11 */ /* 0x000fe200078008ff */
[----:B------:R-:W-:Y:S02]  /*1ab0*/  IMAD R2, R14, 0x2, R20 ;  /* 0x000000020e027824 */ /* 0x000fe400078e0214 */
[----:B------:R-:W-:Y:S01]  /*1ac0*/  IMAD.IADD R3, R9, 0x1, R15 ;  /* 0x0000000109037824 */ /* 0x000fe200078e020f */
[----:B------:R-:W-:Y:S01]  /*1ad0*/  LOP3.LUT R10, R10, 0x1c0, RZ, 0xc0, !PT ;  /* 0x000001c00a0a7812 */ /* 0x000fe200078ec0ff */
[----:B------:R-:W-:Y:S02]  /*1ae0*/  IMAD.IADD R9, R5, 0x1, R11 ;  /* 0x0000000105097824 */ /* 0x000fe400078e020b */
[----:B------:R-:W-:Y:S01]  /*1af0*/  IMAD.IADD R5, R2, 0x1, R0 ;  /* 0x0000000102057824 */ /* 0x000fe200078e0200 */
[----:B------:R-:W-:Y:S01]  /*1b00*/  SHF.R.U32.HI R14, RZ, 0x3, R10 ;  /* 0x00000003ff0e7819 */ /* 0x000fe2000001160a */
[----:B------:R-:W-:Y:S01]  /*1b10*/  IMAD R0, R26, c[0x0][0x218], RZ ;  /* 0x000086001a007a24 */ /* 0x000fe200078e02ff */
[----:B------:R-:W-:Y:S01]  /*1b20*/  LEA.HI.X R49, R4, c[0x0][0x164], R9, 0x1, P0 ;  /* 0x0000590004317a11 */ /* 0x000fe200000f0c09 */
[----:B------:R-:W-:Y:S01]  /*1b30*/  IMAD.SHL.U32 R44, R5, 0x2, RZ ;  /* 0x00000002052c7824 */ /* 0x000fe200078e00ff */
[----:B------:R-:W-:Y:S01]  /*1b40*/  LOP3.LUT R4, R10, 0x8, R36, 0xf8, !PT ;  /* 0x000000080a047812 */ /* 0x000fe200078ef824 */
[----:B------:R-:W-:Y:S01]  /*1b50*/  IMAD.MOV.U32 R2, RZ, RZ, R8 ;  /* 0x000000ffff027224 */ /* 0x000fe200078e0008 */
[----:B------:R-:W-:-:S04]  /*1b60*/  DEPBAR.LE SB0, 0x1 ;  /* 0x000080400000791a */ /* 0x000fc80000000000 */
[C---:B---3--:R-:W-:Y:S01]  /*1b70*/  IMAD R7, R31.reuse, c[0x0][0x21c], R0 ;  /* 0x000087001f077a24 */ /* 0x048fe200078e0200 */
[----:B------:R-:W-:Y:S01]  /*1b80*/  LOP3.LUT R0, R4, R14, RZ, 0x3c, !PT ;  /* 0x0000000e04007212 */ /* 0x000fe200078e3cff */
[----:B------:R-:W-:Y:S01]  /*1b90*/  IMAD R6, R30, 0x800, R39 ;  /* 0x000008001e067824 */ /* 0x000fe200078e0227 */
[C---:B------:R-:W-:Y:S01]  /*1ba0*/  IADD3 R8, R44.reuse, 0x14180, RZ ;  /* 0x000141802c087810 */ /* 0x040fe20007ffe0ff */
[----:B------:R-:W-:Y:S01]  /*1bb0*/  IMAD.WIDE.U32 R4, R31, c[0x0][0x218], R2 ;  /* 0x000086001f047a25 */ /* 0x000fe200078e0002 */
[----:B------:R-:W-:Y:S01]  /*1bc0*/  STL.64 [R1+0x78], R48 ;  /* 0x0000783001007387 */ /* 0x000fe20000100a00 */
[----:B------:R-:W-:Y:S02]  /*1bd0*/  IADD3 R9, R44, 0x141c0, RZ ;  /* 0x000141c02c097810 */ /* 0x000fe40007ffe0ff */
[----:B------:R-:W-:Y:S01]  /*1be0*/  IMAD.IADD R2, R6, 0x1, R0 ;  /* 0x0000000106027824 */ /* 0x000fe200078e0200 */
[----:B------:R2:W-:Y:S01]  /*1bf0*/  STL [R1+0x60], R44 ;  /* 0x0000602c01007387 */ /* 0x0005e20000100800 */
[----:B------:R-:W-:Y:S01]  /*1c00*/  @P1 IADD3 R9, R8, -0x40, RZ ;  /* 0xffffffc008091810 */ /* 0x000fe20007ffe0ff */
[----:B------:R-:W-:Y:S01]  /*1c10*/  IMAD.IADD R0, R5, 0x1, R7 ;  /* 0x0000000105007824 */ /* 0x000fe200078e0207 */
[----:B------:R-:W-:Y:S01]  /*1c20*/  SHF.R.S32.HI R3, RZ, 0x1f, R23 ;  /* 0x0000001fff037819 */ /* 0x000fe20000011417 */
[----:B------:R-:W-:Y:S01]  /*1c30*/  IMAD.SHL.U32 R2, R2, 0x2, RZ ;  /* 0x0000000202027824 */ /* 0x000fe200078e00ff */
[----:B------:R-:W-:Y:S01]  /*1c40*/  BAR.SYNC.DEFER_BLOCKING 0x0 ;  /* 0x0000000000007b1d */ /* 0x000fe20000010000 */
[----:B------:R-:W-:Y:S01]  /*1c50*/  LOP3.LUT P0, RZ, R22, 0x2, RZ, 0xc0, !PT ;  /* 0x0000000216ff7812 */ /* 0x000fe2000780c0ff */
[----:B------:R-:W-:Y:S01]  /*1c60*/  IMAD.IADD R5, R25, 0x1, R17 ;  /* 0x0000000119057824 */ /* 0x000fe200078e0211 */
[----:B------:R-:W-:Y:S01]  /*1c70*/  SEL R17, RZ, 0x1, P3 ;  /* 0x00000001ff117807 */ /* 0x000fe20001800000 */
[----:B------:R-:W-:Y:S01]  /*1c80*/  IMAD R26, R26, c[0x0][0x240], RZ ;  /* 0x000090001a1a7a24 */ /* 0x000fe200078e02ff */
[----:B------:R-:W-:Y:S01]  /*1c90*/  ISETP.GE.AND P3, PT, R33, c[0x0][0x16c], PT ;  /* 0x00005b0021007a0c */ /* 0x000fe20003f66270 */
[----:B------:R3:W-:Y:S02]  /*1ca0*/  STL [R1+0x68], R9 ;  /* 0x0000680901007387 */ /* 0x0007e40000100800 */
[----:B------:R-:W-:Y:S01]  /*1cb0*/  IMAD R148, R31, c[0x0][0x244], R26 ;  /* 0x000091001f947a24 */ /* 0x000fe200078e021a */
[----:B------:R-:W-:-:S02]  /*1cc0*/  SEL R15, RZ, 0x4, P3 ;  /* 0x00000004ff0f7807 */ /* 0x000fc40001800000 */
[----:B------:R-:W-:Y:S02]  /*1cd0*/  ISETP.GE.AND P3, PT, R33, c[0x0][0x1fc], PT ;  /* 0x00007f0021007a0c */ /* 0x000fe40003f66270 */
[----:B--2---:R-:W-:-:S04]  /*1ce0*/  LEA R44, P1, R4, c[0x0][0x1f0], 0x1 ;  /* 0x00007c00042c7a11 */ /* 0x004fc800078208ff */
[----:B------:R-:W-:Y:S01]  /*1cf0*/  LEA.HI.X R45, R4, c[0x0][0x1f4], R0, 0x1, P1 ;  /* 0x00007d00042d7a11 */ /* 0x000fe200008f0c00 */
[----:B------:R-:W2:Y:S01]  /*1d00*/  LDSM.16.M88.4 R164, [R2+0x8080] ;  /* 0x0080800002a4783b */ /* 0x000ea20000000200 */
[----:B------:R-:W-:Y:S01]  /*1d10*/  LEA.HI R0, R3, R23, RZ, 0x2 ;  /* 0x0000001703007211 */ /* 0x000fe200078f10ff */
[----:B------:R-:W-:Y:S01]  /*1d20*/  IMAD.MOV.U32 R3, RZ, RZ, 0x40 ;  /* 0x00000040ff037424 */ /* 0x000fe200078e00ff */
[----:B------:R-:W-:Y:S01]  /*1d30*/  ISETP.LT.AND P1, PT, R50, UR9, PT ;  /* 0x0000000932007c0c */ /* 0x000fe2000bf21270 */
[----:B------:R-:W4:Y:S01]  /*1d40*/  LDSM.16.M88.4 R180, [R2+0xa080] ;  /* 0x00a0800002b4783b */ /* 0x000f220000000200 */
[----:B------:R-:W-:Y:S01]  /*1d50*/  LOP3.LUT R6, R0, 0xfffffffc, RZ, 0xc0, !PT ;  /* 0xfffffffc00067812 */ /* 0x000fe200078ec0ff */
[----:B------:R-:W-:Y:S01]  /*1d60*/  IMAD.MOV.U32 R4, RZ, RZ, R24 ;  /* 0x000000ffff047224 */ /* 0x000fe200078e0018 */
[----:B------:R-:W-:Y:S01]  /*1d70*/  SEL R0, R149, 0xffffffe0, !P0 ;  /* 0xffffffe095007807 */ /* 0x000fe20004000000 */
[----:B------:R-:W1:Y:S01]  /*1d80*/  LDSM.16.M88.4 R196, [R2+0xc080] ;  /* 0x00c0800002c4783b */ /* 0x000e620000000200 */
[----:B------:R-:W-:Y:S01]  /*1d90*/  SEL R3, R3, 0xffffffc0, !P6 ;  /* 0xffffffc003037807 */ /* 0x000fe20007000000 */
[----:B------:R-:W-:Y:S01]  /*1da0*/  IMAD.IADD R23, R23, 0x1, -R6 ;  /* 0x0000000117177824 */ /* 0x000fe200078e0a06 */
[----:B------:R-:W-:Y:S01]  /*1db0*/  ISETP.GE.OR P2, PT, R16, c[0x0][0x16c], !P1 ;  /* 0x00005b0010007a0c */ /* 0x000fe20004f46670 */
[C---:B---3--:R-:W-:Y:S01]  /*1dc0*/  IMAD.IADD R9, R2.reuse, 0x1, R0 ;  /* 0x0000000102097824 */ /* 0x048fe200078e0200 */
[----:B------:R-:W3:Y:S01]  /*1dd0*/  LDSM.16.M88.4 R212, [R2+0xe080] ;  /* 0x00e0800002d4783b */ /* 0x000ee20000000200 */
[----:B------:R-:W-:Y:S01]  /*1de0*/  IMAD.IADD R8, R2, 0x1, R3 ;  /* 0x0000000102087824 */ /* 0x000fe200078e0203 */
[----:B------:R-:W-:Y:S01]  /*1df0*/  ISETP.GE.OR P6, PT, R32, c[0x0][0x16c], !P1 ;  /* 0x00005b0020007a0c */ /* 0x000fe20004fc6670 */
[----:B------:R-:W-:Y:S01]  /*1e00*/  IMAD.IADD R7, R3, 0x1, R9 ;  /* 0x0000000103077824 */ /* 0x000fe200078e0209 */
[----:B------:R-:W1:Y:S01]  /*1e10*/  LDSM.16.M88.4 R168, [R9+0x8080] ;  /* 0x0080800009a8783b */ /* 0x000e620000000200 */
[----:B------:R-:W-:Y:S01]  /*1e20*/  ISETP.GE.OR P5, PT, R33, c[0x0][0x16c], !P1 ;  /* 0x00005b0021007a0c */ /* 0x000fe20004fa6670 */
[----:B------:R-:W-:Y:S01]  /*1e30*/  IMAD.WIDE.U32 R150, R31, c[0x0][0x240], R4 ;  /* 0x000090001f967a25 */ /* 0x000fe200078e0004 */
[----:B------:R-:W-:Y:S01]  /*1e40*/  LOP3.LUT R0, R27, 0xffffffe0, RZ, 0xc0, !PT ;  /* 0xffffffe01b007812 */ /* 0x000fe200078ec0ff */
[----:B------:R-:W1:Y:S01]  /*1e50*/  LDSM.16.M88.4 R172, [R8+0x8080] ;  /* 0x0080800008ac783b */ /* 0x000e620000000200 */
[----:B------:R-:W-:Y:S01]  /*1e60*/  ISETP.GE.OR P4, PT, R28, c[0x0][0x16c], !P1 ;  /* 0x00005b001c007a0c */ /* 0x000fe20004f86670 */
[----:B------:R-:W-:Y:S01]  /*1e70*/  IMAD.SHL.U32 R4, R19, 0x10, RZ ;  /* 0x0000001013047824 */ /* 0x000fe200078e00ff */
[----:B------:R-:W-:Y:S01]  /*1e80*/  ISETP.GE.AND P0, PT, R16, c[0x0][0x1fc], PT ;  /* 0x00007f0010007a0c */ /* 0x000fe20003f06270 */
[----:B------:R-:W1:Y:S01]  /*1e90*/  LDSM.16.M88.4 R176, [R7+0x8080] ;  /* 0x0080800007b0783b */ /* 0x000e620000000200 */
[----:B------:R-:W-:Y:S01]  /*1ea0*/  IMAD.IADD R0, R152, 0x1, -R0 ;  /* 0x0000000198007824 */ /* 0x000fe200078e0a00 */
[----:B------:R-:W-:Y:S01]  /*1eb0*/  CS2R R50, SRZ ;  /* 0x0000000000327805 */ /* 0x000fe2000001ff00 */
[----:B------:R-:W-:Y:S01]  /*1ec0*/  LOP3.LUT R10, R10, 0x10, R4, 0xf8, !PT ;  /* 0x000000100a0a7812 */ /* 0x000fe200078ef804 */
[----:B------:R-:W1:Y:S01]  /*1ed0*/  LDSM.16.M88.4 R184, [R9+0xa080] ;  /* 0x00a0800009b8783b */ /* 0x000e620000000200 */
[----:B------:R-:W-:Y:S01]  /*1ee0*/  CS2R R26, SRZ ;  /* 0x00000000001a7805 */ /* 0x000fe2000001ff00 */
[----:B------:R-:W-:-:S02]  /*1ef0*/  CS2R R24, SRZ ;  /* 0x0000000000187805 */ /* 0x000fc4000001ff00 */
        /* <DEDUP_REMOVED lines=8> */
[----:B------:R-:W-:Y:S06]  /*1f80*/  BAR.SYNC.DEFER_BLOCKING 0x0 ;  /* 0x0000000000007b1d */ /* 0x000fec0000010000 */
[----:B------:R-:W-:Y:S04]  /*1f90*/  STL.64 [R1+0x70], R44 ;  /* 0x0000702c01007387 */ /* 0x000fe80000100a00 */
[----:B------:R2:W-:Y:S04]  /*1fa0*/  STL [R1+0x28], R2 ;  /* 0x0000280201007387 */ /* 0x0005e80000100800 */
[----:B------:R1:W-:Y:S04]  /*1fb0*/  STL [R1+0x2c], R9 ;  /* 0x00002c0901007387 */ /* 0x0003e80000100800 */
[----:B------:R3:W-:Y:S04]  /*1fc0*/  STL [R1+0x34], R8 ;  /* 0x0000340801007387 */ /* 0x0007e80000100800 */
[----:B------:R4:W-:Y:S04]  /*1fd0*/  STL [R1+0x30], R7 ;  /* 0x0000300701007387 */ /* 0x0009e80000100800 */
[----:B------:R-:W-:Y:S01]  /*1fe0*/  @!PT LDS RZ, [RZ] ;  /* 0x00000000fffff984 */ /* 0x000fe20000000800 */
[----:B------:R-:W-:Y:S01]  /*1ff0*/  @!PT LDS RZ, [RZ] ;  /* 0x00000000fffff984 */ /* 0x000fe20000000800 */
[----:B------:R-:W-:Y:S01]  /*2000*/  @!PT LDS RZ, [RZ] ;  /* 0x00000000fffff984 */ /* 0x000fe20000000800 */
[----:B------:R4:W-:Y:S01]  /*2010*/  LDGSTS.E.BYPASS.LTC128B.128 [R41+0x8080], [R48.64], !P2 ;  /* 0x0808000030297fae */ /* 0x0009e2000d101d4a */
[----:B------:R-:W-:-:S02]  /*2020*/  ISETP.GE.OR P2, PT, R16, c[0x0][0x1fc], !P1 ;  /* 0x00007f0010007a0c */ /* 0x000fc40004f46670 */
[----:B------:R-:W-:Y:S01]  /*2030*/  SEL R16, RZ, 0x1, P0 ;  /* 0x00000001ff107807 */ /* 0x000fe20000000000 */
[----:B------:R4:W-:Y:S01]  /*2040*/  LDGSTS.E.BYPASS.LTC128B.128 [R41+0x9080], [R48.64+0x80], !P6 ;  /* 0x0908008030297fae */ /* 0x0009e2000f101d4a */
[----:B------:R-:W-:Y:S02]  /*2050*/  ISETP.GE.AND P0, PT, R28, c[0x0][0x1fc], PT ;  /* 0x00007f001c007a0c */ /* 0x000fe40003f06270 */
[----:B------:R-:W-:Y:S01]  /*2060*/  ISETP.GE.OR P6, PT, R32, c[0x0][0x1fc], !P1 ;  /* 0x00007f0020007a0c */ /* 0x000fe20004fc6670 */
[----:B------:R4:W-:Y:S01]  /*2070*/  LDGSTS.E.BYPASS.LTC128B.128 [R41+0xa080], [R48.64+0x100], !P5 ;  /* 0x0a08010030297fae */ /* 0x0009e2000e901d4a */
[----:B--2---:R-:W-:Y:S02]  /*2080*/  LOP3.LUT R2, R38, 0xfffffff0, RZ, 0xc0, !PT ;  /* 0xfffffff026027812 */ /* 0x004fe400078ec0ff */
[----:B------:R-:W-:Y:S01]  /*2090*/  ISETP.GE.AND P5, PT, R32, c[0x0][0x16c], PT ;  /* 0x00005b0020007a0c */ /* 0x000fe20003fa6270 */
[----:B------:R2:W-:Y:S01]  /*20a0*/  LDGSTS.E.BYPASS.LTC128B.128 [R41+0xb080], [R48.64+0x180], !P4 ;  /* 0x0b08018030297fae */ /* 0x0005e2000e101d4a */
[----:B-1----:R-:W-:Y:S01]  /*20b0*/  SHF.R.S32.HI R9, RZ, 0x1f, R0 ;  /* 0x0000001fff097819 */ /* 0x002fe20000011400 */
[----:B------:R-:W-:Y:S01]  /*20c0*/  IMAD.IADD R2, R152, 0x1, -R2 ;  /* 0x0000000198027824 */ /* 0x000fe200078e0a02 */
[----:B------:R-:W-:Y:S01]  /*20d0*/  SEL R11, RZ, 0xffffffff, P5 ;  /* 0xffffffffff0b7807 */ /* 0x000fe20002800000 */
[----:B------:R-:W-:Y:S01]  /*20e0*/  STL.64 [R1+0x80], R150 ;  /* 0x0000809601007387 */ /* 0x000fe20000100a00 */
[----:B------:R-:W-:Y:S01]  /*20f0*/  LEA.HI R5, R9, R0, RZ, 0x2 ;  /* 0x0000000009057211 */ /* 0x000fe200078f10ff */
[----:B---3--:R-:W-:Y:S01]  /*2100*/  IMAD.SHL.U32 R8, R30, 0x20, RZ ;  /* 0x000000201e087824 */ /* 0x008fe200078e00ff */
[----:B------:R-:W-:Y:S01]  /*2110*/  SHF.R.S32.HI R6, RZ, 0x1f, R2 ;  /* 0x0000001fff067819 */ /* 0x000fe20000011402 */
[----:B------:R-:W-:Y:S01]  /*2120*/  IMAD.SHL.U32 R11, R11, 0x2, RZ ;  /* 0x000000020b0b7824 */ /* 0x000fe200078e00ff */
[----:B------:R-:W-:Y:S01]  /*2130*/  ISETP.GE.AND P4, PT, R32, c[0x0][0x1fc], PT ;  /* 0x00007f0020007a0c */ /* 0x000fe20003f86270 */
[----:B------:R-:W-:Y:S01]  /*2140*/  CS2R R38, SRZ ;  /* 0x0000000000267805 */ /* 0x000fe2000001ff00 */
[----:B------:R-:W-:-:S02]  /*2150*/  LEA.HI R6, R6, R2, RZ, 0x3 ;  /* 0x0000000206067211 */ /* 0x000fc400078f18ff */
[----:B------:R-:W-:Y:S02]  /*2160*/  ISETP.GE.AND P5, PT, R28, c[0x0][0x16c], PT ;  /* 0x00005b001c007a0c */ /* 0x000fe40003fa6270 */
[C---:B----4-:R-:W-:Y:S01]  /*2170*/  LOP3.LUT R7, R6.reuse, 0xfffffff8, RZ, 0xc0, !PT ;  /* 0xfffffff806077812 */ /* 0x050fe200078ec0ff */
[----:B------:R-:W-:Y:S01]  /*2180*/  IMAD.SHL.U32 R6, R6, 0x40, RZ ;  /* 0x0000004006067824 */ /* 0x000fe200078e00ff */
[----:B------:R-:W-:Y:S02]  /*2190*/  SEL R12, RZ, 0xffffffff, P4 ;  /* 0xffffffffff0c7807 */ /* 0x000fe40002000000 */
[----:B------:R-:W-:Y:S01]  /*21a0*/  LOP3.LUT R9, R18, 0x20, R8, 0xf8, !PT ;  /* 0x0000002012097812 */ /* 0x000fe200078ef808 */
[----:B------:R-:W-:Y:S01]  /*21b0*/  IMAD.IADD R2, R2, 0x1, -R7 ;  /* 0x0000000102027824 */ /* 0x000fe200078e0a07 */
[----:B------:R-:W-:Y:S01]  /*21c0*/  LOP3.LUT R7, R5, 0xfffffffc, RZ, 0xc0, !PT ;  /* 0xfffffffc05077812 */ /* 0x000fe200078ec0ff */
[----:B------:R-:W-:Y:S01]  /*21d0*/  IMAD R8, R23, -0x8, R35 ;  /* 0xfffffff817087824 */ /* 0x000fe200078e0223 */
[----:B------:R-:W-:Y:S01]  /*21e0*/  LEA.HI R5, R5, R4, RZ, 0x1e ;  /* 0x0000000405057211 */ /* 0x000fe200078ff0ff */
[----:B------:R-:W-:Y:S01]  /*21f0*/  IMAD.SHL.U32 R4, R12, 0x2, RZ ;  /* 0x000000020c047824 */ /* 0x000fe200078e00ff */
[----:B------:R-:W-:Y:S01]  /*2200*/  ISETP.GT.AND P4, PT, R152, 0x7, PT ;  /* 0x000000079800780c */ /* 0x000fe20003f84270 */
[----:B------:R-:W-:Y:S01]  /*2210*/  IMAD.IADD R7, R0, 0x1, -R7 ;  /* 0x0000000100077824 */ /* 0x000fe200078e0a07 */
[----:B------:R-:W-:Y:S01]  /*2220*/  LOP3.LUT R0, R10, 0x8, R36, 0xf8, !PT ;  /* 0x000000080a007812 */ /* 0x000fe200078ef824 */
[----:B------:R1:W-:Y:S01]  /*2230*/  STL [R1+0x64], R5 ;  /* 0x0000640501007387 */ /* 0x0003e20000100800 */
[----:B------:R-:W-:Y:S01]  /*2240*/  SEL R13, RZ, 0x8, P5 ;  /* 0x00000008ff0d7807 */ /* 0x000fe20002800000 */
[----:B------:R-:W-:Y:S01]  /*2250*/  IMAD R10, R7, -0x2, R8 ;  /* 0xfffffffe070a7824 */ /* 0x000fe200078e0208 */
[----:B------:R-:W-:Y:S01]  /*2260*/  LOP3.LUT R8, R0, R14, RZ, 0x3c, !PT ;  /* 0x0000000e00087212 */ /* 0x000fe200078e3cff */
[----:B--2---:R-:W-:Y:S01]  /*2270*/  CS2R R48, SRZ ;  /* 0x0000000000307805 */ /* 0x004fe2000001ff00 */
[----:B------:R-:W-:Y:S01]  /*2280*/  LOP3.LUT R4, R4, 0x2, R16, 0xe2, !PT ;  /* 0x0000000204047812 */ /* 0x000fe200078ee210 */
[----:B------:R-:W-:Y:S01]  /*2290*/  CS2R R36, SRZ ;  /* 0x0000000000247805 */ /* 0x000fe2000001ff00 */
[----:B------:R-:W-:Y:S01]  /*22a0*/  SEL R7, RZ, 0x4, P3 ;  /* 0x00000004ff077807 */ /* 0x000fe20001800000 */
[----:B------:R-:W-:Y:S01]  /*22b0*/  CS2R R34, SRZ ;  /* 0x0000000000227805 */ /* 0x000fe2000001ff00 */
[----:B------:R-:W-:Y:S01]  /*22c0*/  LOP3.LUT P3, RZ, R2, 0x4, RZ, 0xc0, !PT ;  /* 0x0000000402ff7812 */ /* 0x000fe2000786c0ff */
[----:B------:R-:W-:Y:S01]  /*22d0*/  CS2R R22, SRZ ;  /* 0x0000000000167805 */ /* 0x000fe2000001ff00 */
[----:B------:R-:W-:-:S02]  /*22e0*/  LOP3.LUT R6, R6, 0xfffffe00, RZ, 0xc0, !PT ;  /* 0xfffffe0006067812 */ /* 0x000fc400078ec0ff */
[----:B------:R-:W-:Y:S02]  /*22f0*/  ISETP.GE.OR P5, PT, R33, c[0x0][0x1fc], !P1 ;  /* 0x00007f0021007a0c */ /* 0x000fe40004fa6670 */
[----:B------:R-:W-:Y:S01]  /*2300*/  ISETP.GE.OR P1, PT, R28, c[0x0][0x1fc], !P1 ;  /* 0x00007f001c007a0c */ /* 0x000fe20004f26670 */
[----:B------:R-:W-:Y:S01]  /*2310*/  CS2R R32, SRZ ;  /* 0x0000000000207805 */ /* 0x000fe2000001ff00 */
[----:B------:R-:W-:Y:S01]  /*2320*/  CS2R R28, SRZ ;  /* 0x00000000001c7805 */ /* 0x000fe2000001ff00 */
        /* <DEDUP_REMOVED lines=15> */
[----:B-1----:R-:W-:Y:S01]  /*2420*/  CS2R R46, SRZ ;  /* 0x00000000002e7805 */ /* 0x002fe2000001ff00 */
[----:B--2---:R-:W-:Y:S01]  /*2430*/  IMAD.SHL.U32 R0, R2, 0x40, RZ ;  /* 0x0000004002007824 */ /* 0x004fe200078e00ff */
[----:B------:R-:W-:Y:S01]  /*2440*/  LOP3.LUT R2, R5, R4, R7, 0xfe, !PT ;  /* 0x0000000405027212 */ /* 0x000fe200078efe07 */
[----:B------:R-:W-:Y:S02]  /*2450*/  IMAD.SHL.U32 R5, R30, 0x8, RZ ;  /* 0x000000081e057824 */ /* 0x000fe400078e00ff */
[----:B------:R-:W-:Y:S01]  /*2460*/  IMAD.SHL.U32 R4, R21, 0x8, RZ ;  /* 0x0000000815047824 */ /* 0x000fe200078e00ff */
[----:B------:R-:W-:Y:S01]  /*2470*/  LOP3.LUT R0, R0, 0x1c0, RZ, 0xc0, !PT ;  /* 0x000001c000007812 */ /* 0x000fe200078ec0ff */
[----:B------:R1:W-:Y:S03]  /*2480*/  STL [R1+0x58], R2 ;  /* 0x0000580201007387 */ /* 0x0003e60000100800 */
[----:B------:R-:W-:-:S02]  /*2490*/  LOP3.LUT R7, R0, 0x8, R5, 0xf8, !PT ;  /* 0x0000000800077812 */ /* 0x000fc400078ef805 */
        /* <DEDUP_REMOVED lines=24> */
[----:B------:R-:W-:-:S02]  /*2620*/  ISETP.GT.AND P2, PT, R10, 0x21, PT ;  /* 0x000000210a00780c */ /* 0x000fc40003f44270 */
[----:B------:R3:W-:Y:S04]  /*2630*/  STL [R1+0x38], R3 ;  /* 0x0000380301007387 */ /* 0x0007e80000100800 */
        /* <DEDUP_REMOVED lines=9> */
[----:B------:R-:W-:Y:S01]  /*26d0*/  ISETP.GT.AND P3, PT, R10, 0x20, PT ;  /* 0x000000200a00780c */ /* 0x000fe20003f64270 */
        /* <DEDUP_REMOVED lines=10> */
.L_x_134:
        /* <DEDUP_REMOVED lines=293> */
.L_x_132:
        /* <DEDUP_REMOVED lines=69> */
[----:B--2---:R-:W-:Y:S04]  /*3e20*/  LEA R4, P0, R4, R12, 0x6 ;  /* 0x0000000c04047211 */ /* 0x004fe800078030ff */
[----:B------:R-:W-:Y:S02]  /*3e30*/  LEA.HI.X R5, R6, R13, R5, 0x6, P0 ;  /* 0x0000000d06057211 */ /* 0x000fe400000f3405 */
[C---:B----4-:R-:W-:Y:S02]  /*3e40*/  LOP3.LUT P0, RZ, R7.reuse, 0x1, RZ, 0xc0, !PT ;  /* 0x0000000107ff7812 */ /* 0x050fe4000780c0ff */
[----:B------:R-:W-:Y:S02]  /*3e50*/  LOP3.LUT P1, RZ, R7, 0x2, RZ, 0xc0, !PT ;  /* 0x0000000207ff7812 */ /* 0x000fe4000782c0ff */
[C---:B------:R-:W-:Y:S02]  /*3e60*/  ISETP.GE.OR P0, PT, R11.reuse, UR5, !P0 ;  /* 0x000000050b007c0c */ /* 0x040fe4000c706670 */
[----:B------:R-:W-:Y:S11]  /*3e70*/  ISETP.GE.OR P1, PT, R11, UR5, !P1 ;  /* 0x000000050b007c0c */ /* 0x000ff6000cf26670 */
[----:B------:R-:W-:Y:S01]  /*3e80*/  @!PT LDS RZ, [RZ] ;  /* 0x00000000fffff984 */ /* 0x000fe20000000800 */
[----:B------:R-:W-:Y:S01]  /*3e90*/  @!PT LDS RZ, [RZ] ;  /* 0x00000000fffff984 */ /* 0x000fe20000000800 */
[----:B------:R-:W-:Y:S01]  /*3ea0*/  @!PT LDS RZ, [RZ] ;  /* 0x00000000fffff984 */ /* 0x000fe20000000800 */
[----:B---3--:R1:W-:Y:S01]  /*3eb0*/  LDGSTS.E.BYPASS.LTC128B.128 [R10+0x8080], [R4.64], !P0 ;  /* 0x08080000040a7fae */ /* 0x0083e2000c101d4a */
[----:B------:R-:W-:Y:S03]  /*3ec0*/  LOP3.LUT P0, RZ, R7, 0x4, RZ, 0xc0, !PT ;  /* 0x0000000407ff7812 */ /* 0x000fe6000780c0ff */
[----:B------:R1:W-:Y:S01]  /*3ed0*/  LDGSTS.E.BYPASS.LTC128B.128 [R10+0x9080], [R4.64+0x80], !P1 ;  /* 0x09080080040a7fae */ /* 0x0003e2000c901d4a */
[----:B------:R-:W-:Y:S02]  /*3ee0*/  ISETP.GE.OR P0, PT, R11, UR5, !P0 ;  /* 0x000000050b007c0c */ /* 0x000fe4000c706670 */
        /* <DEDUP_REMOVED lines=9> */
.L_x_133:
        /* <DEDUP_REMOVED lines=102> */
[----:B------:R-:W-:Y:S01]  /*45e0*/  FMUL.FTZ R84, R84, c[0x0][0x298] ;  /* 0x0000a60054547a20 */ /* 0x000fe20000410000 */
[----:B------:R-:W-:Y:S01]  /*45f0*/  PLOP3.LUT P1, PT, PT, PT, PT, 0x8, 0x0 ;  /* 0x000000000000781c */ /* 0x000fe20003f2e170 */
        /* <DEDUP_REMOVED lines=63> */
.L_x_131:
[----:B------:R-:W-:Y:S05]  /*49f0*/  @P1 EXIT ;  /* 0x000000000000194d */ /* 0x000fea0003800000 */
[----:B-1----:R-:W2:Y:S01]  /*4a00*/  LDL.LU R9, [R1+0x98] ;  /* 0x0000980001097983 */ /* 0x002ea20000300800 */
[----:B------:R-:W-:-:S04]  /*4a10*/  ISETP.NE.U32.AND P2, PT, RZ, c[0x0][0x360], PT ;  /* 0x0000d800ff007a0c */ /* 0x000fc80003f45070 */
[----:B------:R-:W-:-:S13]  /*4a20*/  ISETP.NE.AND.EX P2, PT, RZ, c[0x0][0x364], PT, P2 ;  /* 0x0000d900ff007a0c */ /* 0x000fda0003f45320 */
[----:B------:R-:W-:-:S04]  /*4a30*/  @P2 IMAD.MOV.U32 R2, RZ, RZ, 0x4 ;  /* 0x00000004ff022424 */ /* 0x000fc800078e00ff */
[----:B--2---:R-:W-:-:S05]  /*4a40*/  @P2 IMAD.WIDE R2, R9, R2, c[0x0][0x360] ;  /* 0x0000d80009022625 */ /* 0x004fca00078e0202 */
[----:B-----5:R1:W2:Y:S01]  /*4a50*/  @P2 LDG.E R0, [R2.64] ;  /* 0x0000000a02002981 */ /* 0x0202a2000c1e1900 */
[----:B------:R-:W3:Y:S01]  /*4a60*/  S2UR UR5, SR_CTAID.X ;  /* 0x00000000000579c3 */ /* 0x000ee20000002500 */
[----:B------:R-:W-:Y:S02]  /*4a70*/  IMAD.MOV.U32 R4, RZ, RZ, c[0x0][0x338] ;  /* 0x0000ce00ff047624 */ /* 0x000fe400078e00ff */
[----:B------:R-:W4:Y:S04]  /*4a80*/  S2R R5, SR_TID.X ;  /* 0x0000000000057919 */ /* 0x000f280000002100 */
[----:B------:R-:W-:Y:S01]  /*4a90*/  BAR.SYNC.DEFER_BLOCKING 0x1, 0x100 ;  /* 0x0044000000007b1d */ /* 0x000fe20000010000 */
[----:B------:R-:W-:-:S05]  /*4aa0*/  ISETP.NE.AND P0, PT, R4, 0x1, PT ;  /* 0x000000010400780c */ /* 0x000fca0003f05270 */
[----:B-1----:R-:W1:Y:S01]  /*4ab0*/  S2R R3, SR_CTAID.Y ;  /* 0x0000000000037919 */ /* 0x002e620000002600 */
[----:B---3--:R-:W-:Y:S01]  /*4ac0*/  USHF.L.U32 UR5, UR5, 0xe, URZ ;  /* 0x0000000e05057899 */ /* 0x008fe2000800063f */
[----:B----4-:R-:W-:-:S03]  /*4ad0*/  SHF.R.S32.HI R6, RZ, 0x1f, R5 ;  /* 0x0000001fff067819 */ /* 0x010fc60000011405 */
[----:B------:R-:W-:-:S03]  /*4ae0*/  USHF.R.S32.HI UR4, URZ, 0x1f, UR5 ;  /* 0x0000001f3f047899 */ /* 0x000fc60008011405 */
[----:B-1----:R-:W-:-:S04]  /*4af0*/  @P0 IMAD.HI.U32 R4, R3, c[0x0][0x33c], RZ ;  /* 0x0000cf0003040a27 */ /* 0x002fc800078e00ff */
[----:B--2---:R-:W-:-:S05]  /*4b00*/  @P2 IMAD R0, R9, 0x40, R0 ;  /* 0x0000004009002824 */ /* 0x004fca00078e0200 */
[----:B------:R-:W-:-:S04]  /*4b10*/  @P2 SHF.R.S32.HI R2, RZ, 0x1f, R0 ;  /* 0x0000001fff022819 */ /* 0x000fc80000011400 */
[----:B------:R-:W-:Y:S01]  /*4b20*/  @P2 LEA.HI R2, R2, R0, RZ, 0x6 ;  /* 0x0000000002022211 */ /* 0x000fe200078f30ff */
[----:B------:R-:W-:Y:S01]  /*4b30*/  IMAD.MOV.U32 R0, RZ, RZ, R3 ;  /* 0x000000ffff007224 */ /* 0x000fe200078e0003 */
[----:B------:R-:W-:Y:S02]  /*4b40*/  @P0 SHF.R.U32.HI R0, RZ, c[0x0][0x340], R4 ;  /* 0x0000d000ff000a19 */ /* 0x000fe40000011604 */
[----:B------:R-:W-:Y:S02]  /*4b50*/  @P2 SHF.L.U32 R2, R2, 0x8, RZ ;  /* 0x0000000802022819 */ /* 0x000fe400000006ff */
[----:B------:R-:W-:Y:S02]  /*4b60*/  SHF.R.S32.HI R4, RZ, 0x1f, R0 ;  /* 0x0000001fff047819 */ /* 0x000fe40000011400 */
[----:B------:R-:W-:-:S04]  /*4b70*/  @P2 LOP3.LUT R2, R2, 0xffffc000, RZ, 0xc0, !PT ;  /* 0xffffc00002022812 */ /* 0x000fc800078ec0ff */
[----:B------:R-:W-:Y:S02]  /*4b80*/  @P2 SHF.R.S32.HI R3, RZ, 0x1f, R2 ;  /* 0x0000001fff032819 */ /* 0x000fe40000011402 */
[----:B------:R-:W-:-:S06]  /*4b90*/  @!P2 CS2R R2, SRZ ;  /* 0x000000000002a805 */ /* 0x000fcc000001ff00 */
[----:B------:R-:W-:Y:S01]  /*4ba0*/  IADD3 R2, P1, P0, R2, UR5, R5 ;  /* 0x0000000502027c10 */ /* 0x000fe2000f83e005 */
[C---:B------:R-:W-:Y:S02]  /*4bb0*/  IMAD R5, R4.reuse, c[0x0][0x328], RZ ;  /* 0x0000ca0004057a24 */ /* 0x040fe400078e02ff */
[----:B------:R-:W-:Y:S01]  /*4bc0*/  IMAD R4, R4, c[0x0][0x300], RZ ;  /* 0x0000c00004047a24 */ /* 0x000fe200078e02ff */
[----:B------:R-:W-:Y:S01]  /*4bd0*/  IADD3.X R3, R3, UR4, R6, P1, P0 ;  /* 0x0000000403037c10 */ /* 0x000fe20008fe0406 */
[C---:B------:R-:W-:Y:S01]  /*4be0*/  IMAD R7, R0.reuse, c[0x0][0x32c], R5 ;  /* 0x0000cb0000077a24 */ /* 0x040fe200078e0205 */
[----:B------:R-:W-:Y:S01]  /*4bf0*/  SHF.R.S32.HI R6, RZ, 0x1f, R9 ;  /* 0x0000001fff067819 */ /* 0x000fe20000011409 */
[C---:B------:R-:W-:Y:S02]  /*4c00*/  IMAD R8, R0.reuse, c[0x0][0x304], R4 ;  /* 0x0000c10000087a24 */ /* 0x040fe400078e0204 */
[----:B------:R-:W-:-:S04]  /*4c10*/  IMAD.WIDE.U32 R4, R0, c[0x0][0x328], R2 ;  /* 0x0000ca0000047a25 */ /* 0x000fc800078e0002 */
[----:B------:R-:W-:Y:S01]  /*4c20*/  IMAD.WIDE.U32 R2, R0, c[0x0][0x300], R2 ;  /* 0x0000c00000027a25 */ /* 0x000fe200078e0002 */
[----:B------:R-:W-:Y:S02]  /*4c30*/  SEL R0, R6, RZ, !P2 ;  /* 0x000000ff06007207 */ /* 0x000fe40005000000 */
[----:B------:R-:W-:Y:S01]  /*4c40*/  SEL R6, R9, RZ, !P2 ;  /* 0x000000ff09067207 */ /* 0x000fe20005000000 */
[----:B------:R-:W-:Y:S01]  /*4c50*/  IMAD.IADD R5, R5, 0x1, R7 ;  /* 0x0000000105057824 */ /* 0x000fe200078e0207 */
[----:B------:R-:W-:Y:S01]  /*4c60*/  IADD3 R3, R3, R8, RZ ;  /* 0x0000000803037210 */ /* 0x000fe20007ffe0ff */
[C---:B------:R-:W-:Y:S02]  /*4c70*/  IMAD R10, R0.reuse, c[0x0][0x330], RZ ;  /* 0x0000cc00000a7a24 */ /* 0x040fe400078e02ff */
[----:B------:R-:W-:Y:S02]  /*4c80*/  IMAD R0, R0, c[0x0][0x308], RZ ;  /* 0x0000c20000007a24 */ /* 0x000fe400078e02ff */
[----:B------:R-:W-:-:S02]  /*4c90*/  IMAD R10, R6, c[0x0][0x334], R10 ;  /* 0x0000cd00060a7a24 */ /* 0x000fc400078e020a */
[----:B------:R-:W-:-:S04]  /*4ca0*/  IMAD.WIDE.U32 R8, R6, c[0x0][0x330], R4 ;  /* 0x0000cc0006087a25 */ /* 0x000fc800078e0004 */
[----:B------:R-:W-:Y:S01]  /*4cb0*/  IMAD R0, R6, c[0x0][0x30c], R0 ;  /* 0x0000c30006007a24 */ /* 0x000fe200078e0200 */
[----:B------:R-:W-:Y:S01]  /*4cc0*/  LEA R4, P1, R8, c[0x0][0x310], 0x2 ;  /* 0x0000c40008047a11 */ /* 0x000fe200078210ff */
[----:B------:R-:W-:-:S04]  /*4cd0*/  IMAD.WIDE.U32 R6, R6, c[0x0][0x308], R2 ;  /* 0x0000c20006067a25 */ /* 0x000fc800078e0002 */
[----:B------:R-:W-:Y:S01]  /*4ce0*/  IMAD.IADD R3, R9, 0x1, R10 ;  /* 0x0000000109037824 */ /* 0x000fe200078e020a */
[----:B------:R-:W-:Y:S02]  /*4cf0*/  IADD3 R0, R7, R0, RZ ;  /* 0x0000000007007210 */ /* 0x000fe40007ffe0ff */
[----:B------:R-:W-:Y:S02]  /*4d00*/  LEA R2, P0, R6, c[0x0][0x2e8], 0x2 ;  /* 0x0000ba0006027a11 */ /* 0x000fe400078010ff */
[----:B------:R-:W-:Y:S02]  /*4d10*/  LEA.HI.X R5, R8, c[0x0][0x314], R3, 0x2, P1 ;  /* 0x0000c50008057a11 */ /* 0x000fe400008f1403 */
[----:B------:R-:W-:-:S03]  /*4d20*/  LEA.HI.X R3, R6, c[0x0][0x2ec], R0, 0x2, P0 ;  /* 0x0000bb0006037a11 */ /* 0x000fc600000f1400 */
        /* <DEDUP_REMOVED lines=129> */
.L_x_135:
        /* <DEDUP_REMOVED lines=12> */
.L_x_1149:


//--------------------- .text._ZN7cutlass13device_kernelIN5flash19enable_sm80_to_sm89INS1_16FlashAttnBwdSm80INS1_25CollectiveMainloopBwdSm80ILi1ELi1EN4cute5tupleIJNS5_1CILi32EEENS7_ILi64EEENS7_ILi256EEEEEENS_10bfloat16_tEfNS_4arch4Sm80ELb0ELb1ELb0ELb0ELb0ELb0ELb0ELb0ELi2ELi2ELi2ELi1ELb1EEENS1_21CollectiveEpilogueBwdISB_SC_SE_Li256ELb0ELb0ELi4EEENS1_19SingleTileSchedulerILb0ELb0ELb0ELi64EEEEEEEEEvNT_6ParamsE --------------------------
	.section	.text._ZN7cutlass13device_kernelIN5flash19enable_sm80_to_sm89INS1_16FlashAttnBwdSm80INS1_25CollectiveMainloopBwdSm80ILi1ELi1EN4cute5tupleIJNS5_1CILi32EEENS7_ILi64EEENS7_ILi256EEEEEENS_10bfloat16_tEfNS_4arch4Sm80ELb0ELb1ELb0ELb0ELb0ELb0ELb0ELb0ELi2ELi2ELi2ELi1ELb1EEENS1_21CollectiveEpilogueBwdISB_SC_SE_Li256ELb0ELb0ELi4EEENS1_19SingleTileSchedulerILb0ELb0ELb0ELi64EEEEEEEEEvNT_6ParamsE,"ax",@progbits
	.sectioninfo	@"SHI_REGISTERS=255"
	.align	128
.text._ZN7cutlass13device_kernelIN5flash19enable_sm80_to_sm89INS1_16FlashAttnBwdSm80INS1_25CollectiveMainloopBwdSm80ILi1ELi1EN4cute5tupleIJNS5_1CILi32EEENS7_ILi64EEENS7_ILi256EEEEEENS_10bfloat16_tEfNS_4arch4Sm80ELb0ELb1ELb0ELb0ELb0ELb0ELb0ELb0ELi2ELi2ELi2ELi1ELb1EEENS1_21CollectiveEpilogueBwdISB_SC_SE_Li256ELb0ELb0ELi4EEENS1_19SingleTileSchedulerILb0ELb0ELb0ELi64EEEEEEEEEvNT_6ParamsE:
        .type           _ZN7cutlass13device_kernelIN5flash19enable_sm80_to_sm89INS1_16FlashAttnBwdSm80INS1_25CollectiveMainloopBwdSm80ILi1ELi1EN4cute5tupleIJNS5_1CILi32EEENS7_ILi64EEENS7_ILi256EEEEEENS_10bfloat16_tEfNS_4arch4Sm80ELb0ELb1ELb0ELb0ELb0ELb0ELb0ELb0ELi2ELi2ELi2ELi1ELb1EEENS1_21CollectiveEpilogueBwdISB_SC_SE_Li256ELb0ELb0ELi4EEENS1_19SingleTileSchedulerILb0ELb0ELb0ELi64EEEEEEEEEvNT_6ParamsE,@function
        .size           _ZN7cutlass13device_kernelIN5flash19enable_sm80_to_sm89INS1_16FlashAttnBwdSm80INS1_25CollectiveMainloopBwdSm80ILi1ELi1EN4cute5tupleIJNS5_1CILi32EEENS7_ILi64EEENS7_ILi256EEEEEENS_10bfloat16_tEfNS_4arch4Sm80ELb0ELb1ELb0ELb0ELb0ELb0ELb0ELb0ELi2ELi2ELi2ELi1ELb1EEENS1_21CollectiveEpilogueBwdISB_SC_SE_Li256ELb0ELb0ELi4EEENS1_19SingleTileSchedulerILb0ELb0ELb0ELi64EEEEEEEEEvNT_6ParamsE,(.L_x_1150 - _ZN7cutlass13device_kernelIN5flash19enable_sm80_to_sm89INS1_16FlashAttnBwdSm80INS1_25CollectiveMainloopBwdSm80ILi1ELi1EN4cute5tupleIJNS5_1CILi32EEENS7_ILi64EEENS7_ILi256EEEEEENS_10bfloat16_tEfNS_4arch4Sm80ELb0ELb1ELb0ELb0ELb0ELb0ELb0ELb0ELi2ELi2ELi2ELi1ELb1EEENS1_21CollectiveEpilogueBwdISB_SC_SE_Li256ELb0ELb0ELi4EEENS1_19SingleTileSchedulerILb0ELb0ELb0ELi64EEEEEEEEEvNT_6ParamsE)
        .other          _ZN7cutlass13device_kernelIN5flash19enable_sm80_to_sm89INS1_16FlashAttnBwdSm80INS1_25CollectiveMainloopBwdSm80ILi1ELi1EN4cute5tupleIJNS5_1CILi32EEENS7_ILi64EEENS7_ILi256EEEEEENS_10bfloat16_tEfNS_4arch4Sm80ELb0ELb1ELb0ELb0ELb0ELb0ELb0ELb0ELi2ELi2ELi2ELi1ELb1EEENS1_21CollectiveEpilogueBwdISB_SC_SE_Li256ELb0ELb0ELi4EEENS1_19SingleTileSchedulerILb0ELb0ELb0ELi64EEEEEEEEEvNT_6ParamsE,@"STO_CUDA_ENTRY STV_DEFAULT"
_ZN7cutlass13device_kernelIN5flash19enable_sm80_to_sm89INS1_16FlashAttnBwdSm80INS1_25CollectiveMainloopBwdSm80ILi1ELi1EN4cute5tupleIJNS5_1CILi32EEENS7_ILi64EEENS7_ILi256EEEEEENS_10bfloat16_tEfNS_4arch4Sm80ELb0ELb1ELb0ELb0ELb0ELb0ELb0ELb0ELi2ELi2ELi2ELi1ELb1EEENS1_21CollectiveEpilogueBwdISB_SC_SE_Li256ELb0ELb0ELi4EEENS1_19SingleTileSchedulerILb0ELb0ELb0ELi64EEEEEEEEEvNT_6ParamsE:
[----:B------:R-:W-:-:S03]  /*0000*/  MOV R1, c[0x0][0x28] ;  /* 0x00000a0000017a02 */ /* 0x000fc60000000f00 */
[----:B------:R-:W1:Y:S01]  /*0010*/  S2UR UR11, SR_CTAID.Z ;  /* 0x00000000000b79c3 */ /* 0x000e620000002700 */
[----:B------:R-:W-:Y:S02]  /*0020*/  IADD3 R1, R1, -0xd0, RZ ;  /* 0xffffff3001017810 */ /* 0x000fe40007ffe0ff */
[----:B-1----:R-:W-:-:S13]  /*0030*/  ISETP.LE.AND P0, PT, RZ, UR11, PT ;  /* 0x0000000bff007c0c */ /* 0x002fda000bf03270 */
[----:B------:R-:W-:Y:S05]  /*0040*/  @!P0 EXIT ;  /* 0x000000000000894d */ /* 0x000fea0003800000 */
[----:B------:R-:W1:Y:S01]  /*0050*/  S2R R6, SR_TID.X ;  /* 0x0000000000067919 */ /* 0x000e620000002100 */
[----:B------:R-:W2:Y:S01]  /*0060*/  S2UR UR10, SR_CTAID.X ;  /* 0x00000000000a79c3 */ /* 0x000ea20000002500 */
[----:B------:R-:W-:Y:S02]  /*0070*/  UMOV UR5, 0x1f ;  /* 0x0000001f00057882 */ /* 0x000fe40000000000 */
[----:B------:R-:W-:Y:S02]  /*0080*/  ULDC UR4, c[0x0][0x168] ;  /* 0x00005a0000047ab9 */ /* 0x000fe40000000800 */
[----:B------:R-:W-:-:S03]  /*0090*/  UIADD3 UR5, UR5, UR4, URZ ;  /* 0x0000000405057290 */ /* 0x000fc6000fffe03f */
[----:B------:R-:W3:Y:S01]  /*00a0*/  S2UR UR24, SR_CTAID.Y ;  /* 0x00000000001879c3 */ /* 0x000ee20000002600 */
[----:B------:R-:W-:-:S04]  /*00b0*/  USHF.R.S32.HI UR4, URZ, 0x1f, UR5 ;  /* 0x0000001f3f047899 */ /* 0x000fc80008011405 */
[----:B------:R-:W-:-:S04]  /*00c0*/  ULEA.HI UR4, UR4, UR5, URZ, 0x5 ;  /* 0x0000000504047291 */ /* 0x000fc8000f8f283f */
[----:B------:R-:W-:Y:S01]  /*00d0*/  USHF.R.S32.HI UR14, URZ, 0x5, UR4 ;  /* 0x000000053f0e7899 */ /* 0x000fe20008011404 */
[----:B-1----:R1:W-:Y:S01]  /*00e0*/  STL [R1+0x70], R6 ;  /* 0x0000700601007387 */ /* 0x0023e20000100800 */
[----:B--2---:R-:W-:-:S13]  /*00f0*/  ISETP.LE.AND P0, PT, RZ, UR10, PT ;  /* 0x0000000aff007c0c */ /* 0x004fda000bf03270 */
[----:B---3--:R-:W-:Y:S05]  /*0100*/  @!P0 BRA `(.L_x_136) ;  /* 0x000000c000008947 */ /* 0x008fea0003800000 */
[----:B------:R-:W-:Y:S02]  /*0110*/  ULDC UR4, c[0x0][0x168] ;  /* 0x00005a0000047ab9 */ /* 0x000fe40000000800 */
[----:B------:R-:W-:-:S04]  /*0120*/  ULEA UR4, UR10, UR4, 0x6 ;  /* 0x000000040a047291 */ /* 0x000fc8000f8e303f */
[----:B------:R-:W-:-:S03]  /*0130*/  UIADD3 UR5, UR4, 0x5f, URZ ;  /* 0x0000005f04057890 */ /* 0x000fc6000fffe03f */
[----:B------:R-:W-:Y:S02]  /*0140*/  ULDC UR4, c[0x0][0x198] ;  /* 0x0000660000047ab9 */ /* 0x000fe40000000800 */
[----:B------:R-:W-:-:S03]  /*0150*/  UIADD3 UR4, UR5, -UR4, URZ ;  /* 0x8000000405047290 */ /* 0x000fc6000fffe03f */
[----:B------:R-:W-:Y:S02]  /*0160*/  ULDC UR5, c[0x0][0x2a0] ;  /* 0x0000a80000057ab9 */ /* 0x000fe40000000800 */
[----:B------:R-:W-:-:S04]  /*0170*/  UIADD3 UR5, UR4, UR5, URZ ;  /* 0x0000000504057290 */ /* 0x000fc8000fffe03f */
[----:B------:R-:W-:-:S04]  /*0180*/  USHF.R.S32.HI UR4, URZ, 0x1f, UR5 ;  /* 0x0000001f3f047899 */ /* 0x000fc80008011405 */
[----:B------:R-:W-:-:S04]  /*0190*/  ULEA.HI UR4, UR4, UR5, URZ, 0x5 ;  /* 0x0000000504047291 */ /* 0x000fc8000f8f283f */
[----:B------:R-:W-:-:S04]  /*01a0*/  USHF.R.S32.HI UR4, URZ, 0x5, UR4 ;  /* 0x000000053f047899 */ /* 0x000fc80008011404 */
[----:B------:R-:W-:-:S04]  /*01b0*/  UISETP.LT.AND UP0, UPT, UR14, UR4, UPT ;  /* 0x000000040e00728c */ /* 0x000fc8000bf01270 */
[----:B------:R-:W-:Y:S02]  /*01c0*/  USEL UR14, UR14, UR4, UP0 ;  /* 0x000000040e0e7287 */ /* 0x000fe40008000000 */
.L_x_136:
[----:B------:R-:W-:Y:S01]  /*01d0*/  USHF.L.U32 UR13, UR10, 0x6, URZ ;  /* 0x000000060a0d7899 */ /* 0x000fe2000800063f */
[----:B------:R-:W-:Y:S01]  /*01e0*/  PLOP3.LUT P1, PT, PT, PT, PT, 0x80, 0x0 ;  /* 0x000000000000781c */ /* 0x000fe20003f2f070 */
[----:B------:R-:W-:Y:S01]  /*01f0*/  ULDC UR6, c[0x0][0x168] ;  /* 0x00005a0000067ab9 */ /* 0x000fe20000000800 */
[----:B------:R-:W-:Y:S01]  /*0200*/  CS2R R142, SRZ ;  /* 0x00000000008e7805 */ /* 0x000fe2000001ff00 */
[----:B------:R-:W-:Y:S01]  /*0210*/  UIADD3 UR6, UR13, UR6, URZ ;  /* 0x000000060d067290 */ /* 0x000fe2000fffe03f */
[----:B------:R-:W-:Y:S01]  /*0220*/  CS2R R140, SRZ ;  /* 0x00000000008c7805 */ /* 0x000fe2000001ff00 */
[----:B------:R-:W-:Y:S01]  /*0230*/  ULDC UR5, c[0x0][0x198] ;  /* 0x0000660000057ab9 */ /* 0x000fe20000000800 */
[----:B------:R-:W-:Y:S01]  /*0240*/  CS2R R146, SRZ ;  /* 0x0000000000927805 */ /* 0x000fe2000001ff00 */
[----:B------:R-:W-:Y:S01]  /*0250*/  UIADD3 UR5, UR6, -UR5, URZ ;  /* 0x8000000506057290 */ /* 0x000fe2000fffe03f */
[----:B------:R-:W-:Y:S01]  /*0260*/  CS2R R10, SRZ ;  /* 0x00000000000a7805 */ /* 0x000fe2000001ff00 */
[----:B------:R-:W-:Y:S01]  /*0270*/  ULDC UR4, c[0x0][0x2a4] ;  /* 0x0000a90000047ab9 */ /* 0x000fe20000000800 */
[----:B------:R-:W-:Y:S01]  /*0280*/  IMAD.MOV.U32 R144, RZ, RZ, RZ ;  /* 0x000000ffff907224 */ /* 0x000fe200078e00ff */
[----:B------:R-:W-:Y:S01]  /*0290*/  UIADD3 UR5, UR5, -UR4, URZ ;  /* 0x8000000405057290 */ /* 0x000fe2000fffe03f */
[----:B------:R-:W-:Y:S01]  /*02a0*/  IMAD.MOV.U32 R138, RZ, RZ, RZ ;  /* 0x000000ffff8a7224 */ /* 0x000fe200078e00ff */
[----:B------:R-:W-:Y:S01]  /*02b0*/  ULDC.64 UR20, c[0x0][0x118] ;  /* 0x0000460000147ab9 */ /* 0x000fe20000000a00 */
[----:B------:R-:W-:Y:S01]  /*02c0*/  CS2R R12, SRZ ;  /* 0x00000000000c7805 */ /* 0x000fe2000001ff00 */
[----:B------:R-:W-:Y:S01]  /*02d0*/  USHF.R.S32.HI UR4, URZ, 0x1f, UR5 ;  /* 0x0000001f3f047899 */ /* 0x000fe20008011405 */
[----:B------:R-:W-:Y:S01]  /*02e0*/  MOV R136, RZ ;  /* 0x000000ff00887202 */ /* 0x000fe20000000f00 */
[----:B------:R-:W-:Y:S01]  /*02f0*/  IMAD.MOV.U32 R134, RZ, RZ, RZ ;  /* 0x000000ffff867224 */ /* 0x000fe200078e00ff */
[----:B------:R-:W-:Y:S01]  /*0300*/  CS2R R14, SRZ ;  /* 0x00000000000e7805 */ /* 0x000fe2000001ff00 */
[----:B------:R-:W-:Y:S01]  /*0310*/  ULEA.HI UR4, UR4, UR5, URZ, 0x5 ;  /* 0x0000000504047291 */ /* 0x000fe2000f8f283f */
[----:B------:R-:W-:Y:S01]  /*0320*/  MOV R132, RZ ;  /* 0x000000ff00847202 */ /* 0x000fe20000000f00 */
[----:B------:R-:W-:Y:S01]  /*0330*/  IMAD.MOV.U32 R126, RZ, RZ, RZ ;  /* 0x000000ffff7e7224 */ /* 0x000fe200078e00ff */
[----:B------:R-:W-:Y:S01]  /*0340*/  CS2R R16, SRZ ;  /* 0x0000000000107805 */ /* 0x000fe2000001ff00 */
[----:B------:R-:W-:Y:S01]  /*0350*/  USHF.R.S32.HI UR12, URZ, 0x5, UR4 ;  /* 0x000000053f0c7899 */ /* 0x000fe20008011404 */
[----:B------:R-:W-:Y:S01]  /*0360*/  MOV R124, RZ ;  /* 0x000000ff007c7202 */ /* 0x000fe20000000f00 */
[----:B------:R-:W-:Y:S01]  /*0370*/  IMAD.MOV.U32 R130, RZ, RZ, RZ ;  /* 0x000000ffff827224 */ /* 0x000fe200078e00ff */
[----:B------:R-:W-:Y:S01]  /*0380*/  CS2R R18, SRZ ;  /* 0x0000000000127805 */ /* 0x000fe2000001ff00 */
[----:B------:R-:W-:Y:S01]  /*0390*/  UISETP.LT.AND UP0, UPT, URZ, UR12, UPT ;  /* 0x0000000c3f00728c */ /* 0x000fe2000bf01270 */
[----:B------:R-:W-:Y:S01]  /*03a0*/  MOV R128, RZ ;  /* 0x000000ff00807202 */ /* 0x000fe20000000f00 */
[----:B------:R-:W-:Y:S01]  /*03b0*/  IMAD.MOV.U32 R122, RZ, RZ, RZ ;  /* 0x000000ffff7a7224 */ /* 0x000fe200078e00ff */
[----:B------:R-:W-:Y:S01]  /*03c0*/  CS2R R120, SRZ ;  /* 0x0000000000787805 */ /* 0x000fe2000001ff00 */
[----:B------:R-:W-:Y:S01]  /*03d0*/  USEL UR12, URZ, UR12, !UP0 ;  /* 0x0000000c3f0c7287 */ /* 0x000fe2000c000000 */
[----:B------:R-:W-:Y:S01]  /*03e0*/  CS2R R118, SRZ ;  /* 0x0000000000767805 */ /* 0x000fe2000001ff00 */
[----:B------:R-:W-:Y:S01]  /*03f0*/  CS2R R116, SRZ ;  /* 0x0000000000747805 */ /* 0x000fe2000001ff00 */
[----:B------:R-:W-:Y:S01]  /*0400*/  CS2R R110, SRZ ;  /* 0x00000000006e7805 */ /* 0x000fe2000001ff00 */
[----:B------:R-:W-:Y:S01]  /*0410*/  UISETP.GT.AND UP0, UPT, UR14, UR12, UPT ;  /* 0x0000000c0e00728c */ /* 0x000fe2000bf04270 */
[----:B------:R-:W-:Y:S01]  /*0420*/  CS2R R108, SRZ ;  /* 0x00000000006c7805 */ /* 0x000fe2000001ff00 */
        /* <DEDUP_REMOVED lines=12> */
[----:B------:R-:W-:Y:S01]  /*04f0*/  MOV R89, RZ ;  /* 0x000000ff00597202 */ /* 0x000fe20000000f00 */
[----:B------:R-:W-:Y:S01]  /*0500*/  CS2R R2, SRZ ;  /* 0x0000000000027805 */ /* 0x000fe2000001ff00 */
[----:B------:R-:W-:Y:S01]  /*0510*/  IMAD.MOV.U32 R0, RZ, RZ, RZ ;  /* 0x000000ffff007224 */ /* 0x000fe200078e00ff */
        /* <DEDUP_REMOVED lines=34> */
[----:B------:R-:W-:Y:S01]  /*0740*/  USHF.R.S32.HI UR9, URZ, 0x1f, UR11 ;  /* 0x0000001f3f097899 */ /* 0x000fe2000801140b */
[--C-:B------:R-:W-:Y:S01]  /*0750*/  IMAD.MOV.U32 R84, RZ, RZ, R6.reuse ;  /* 0x000000ffff547224 */ /* 0x100fe200078e0006 */
[----:B------:R-:W-:Y:S01]  /*0760*/  ULDC.64 UR4, c[0x0][0x1e8] ;  /* 0x00007a0000047ab9 */ /* 0x000fe20000000a00 */
[----:B------:R-:W-:Y:S01]  /*0770*/  IMAD.MOV.U32 R84, RZ, RZ, R6 ;  /* 0x000000ffff547224 */ /* 0x000fe200078e0006 */
[----:B------:R-:W-:Y:S01]  /*0780*/  UIMAD UR4, UR9, UR4, URZ ;  /* 0x00000004090472a4 */ /* 0x000fe2000f8e023f */
[----:B------:R-:W-:Y:S01]  /*0790*/  IMAD.MOV.U32 R85, RZ, RZ, R7 ;  /* 0x000000ffff557224 */ /* 0x000fe200078e0007 */
[----:B------:R-:W-:Y:S01]  /*07a0*/  USHF.R.S32.HI UR25, URZ, 0x1f, UR24 ;  /* 0x0000001f3f197899 */ /* 0x000fe20008011418 */
[----:B------:R-:W-:Y:S01]  /*07b0*/  IMAD.U32 R2, RZ, RZ, UR24 ;  /* 0x00000018ff027e24 */ /* 0x000fe2000f8e00ff */
[----:B------:R-:W-:Y:S01]  /*07c0*/  ULDC.64 UR6, c[0x0][0x288] ;  /* 0x0000a20000067ab9 */ /* 0x000fe20000000a00 */
[--C-:B------:R-:W-:Y:S01]  /*07d0*/  SHF.R.S32.HI R85, RZ, 0x1f, R84.reuse ;  /* 0x0000001fff557819 */ /* 0x100fe20000011454 */
[----:B------:R-:W-:Y:S01]  /*07e0*/  UIMAD UR23, UR11, UR5, UR4 ;  /* 0x000000050b1772a4 */ /* 0x000fe2000f8e0204 */
[C---:B------:R-:W-:Y:S01]  /*07f0*/  IMAD.SHL.U32 R10, R84.reuse, 0x4, RZ ;  /* 0x00000004540a7824 */ /* 0x040fe200078e00ff */
[----:B------:R-:W-:Y:S01]  /*0800*/  UIMAD UR6, UR25, UR6, URZ ;  /* 0x00000006190672a4 */ /* 0x000fe2000f8e023f */
[----:B------:R-:W-:Y:S01]  /*0810*/  ISETP.GT.AND P1, PT, R84, 0x7, PT ;  /* 0x000000075400780c */ /* 0x000fe20003f24270 */
[----:B------:R-:W-:Y:S01]  /*0820*/  ULDC.64 UR4, c[0x0][0x238] ;  /* 0x00008e0000047ab9 */ /* 0x000fe20000000a00 */
[----:B------:R-:W-:Y:S01]  /*0830*/  IMAD.WIDE.U32 R2, R2, c[0x0][0x238], R84 ;  /* 0x00008e0002027a25 */ /* 0x000fe200078e0054 */
[----:B------:R-:W-:Y:S01]  /*0840*/  UIMAD UR4, UR25, UR4, URZ ;  /* 0x00000004190472a4 */ /* 0x000fe2000f8e023f */
[----:B------:R-:W-:Y:S01]  /*0850*/  SHF.R.S32.HI R11, RZ, 0x1f, R10 ;  /* 0x0000001fff0b7819 */ /* 0x000fe2000001140a */
[----:B------:R-:W-:Y:S01]  /*0860*/  UIMAD UR22, UR24, UR7, UR6 ;  /* 0x00000007181672a4 */ /* 0x000fe2000f8e0206 */
[----:B-1----:R-:W-:Y:S01]  /*0870*/  IMAD.U32 R6, RZ, RZ, UR24 ;  /* 0x00000018ff067e24 */ /* 0x002fe2000f8e00ff */
[----:B------:R-:W-:Y:S01]  /*0880*/  UIMAD UR6, UR24, UR5, UR4 ;  /* 0x00000005180672a4 */ /* 0x000fe2000f8e0204 */
[----:B------:R-:W-:Y:S01]  /*0890*/  IMAD.U32 R4, RZ, RZ, UR24 ;  /* 0x00000018ff047e24 */ /* 0x000fe2000f8e00ff */
[----:B------:R-:W-:Y:S01]  /*08a0*/  ULDC.64 UR16, c[0x0][0x270] ;  /* 0x00009c0000107ab9 */ /* 0x000fe20000000a00 */
[----:B------:R-:W-:Y:S01]  /*08b0*/  SHF.R.S32.HI R23, RZ, 0x1f, R84 ;  /* 0x0000001fff177819 */ /* 0x000fe20000011454 */
[----:B------:R-:W-:Y:S01]  /*08c0*/  UIMAD UR15, UR25, UR16, URZ ;  /* 0x00000010190f72a4 */ /* 0x000fe2000f8e023f */
[--C-:B------:R-:W-:Y:S01]  /*08d0*/  IMAD.WIDE.U32 R6, R6, c[0x0][0x270], R10.reuse ;  /* 0x00009c0006067a25 */ /* 0x100fe200078e000a */
[----:B------:R-:W-:Y:S01]  /*08e0*/  USHF.L.U32 UR8, UR12, 0x5, URZ ;  /* 0x000000050c087899 */ /* 0x000fe2000800063f */
[----:B------:R-:W-:Y:S01]  /*08f0*/  IADD3 R9, R3, UR6, RZ ;  /* 0x0000000603097c10 */ /* 0x000fe2000fffe0ff */
[----:B------:R-:W-:Y:S01]  /*0900*/  ULDC.64 UR4, c[0x0][0x278] ;  /* 0x00009e0000047ab9 */ /* 0x000fe20000000a00 */
[----:B------:R-:W-:Y:S01]  /*0910*/  IMAD.WIDE.U32 R4, R4, c[0x0][0x288], R10 ;  /* 0x0000a20004047a25 */ /* 0x000fe200078e000a */
[----:B------:R-:W-:Y:S01]  /*0920*/  ULDC.64 UR6, c[0x0][0x290] ;  /* 0x0000a40000067ab9 */ /* 0x000fe20000000a00 */
[CC--:B------:R-:W-:Y:S01]  /*0930*/  LEA.HI R27, R23.reuse, R84.reuse, RZ, 0x3 ;  /* 0x00000054171b7211 */ /* 0x0c0fe200078f18ff */
[----:B------:R-:W-:Y:S01]  /*0940*/  UIMAD UR15, UR24, UR17, UR15 ;  /* 0x00000011180f72a4 */ /* 0x000fe2000f8e020f */
[----:B------:R-:W-:Y:S01]  /*0950*/  IMAD.U32 R0, RZ, RZ, UR8 ;  /* 0x00000008ff007e24 */ /* 0x000fe2000f8e00ff */
[----:B------:R-:W-:Y:S01]  /*0960*/  ULDC.64 UR26, c[0x0][0x248] ;  /* 0x00009200001a7ab9 */ /* 0x000fe20000000a00 */
[----:B------:R-:W-:Y:S01]  /*0970*/  STL [R1+0x74], R85 ;  /* 0x0000745501007387 */ /* 0x000fe20000100800 */
[----:B------:R-:W-:Y:S01]  /*0980*/  UIMAD.WIDE.U32 UR18, UR11, UR4, URZ ;  /* 0x000000040b1272a5 */ /* 0x000fe2000f8e003f */
[----:B------:R-:W-:Y:S01]  /*0990*/  SHF.R.S32.HI R38, RZ, 0x3, R27 ;  /* 0x00000003ff267819 */ /* 0x000fe2000001141b */
[----:B------:R-:W-:Y:S01]  /*09a0*/  UIMAD.WIDE.U32 UR16, UR11, UR6, URZ ;  /* 0x000000060b1072a5 */ /* 0x000fe2000f8e003f */
[----:B------:R1:W-:Y:S01]  /*09b0*/  STL.64 [R1+0x78], R10 ;  /* 0x0000780a01007387 */ /* 0x0003e20000100a00 */
[----:B------:R-:W-:Y:S01]  /*09c0*/  UISETP.NE.AND UP0, UPT, UR26, 0x1, UPT ;  /* 0x000000011a00788c */ /* 0x000fe2000bf05270 */
[-C--:B------:R-:W-:Y:S01]  /*09d0*/  LEA.HI R26, R23, R84.reuse, RZ, 0x4 ;  /* 0x00000054171a7211 */ /* 0x080fe200078f20ff */
[----:B------:R-:W-:Y:S01]  /*09e0*/  UIMAD.WIDE.U32 UR26, UR24, UR27, URZ ;  /* 0x0000001b181a72a5 */ /* 0x000fe2000f8e003f */
[C---:B------:R-:W-:Y:S01]  /*09f0*/  @!P1 IADD3 R31, P4, P3, R0.reuse, UR18, R6 ;  /* 0x00000012001f9c10 */ /* 0x040fe2000fb9e006 */
[----:B------:R-:W-:Y:S01]  /*0a00*/  UIMAD UR28, UR9, UR4, URZ ;  /* 0x00000004091c72a4 */ /* 0x000fe2000f8e023f */
[----:B------:R-:W-:Y:S01]  /*0a10*/  IADD3 R32, P2, P0, R0, UR16, R4 ;  /* 0x0000001000207c10 */ /* 0x000fe2000f85e004 */
[----:B------:R-:W-:Y:S01]  /*0a20*/  IMAD.MOV.U32 R8, RZ, RZ, R2 ;  /* 0x000000ffff087224 */ /* 0x000fe200078e0002 */
[----:B------:R-:W-:Y:S01]  /*0a30*/  LOP3.LUT R0, R27, 0xfffffff8, RZ, 0xc0, !PT ;  /* 0xfffffff81b007812 */ /* 0x000fe200078ec0ff */
[----:B------:R-:W-:Y:S01]  /*0a40*/  IMAD.U32 R2, RZ, RZ, UR10 ;  /* 0x0000000aff027e24 */ /* 0x000fe2000f8e00ff */
[----:B------:R-:W-:Y:S01]  /*0a50*/  SHF.R.S32.HI R39, RZ, 0x1f, R38 ;  /* 0x0000001fff277819 */ /* 0x000fe20000011426 */
[----:B------:R-:W-:Y:S01]  /*0a60*/  UIMAD UR28, UR11, UR5, UR28 ;  /* 0x000000050b1c72a4 */ /* 0x000fe2000f8e021c */
[----:B------:R-:W-:Y:S01]  /*0a70*/  LEA.HI R19, R23, R84, RZ, 0x2 ;  /* 0x0000005417137211 */ /* 0x000fe200078f10ff */
[----:B------:R-:W-:Y:S01]  /*0a80*/  IMAD.IADD R17, R84, 0x1, -R0 ;  /* 0x0000000154117824 */ /* 0x000fe200078e0a00 */
[----:B------:R-:W-:Y:S01]  /*0a90*/  SHF.R.S32.HI R4, RZ, 0x4, R26 ;  /* 0x00000004ff047819 */ /* 0x000fe2000001141a */
[----:B------:R-:W-:Y:S01]  /*0aa0*/  ULDC.64 UR4, c[0x0][0x1e0] ;  /* 0x0000780000047ab9 */ /* 0x000fe20000000a00 */
[----:B------:R-:W-:Y:S01]  /*0ab0*/  IMAD.WIDE R14, R2, 0x40, R38 ;  /* 0x00000040020e7825 */ /* 0x000fe200078e0226 */
[--C-:B------:R-:W-:Y:S01]  /*0ac0*/  SHF.R.S32.HI R6, RZ, 0x2, R19.reuse ;  /* 0x00000002ff067819 */ /* 0x100fe20000011413 */
[----:B------:R-:W-:Y:S01]  /*0ad0*/  UIMAD UR6, UR9, UR6, URZ ;  /* 0x00000006090672a4 */ /* 0x000fe2000f8e023f */
[----:B------:R-:W-:Y:S01]  /*0ae0*/  SHF.R.S32.HI R2, RZ, 0x1f, R19 ;  /* 0x0000001fff027819 */ /* 0x000fe20000011413 */
[----:B------:R-:W-:Y:S01]  /*0af0*/  IMAD.SHL.U32 R12, R17, 0x8, RZ ;  /* 0x00000008110c7824 */ /* 0x000fe200078e00ff */
[----:B------:R-:W-:Y:S01]  /*0b00*/  LEA.HI R0, R26, R4, RZ, 0x1 ;  /* 0x000000041a007211 */ /* 0x000fe200078f08ff */
[----:B------:R-:W-:Y:S01]  /*0b10*/  UIMAD UR6, UR11, UR7, UR6 ;  /* 0x000000070b0672a4 */ /* 0x000fe2000f8e0206 */
[----:B------:R-:W-:Y:S01]  /*0b20*/  IMAD.U32 R16, RZ, RZ, UR11 ;  /* 0x0000000bff107e24 */ /* 0x000fe2000f8e00ff */
[----:B------:R-:W-:Y:S01]  /*0b30*/  STL.64 [R1+0x58], R38 ;  /* 0x0000582601007387 */ /* 0x000fe20000100a00 */
[----:B------:R-:W-:Y:S01]  /*0b40*/  SHF.R.S32.HI R13, RZ, 0x1f, R12 ;  /* 0x0000001fff0d7819 */ /* 0x000fe2000001140c */
[----:B------:R-:W-:Y:S01]  /*0b50*/  IMAD.MOV.U32 R148, RZ, RZ, 0x20 ;  /* 0x00000020ff947424 */ /* 0x000fe200078e00ff */
[----:B-1----:R-:W-:Y:S01]  /*0b60*/  IADD3 R10, R5, UR22, RZ ;  /* 0x00000016050a7c10 */ /* 0x002fe2000fffe0ff */
[----:B------:R-:W-:Y:S01]  /*0b70*/  ULDC UR22, c[0x0][0x250] ;  /* 0x0000940000167ab9 */ /* 0x000fe20000000800 */
[----:B------:R-:W-:Y:S01]  /*0b80*/  IADD3 R11, R7, UR15, RZ ;  /* 0x0000000f070b7c10 */ /* 0x000fe2000fffe0ff */
[----:B------:R-:W-:Y:S01]  /*0b90*/  UMOV UR15, UR24 ;  /* 0x00000018000f7c82 */ /* 0x000fe20008000000 */
[----:B------:R-:W-:Y:S01]  /*0ba0*/  LEA.HI R5, R2, R6, RZ, 0x3 ;  /* 0x0000000602057211 */ /* 0x000fe200078f18ff */
[----:B------:R-:W-:Y:S01]  /*0bb0*/  @UP0 USHF.R.U32.HI UR15, URZ, UR22, UR27 ;  /* 0x000000163f0f0299 */ /* 0x000fe2000801161b */
[----:B------:R-:W-:Y:S01]  /*0bc0*/  LOP3.LUT R0, R0, 0xfffffffe, RZ, 0xc0, !PT ;  /* 0xfffffffe00007812 */ /* 0x000fe200078ec0ff */
[----:B------:R-:W-:Y:S01]  /*0bd0*/  CS2R R146, SRZ ;  /* 0x0000000000927805 */ /* 0x000fe2000001ff00 */
[C---:B------:R-:W-:Y:S01]  /*0be0*/  IADD3 R28, R12.reuse, 0x40, RZ ;  /* 0x000000400c1c7810 */ /* 0x040fe20007ffe0ff */
[----:B------:R-:W-:Y:S01]  /*0bf0*/  USHF.R.S32.HI UR22, URZ, 0x1f, UR15 ;  /* 0x0000001f3f167899 */ /* 0x000fe2000801140f */
[C---:B------:R-:W-:Y:S01]  /*0c00*/  IADD3 R29, R12.reuse, 0x80, RZ ;  /* 0x000000800c1d7810 */ /* 0x040fe20007ffe0ff */
[----:B------:R-:W-:Y:S01]  /*0c10*/  IMAD.U32 R7, RZ, RZ, UR15 ;  /* 0x0000000fff077e24 */ /* 0x000fe2000f8e00ff */
[----:B------:R-:W-:Y:S01]  /*0c20*/  IADD3 R30, R12, 0xc0, RZ ;  /* 0x000000c00c1e7810 */ /* 0x000fe20007ffe0ff */
[----:B------:R-:W-:Y:S01]  /*0c30*/  UIMAD UR4, UR22, UR4, URZ ;  /* 0x00000004160472a4 */ /* 0x000fe2000f8e023f */
[----:B------:R-:W-:Y:S01]  /*0c40*/  IMAD.IADD R22, R4, 0x1, -R0 ;  /* 0x0000000104167824 */ /* 0x000fe200078e0a00 */
[----:B------:R-:W-:Y:S01]  /*0c50*/  LOP3.LUT R0, R5, 0xfffffff8, RZ, 0xc0, !PT ;  /* 0xfffffff805007812 */ /* 0x000fe200078ec0ff */
[----:B------:R-:W-:Y:S01]  /*0c60*/  IMAD.WIDE.U32 R2, R7, c[0x0][0x1e0], R12 ;  /* 0x0000780007027a25 */ /* 0x000fe200078e000c */
[----:B------:R-:W-:Y:S01]  /*0c70*/  UIMAD UR26, UR15, UR5, UR4 ;  /* 0x000000050f1a72a4 */ /* 0x000fe2000f8e0204 */
[----:B------:R-:W-:Y:S01]  /*0c80*/  ISETP.GE.AND P6, PT, R29, c[0x0][0x1cc], PT ;  /* 0x000073001d007a0c */ /* 0x000fe20003fc6270 */
[----:B------:R-:W-:Y:S01]  /*0c90*/  UMOV UR27, 0x5 ;  /* 0x00000005001b7882 */ /* 0x000fe20000000000 */
[----:B------:R-:W-:Y:S01]  /*0ca0*/  IMAD.U32 R4, RZ, RZ, UR11 ;  /* 0x0000000bff047e24 */ /* 0x000fe2000f8e00ff */
[----:B------:R-:W-:Y:S01]  /*0cb0*/  ULDC.64 UR4, c[0x0][0x1b0] ;  /* 0x00006c0000047ab9 */ /* 0x000fe20000000a00 */
[----:B------:R-:W-:Y:S01]  /*0cc0*/  IMAD.IADD R18, R6, 0x1, -R0 ;  /* 0x0000000106127824 */ /* 0x000fe200078e0a00 */
[----:B------:R-:W-:Y:S01]  /*0cd0*/  IADD3 R3, R3, UR26, RZ ;  /* 0x0000001a03037c10 */ /* 0x000fe2000fffe0ff */
[----:B------:R-:W-:Y:S01]  /*0ce0*/  UIMAD UR4, UR22, UR4, URZ ;  /* 0x00000004160472a4 */ /* 0x000fe2000f8e023f */
[CC--:B------:R-:W-:Y:S01]  /*0cf0*/  LEA.HI R0, R23.reuse, R84.reuse, RZ, 0x6 ;  /* 0x0000005417007211 */ /* 0x0c0fe200078f30ff */
[----:B------:R-:W-:Y:S01]  /*0d00*/  UIADD3 UR22, UR17, UR6, URZ ;  /* 0x0000000611167290 */ /* 0x000fe2000fffe03f */
[----:B------:R-:W-:Y:S01]  /*0d10*/  LEA.HI R23, R23, R84, RZ, 0x5 ;  /* 0x0000005417177211 */ /* 0x000fe200078f28ff */
[----:B------:R-:W-:Y:S01]  /*0d20*/  IMAD.WIDE.U32 R4, R4, c[0x0][0x1e8], R2 ;  /* 0x00007a0004047a25 */ /* 0x000fe200078e0002 */
[----:B------:R-:W-:Y:S01]  /*0d30*/  UIMAD UR7, UR15, UR5, UR4 ;  /* 0x000000050f0772a4 */ /* 0x000fe2000f8e0204 */
[----:B------:R-:W-:Y:S01]  /*0d40*/  SHF.R.S32.HI R20, RZ, 0x6, R0 ;  /* 0x00000006ff147819 */ /* 0x000fe20000011400 */
[----:B------:R-:W-:Y:S01]  /*0d50*/  USHF.R.S32.HI UR5, URZ, 0x1f, UR8 ;  /* 0x0000001f3f057899 */ /* 0x000fe20008011408 */
[----:B------:R-:W-:Y:S01]  /*0d60*/  IMAD.SHL.U32 R2, R38, 0x40, RZ ;  /* 0x0000004026027824 */ /* 0x000fe200078e00ff */
[----:B------:R-:W-:Y:S01]  /*0d70*/  UIADD3 UR15, UR19, UR28, URZ ;  /* 0x0000001c130f7290 */ /* 0x000fe2000fffe03f */
[----:B------:R-:W-:Y:S01]  /*0d80*/  IADD3 R5, R5, UR23, RZ ;  /* 0x0000001705057c10 */ /* 0x000fe2000fffe0ff */
[----:B------:R-:W-:Y:S01]  /*0d90*/  ULDC UR4, c[0x0][0x198] ;  /* 0x0000660000047ab9 */ /* 0x000fe20000000800 */
[----:B------:R-:W-:Y:S01]  /*0da0*/  IMAD.SHL.U32 R21, R20, 0x200, RZ ;  /* 0x0000020014157824 */ /* 0x000fe200078e00ff */
[----:B------:R-:W-:Y:S01]  /*0db0*/  LOP3.LUT R0, R2, 0x1c0, RZ, 0xc0, !PT ;  /* 0x000001c002007812 */ /* 0x000fe200078ec0ff */
[----:B------:R-:W-:Y:S01]  /*0dc0*/  IMAD.U32 R6, RZ, RZ, UR5 ;  /* 0x00000005ff067e24 */ /* 0x000fe2000f8e00ff */
[----:B------:R-:W-:Y:S01]  /*0dd0*/  UIADD3 UR23, -UR13, UR4, URZ ;  /* 0x000000040d177290 */ /* 0x000fe2000fffe13f */
[----:B------:R-:W-:Y:S01]  /*0de0*/  IMAD.WIDE.U32 R2, R7, c[0x0][0x1b0], R12 ;  /* 0x00006c0007027a25 */ /* 0x000fe200078e000c */
[----:B------:R-:W-:Y:S01]  /*0df0*/  LOP3.LUT R7, R0, 0x38, R12, 0xf8, !PT ;  /* 0x0000003800077812 */ /* 0x000fe200078ef80c */
[----:B------:R-:W-:Y:S01]  /*0e00*/  ULDC.64 UR4, c[0x0][0x1b8] ;  /* 0x00006e0000047ab9 */ /* 0x000fe20000000a00 */
[----:B------:R-:W-:Y:S01]  /*0e10*/  SHF.R.U32.HI R0, RZ, 0x3, R0 ;  /* 0x00000003ff007819 */ /* 0x000fe20000011600 */
[----:B------:R-:W-:Y:S01]  /*0e20*/  UIMAD UR4, UR9, UR4, URZ ;  /* 0x00000004090472a4 */ /* 0x000fe2000f8e023f */
[C---:B------:R-:W-:Y:S01]  /*0e30*/  @!P1 IADD3.X R34, R6.reuse, UR15, R11, P4, P3 ;  /* 0x0000000f06229c10 */ /* 0x040fe2000a7e640b */
[----:B------:R-:W-:Y:S01]  /*0e40*/  CS2R R144, SRZ ;  /* 0x0000000000907805 */ /* 0x000fe2000001ff00 */
[----:B------:R-:W-:Y:S01]  /*0e50*/  LOP3.LUT R11, R21, R7, R0, 0xf6, !PT ;  /* 0x00000007150b7212 */ /* 0x000fe200078ef600 */
[----:B------:R-:W-:Y:S01]  /*0e60*/  IMAD R0, R15, c[0x0][0x1d8], RZ ;  /* 0x000076000f007a24 */ /* 0x000fe200078e02ff */
[----:B------:R-:W-:Y:S01]  /*0e70*/  IADD3.X R35, R6, UR22, R10, P2, P0 ;  /* 0x0000001606237c10 */ /* 0x000fe200097e040a */
[----:B------:R-:W-:Y:S01]  /*0e80*/  IMAD.WIDE.U32 R6, R14, c[0x0][0x1d8], R4 ;  /* 0x000076000e067a25 */ /* 0x000fe200078e0004 */
[----:B------:R-:W-:Y:S01]  /*0e90*/  IADD3 R10, -R38, UR23, RZ ;  /* 0x00000017260a7c10 */ /* 0x000fe2000fffe1ff */
[----:B------:R-:W-:Y:S01]  /*0ea0*/  UIMAD UR4, UR11, UR5, UR4 ;  /* 0x000000050b0472a4 */ /* 0x000fe2000f8e0204 */
[----:B------:R-:W-:Y:S01]  /*0eb0*/  ISETP.GE.AND P2, PT, R12, c[0x0][0x1cc], PT ;  /* 0x000073000c007a0c */ /* 0x000fe20003f46270 */
[----:B------:R-:W-:Y:S01]  /*0ec0*/  IMAD R0, R14, c[0x0][0x1dc], R0 ;  /* 0x000077000e007a24 */ /* 0x000fe200078e0200 */
[----:B------:R-:W-:Y:S01]  /*0ed0*/  IADD3 R3, R3, UR7, RZ ;  /* 0x0000000703037c10 */ /* 0x000fe2000fffe0ff */
[----:B------:R-:W-:Y:S01]  /*0ee0*/  IMAD.SHL.U32 R37, R11, 0x2, RZ ;  /* 0x000000020b257824 */ /* 0x000fe200078e00ff */
[----:B------:R-:W-:Y:S01]  /*0ef0*/  ISETP.LT.OR P3, PT, R10, 0x1, P2 ;  /* 0x000000010a00780c */ /* 0x000fe20001761670 */
[----:B------:R-:W-:Y:S01]  /*0f00*/  IMAD.IADD R0, R7, 0x1, R0 ;  /* 0x0000000107007824 */ /* 0x000fe200078e0200 */
[----:B------:R-:W-:Y:S01]  /*0f10*/  ISETP.GE.AND P4, PT, R28, c[0x0][0x1cc], PT ;  /* 0x000073001c007a0c */ /* 0x000fe20003f86270 */
[----:B------:R-:W-:Y:S01]  /*0f20*/  IMAD.WIDE.U32 R4, R16, c[0x0][0x1b8], R2 ;  /* 0x00006e0010047a25 */ /* 0x000fe200078e0002 */
[----:B------:R-:W-:Y:S01]  /*0f30*/  LEA R2, P0, R6, c[0x0][0x1c0], 0x1 ;  /* 0x0000700006027a11 */ /* 0x000fe200078008ff */
[----:B------:R-:W-:Y:S01]  /*0f40*/  ULDC.64 UR6, c[0x0][0x208] ;  /* 0x0000820000067ab9 */ /* 0x000fe20000000a00 */
[----:B------:R-:W-:Y:S01]  /*0f50*/  ISETP.LT.OR P5, PT, R10, 0x1, P4 ;  /* 0x000000010a00780c */ /* 0x000fe200027a1670 */
[----:B------:R-:W-:Y:S01]  /*0f60*/  IMAD.MOV.U32 R11, RZ, RZ, c[0x0][0x1ac] ;  /* 0x00006b00ff0b7624 */ /* 0x000fe200078e00ff */
[----:B------:R-:W-:Y:S01]  /*0f70*/  LEA.HI.X R3, R6, c[0x0][0x1c4], R0, 0x1, P0 ;  /* 0x0000710006037a11 */ /* 0x000fe200000f0c00 */
[----:B------:R-:W-:Y:S01]  /*0f80*/  IMAD.U32 R0, RZ, RZ, UR11 ;  /* 0x0000000bff007e24 */ /* 0x000fe2000f8e00ff */
[----:B------:R-:W-:Y:S01]  /*0f90*/  ISETP.LT.OR P0, PT, R10, 0x1, P6 ;  /* 0x000000010a00780c */ /* 0x000fe20003701670 */
[----:B------:R-:W-:Y:S01]  /*0fa0*/  IMAD.MOV.U32 R6, RZ, RZ, R4 ;  /* 0x000000ffff067224 */ /* 0x000fe200078e0004 */
[----:B------:R-:W-:Y:S01]  /*0fb0*/  IADD3 R7, R5, UR4, RZ ;  /* 0x0000000405077c10 */ /* 0x000fe2000fffe0ff */
[----:B------:R-:W-:Y:S01]  /*0fc0*/  @!PT LDS RZ, [RZ] ;  /* 0x00000000fffff984 */ /* 0x000fe20000000800 */
[----:B------:R-:W-:Y:S01]  /*0fd0*/  @!PT LDS RZ, [RZ] ;  /* 0x00000000fffff984 */ /* 0x000fe20000000800 */
[----:B------:R-:W-:Y:S01]  /*0fe0*/  @!PT LDS RZ, [RZ] ;  /* 0x00000000fffff984 */ /* 0x000fe20000000800 */
[----:B------:R1:W-:Y:S01]  /*0ff0*/  LDGSTS.E.BYPASS.LTC128B.128 [R37+0x8080], [R2.64], !P3 ;  /* 0x0808000002257fae */ /* 0x0003e2000d901d54 */
[----:B------:R-:W-:Y:S01]  /*1000*/  ISETP.GE.AND P3, PT, R30, c[0x0][0x1cc], PT ;  /* 0x000073001e007a0c */ /* 0x000fe20003f66270 */
[----:B------:R-:W-:Y:S01]  /*1010*/  IMAD.MOV.U32 R5, RZ, RZ, c[0x0][0x1d8] ;  /* 0x00007600ff057624 */ /* 0x000fe200078e00ff */
[----:B------:R-:W-:Y:S01]  /*1020*/  ISETP.LT.OR P2, PT, R10, 0x21, P2 ;  /* 0x000000210a00780c */ /* 0x000fe20001741670 */
[----:B------:R-:W-:Y:S01]  /*1030*/  IMAD.WIDE.U32 R150, R0, c[0x0][0x240], R8 ;  /* 0x0000900000967a25 */ /* 0x000fe200078e0008 */
[C---:B------:R-:W-:Y:S01]  /*1040*/  ISETP.LT.OR P4, PT, R10.reuse, 0x21, P4 ;  /* 0x000000210a00780c */ /* 0x040fe20002781670 */
[----:B------:R1:W-:Y:S01]  /*1050*/  LDGSTS.E.BYPASS.LTC128B.128 [R37+0xa080], [R2.64+0x80], !P5 ;  /* 0x0a08008002257fae */ /* 0x0003e2000e901d54 */
[C---:B------:R-:W-:Y:S01]  /*1060*/  ISETP.LT.OR P5, PT, R10.reuse, 0x1, P3 ;  /* 0x000000010a00780c */ /* 0x040fe20001fa1670 */
[----:B------:R-:W-:Y:S01]  /*1070*/  IMAD.MOV.U32 R8, RZ, RZ, c[0x0][0x1dc] ;  /* 0x00007700ff087624 */ /* 0x000fe200078e00ff */
[C---:B------:R-:W-:Y:S01]  /*1080*/  ISETP.LT.OR P6, PT, R10.reuse, 0x21, P6 ;  /* 0x000000210a00780c */ /* 0x040fe200037c1670 */
[----:B------:R1:W-:Y:S01]  /*1090*/  LDGSTS.E.BYPASS.LTC128B.128 [R37+0xc080], [R2.64+0x100], !P0 ;  /* 0x0c08010002257fae */ /* 0x0003e2000c101d54 */
[----:B------:R-:W-:Y:S01]  /*10a0*/  ISETP.LT.OR P3, PT, R10, 0x21, P3 ;  /* 0x000000210a00780c */ /* 0x000fe20001f61670 */
[----:B------:R-:W-:Y:S01]  /*10b0*/  IMAD R0, R15, c[0x0][0x1a8], RZ ;  /* 0x00006a000f007a24 */ /* 0x000fe200078e02ff */
[C---:B------:R-:W-:Y:S01]  /*10c0*/  LEA R4, P0, R5.reuse, R2, 0x6 ;  /* 0x0000000205047211 */ /* 0x040fe200078030ff */
[C---:B------:R-:W-:Y:S01]  /*10d0*/  IMAD.WIDE.U32 R6, R14.reuse, c[0x0][0x1a8], R6 ;  /* 0x00006a000e067a25 */ /* 0x040fe200078e0006 */
[----:B------:R-:W-:Y:S01]  /*10e0*/  ULDC.64 UR4, c[0x0][0x180] ;  /* 0x0000600000047ab9 */ /* 0x000fe20000000a00 */
[----:B------:R-:W-:Y:S01]  /*10f0*/  STL [R1+0x50], R37 ;  /* 0x0000502501007387 */ /* 0x000fe20000100800 */
[----:B------:R-:W-:Y:S01]  /*1100*/  LEA.HI.X R5, R5, R3, R8, 0x6, P0 ;  /* 0x0000000305057211 */ /* 0x000fe200000f3408 */
[----:B------:R-:W-:Y:S01]  /*1110*/  IMAD R0, R14, c[0x0][0x1ac], R0 ;  /* 0x00006b000e007a24 */ /* 0x000fe200078e0200 */
[----:B------:R-:W-:Y:S01]  /*1120*/  LEA R8, P0, R6, c[0x0][0x190], 0x1 ;  /* 0x0000640006087a11 */ /* 0x000fe200078008ff */
[----:B------:R1:W-:Y:S01]  /*1130*/  LDGSTS.E.BYPASS.LTC128B.128 [R37+0xe080], [R2.64+0x180], !P5 ;  /* 0x0e08018002257fae */ /* 0x0003e2000e901d54 */
[----:B------:R-:W-:Y:S01]  /*1140*/  ISETP.GE.AND P5, PT, R12, c[0x0][0x19c], PT ;  /* 0x000067000c007a0c */ /* 0x000fe20003fa6270 */
[----:B------:R-:W-:Y:S01]  /*1150*/  IMAD.IADD R0, R7, 0x1, R0 ;  /* 0x0000000107007824 */ /* 0x000fe200078e0200 */
[----:B------:R-:W-:Y:S01]  /*1160*/  UIMAD UR4, UR25, UR4, URZ ;  /* 0x00000004190472a4 */ /* 0x000fe2000f8e023f */
[----:B------:R2:W-:Y:S01]  /*1170*/  LDGSTS.E.BYPASS.LTC128B.128 [R37+0x9080], [R4.64], !P2 ;  /* 0x0908000004257fae */ /* 0x0005e2000d101d54 */
[----:B------:R-:W-:Y:S01]  /*1180*/  ISETP.LT.OR P2, PT, R10, 0x1, P5 ;  /* 0x000000010a00780c */ /* 0x000fe20002f41670 */
[----:B------:R-:W-:Y:S01]  /*1190*/  IMAD.MOV.U32 R7, RZ, RZ, c[0x0][0x1a8] ;  /* 0x00006a00ff077624 */ /* 0x000fe200078e00ff */
[----:B------:R-:W-:Y:S01]  /*11a0*/  LEA.HI.X R9, R6, c[0x0][0x194], R0, 0x1, P0 ;  /* 0x0000650006097a11 */ /* 0x000fe200000f0c00 */
[----:B------:R2:W-:Y:S01]  /*11b0*/  LDGSTS.E.BYPASS.LTC128B.128 [R37+0xb080], [R4.64+0x80], !P4 ;  /* 0x0b08008004257fae */ /* 0x0005e2000e101d54 */
[----:B------:R-:W-:Y:S01]  /*11c0*/  ISETP.GE.AND P4, PT, R28, c[0x0][0x19c], PT ;  /* 0x000067001c007a0c */ /* 0x000fe20003f86270 */
[----:B------:R-:W-:Y:S01]  /*11d0*/  IMAD R0, R39, c[0x0][0x178], RZ ;  /* 0x00005e0027007a24 */ /* 0x000fe200078e02ff */
[C---:B------:R-:W-:Y:S01]  /*11e0*/  ISETP.LT.OR P5, PT, R10.reuse, 0x21, P5 ;  /* 0x000000210a00780c */ /* 0x040fe20002fa1670 */
[----:B------:R2:W-:Y:S01]  /*11f0*/  LDGSTS.E.BYPASS.LTC128B.128 [R37+0xd080], [R4.64+0x100], !P6 ;  /* 0x0d08010004257fae */ /* 0x0005e2000f101d54 */
[----:B------:R-:W-:Y:S01]  /*1200*/  ISETP.LT.OR P6, PT, R10, 0x1, P4 ;  /* 0x000000010a00780c */ /* 0x000fe200027c1670 */
[----:B------:R-:W-:Y:S01]  /*1210*/  IMAD R0, R38, c[0x0][0x17c], R0 ;  /* 0x00005f0026007a24 */ /* 0x000fe200078e0200 */
[C---:B------:R-:W-:Y:S01]  /*1220*/  ISETP.LT.OR P4, PT, R10.reuse, 0x21, P4 ;  /* 0x000000210a00780c */ /* 0x040fe20002781670 */
[----:B------:R2:W-:Y:S01]  /*1230*/  LDGSTS.E.BYPASS.LTC128B.128 [R37+0xf080], [R4.64+0x180], !P3 ;  /* 0x0f08018004257fae */ /* 0x0005e2000d901d54 */
[----:B------:R-:W-:Y:S01]  /*1240*/  ISETP.GE.AND P3, PT, R29, c[0x0][0x19c], PT ;  /* 0x000067001d007a0c */ /* 0x000fe20003f66270 */
[----:B------:R-:W-:Y:S01]  /*1250*/  UIMAD UR26, UR24, UR5, UR4 ;  /* 0x00000005181a72a4 */ /* 0x000fe2000f8e0204 */
[----:B------:R-:W-:Y:S01]  /*1260*/  CS2R R142, SRZ ;  /* 0x00000000008e7805 */ /* 0x000fe2000001ff00 */
[----:B------:R-:W0:Y:S01]  /*1270*/  LDGDEPBAR ;  /* 0x00000000000079af */ /* 0x000e220000000000 */
[C---:B------:R-:W-:Y:S01]  /*1280*/  ISETP.LT.OR P0, PT, R10.reuse, 0x1, P3 ;  /* 0x000000010a00780c */ /* 0x040fe20001f01670 */
[----:B------:R-:W-:Y:S01]  /*1290*/  ULDC.64 UR4, c[0x0][0x210] ;  /* 0x0000840000047ab9 */ /* 0x000fe20000000a00 */
[----:B------:R-:W-:Y:S01]  /*12a0*/  ISETP.LT.OR P3, PT, R10, 0x21, P3 ;  /* 0x000000210a00780c */ /* 0x000fe20001f61670 */
[----:B------:R3:W-:Y:S01]  /*12b0*/  LDGSTS.E.BYPASS.LTC128B.128 [R37+0x80], [R8.64], !P2 ;  /* 0x0008000008257fae */ /* 0x0007e2000d101d54 */
[----:B------:R-:W-:Y:S01]  /*12c0*/  ISETP.GE.AND P2, PT, R30, c[0x0][0x19c], PT ;  /* 0x000067001e007a0c */ /* 0x000fe20003f46270 */
[----:B------:R-:W-:Y:S01]  /*12d0*/  UIMAD UR25, UR25, UR4, URZ ;  /* 0x00000004191972a4 */ /* 0x000fe2000f8e023f */
[----:B-1----:R-:W-:Y:S01]  /*12e0*/  IMAD.WIDE.U32 R2, R38, c[0x0][0x178], R12 ;  /* 0x00005e0026027a25 */ /* 0x002fe200078e000c */
[----:B------:R3:W-:Y:S01]  /*12f0*/  LDGSTS.E.BYPASS.LTC128B.128 [R37+0x2080], [R8.64+0x80], !P6 ;  /* 0x0208008008257fae */ /* 0x0007e2000f101d54 */
[C---:B------:R-:W-:Y:S01]  /*1300*/  ISETP.LT.OR P6, PT, R10.reuse, 0x1, P2 ;  /* 0x000000010a00780c */ /* 0x040fe200017c1670 */
[----:B------:R-:W-:Y:S01]  /*1310*/  UIMAD UR25, UR24, UR5, UR25 ;  /* 0x00000005181972a4 */ /* 0x000fe2000f8e0219 */
[----:B------:R-:W-:Y:S01]  /*1320*/  ISETP.LT.OR P2, PT, R10, 0x21, P2 ;  /* 0x000000210a00780c */ /* 0x000fe20001741670 */
[----:B------:R-:W-:Y:S01]  /*1330*/  USHF.L.U64.HI UR7, UR6, UR27, UR7 ;  /* 0x0000001b06077299 */ /* 0x000fe20008010207 */
[----:B------:R-:W-:Y:S01]  /*1340*/  STL.64 [R1+0xb0], R150 ;  /* 0x0000b09601007387 */ /* 0x000fe20000100a00 */
[----:B------:R-:W-:Y:S01]  /*1350*/  ULDC.64 UR4, c[0x0][0x188] ;  /* 0x0000620000047ab9 */ /* 0x000fe20000000a00 */
[----:B------:R-:W-:Y:S01]  /*1360*/  CS2R R140, SRZ ;  /* 0x00000000008c7805 */ /* 0x000fe2000001ff00 */
[----:B------:R-:W-:Y:S01]  /*1370*/  UIMAD UR4, UR9, UR4, URZ ;  /* 0x00000004090472a4 */ /* 0x000fe2000f8e023f */
[----:B------:R3:W-:Y:S01]  /*1380*/  LDGSTS.E.BYPASS.LTC128B.128 [R37+0x4080], [R8.64+0x100], !P0 ;  /* 0x0408010008257fae */ /* 0x0007e2000c101d54 */
[C---:B------:R-:W-:Y:S01]  /*1390*/  LEA R6, P0, R7.reuse, R8, 0x6 ;  /* 0x0000000807067211 */ /* 0x040fe200078030ff */
[----:B------:R-:W-:Y:S01]  /*13a0*/  USHF.L.U32 UR6, UR6, 0x5, URZ ;  /* 0x0000000506067899 */ /* 0x000fe2000800063f */
[----:B------:R-:W-:Y:S01]  /*13b0*/  CS2R R138, SRZ ;  /* 0x00000000008a7805 */ /* 0x000fe2000001ff00 */
[----:B------:R-:W-:Y:S01]  /*13c0*/  UIMAD UR7, UR7, UR12, URZ ;  /* 0x0000000c070772a4 */ /* 0x000fe2000f8e023f */
[----:B------:R-:W-:Y:S01]  /*13d0*/  LEA.HI.X R7, R7, R9, R11, 0x6, P0 ;  /* 0x0000000907077211 */ /* 0x000fe200000f340b */
[----:B--2---:R-:W-:Y:S01]  /*13e0*/  IMAD.IADD R5, R3, 0x1, R0 ;  /* 0x0000000103057824 */ /* 0x004fe200078e0200 */
[----:B------:R-:W-:Y:S01]  /*13f0*/  LOP3.LUT P0, RZ, R18, 0x4, RZ, 0xc0, !PT ;  /* 0x0000000412ff7812 */ /* 0x000fe2000780c0ff */
[----:B------:R-:W-:Y:S01]  /*1400*/  IMAD R0, R39, c[0x0][0x208], RZ ;  /* 0x0000820027007a24 */ /* 0x000fe200078e02ff */
[----:B------:R3:W-:Y:S01]  /*1410*/  LDGSTS.E.BYPASS.LTC128B.128 [R37+0x6080], [R8.64+0x180], !P6 ;  /* 0x0608018008257fae */ /* 0x0007e2000f101d54 */
[----:B------:R-:W-:Y:S01]  /*1420*/  IMAD.MOV.U32 R4, RZ, RZ, R2 ;  /* 0x000000ffff047224 */ /* 0x000fe200078e0002 */
[----:B------:R-:W-:Y:S01]  /*1430*/  LOP3.LUT P6, RZ, R17, 0x2, RZ, 0xc0, !PT ;  /* 0x0000000211ff7812 */ /* 0x000fe200078cc0ff */
[----:B------:R-:W-:Y:S01]  /*1440*/  IMAD R10, R38, c[0x0][0x20c], R0 ;  /* 0x00008300260a7a24 */ /* 0x000fe200078e0200 */
[----:B------:R1:W-:Y:S01]  /*1450*/  LDGSTS.E.BYPASS.LTC128B.128 [R37+0x1080], [R6.64], !P5 ;  /* 0x0108000006257fae */ /* 0x0003e2000e901d54 */
[----:B------:R-:W-:Y:S01]  /*1460*/  IMAD.SHL.U32 R0, R18, 0x40, RZ ;  /* 0x0000004012007824 */ /* 0x000fe200078e00ff */
[----:B------:R-:W-:Y:S01]  /*1470*/  SHF.R.S32.HI R18, RZ, 0x5, R23 ;  /* 0x00000005ff127819 */ /* 0x000fe20000011417 */
[----:B------:R-:W-:Y:S01]  /*1480*/  IMAD.WIDE.U32 R2, R38, c[0x0][0x208], R12 ;  /* 0x0000820026027a25 */ /* 0x000fe200078e000c */
[----:B------:R1:W-:Y:S01]  /*1490*/  LDGSTS.E.BYPASS.LTC128B.128 [R37+0x3080], [R6.64+0x80], !P4 ;  /* 0x0308008006257fae */ /* 0x0003e2000e101d54 */
[----:B------:R-:W-:Y:S01]  /*14a0*/  CS2R R136, SRZ ;  /* 0x0000000000887805 */ /* 0x000fe2000001ff00 */
[----:B------:R-:W-:Y:S01]  /*14b0*/  LOP3.LUT R0, R0, 0x1c0, RZ, 0xc0, !PT ;  /* 0x000001c000007812 */ /* 0x000fe200078ec0ff */
[----:B------:R-:W-:Y:S01]  /*14c0*/  IMAD.SHL.U32 R11, R20, 0x8, RZ ;  /* 0x00000008140b7824 */ /* 0x000fe200078e00ff */
[----:B------:R1:W-:Y:S01]  /*14d0*/  LDGSTS.E.BYPASS.LTC128B.128 [R37+0x5080], [R6.64+0x100], !P3 ;  /* 0x0508010006257fae */ /* 0x0003e2000d901d54 */
[----:B------:R-:W-:Y:S01]  /*14e0*/  IMAD.IADD R3, R3, 0x1, R10 ;  /* 0x0000000103037824 */ /* 0x000fe200078e020a */
[----:B------:R-:W-:Y:S01]  /*14f0*/  LEA.HI R10, R23, R18, RZ, 0x1 ;  /* 0x00000012170a7211 */ /* 0x000fe200078f08ff */
[----:B------:R-:W-:Y:S01]  /*1500*/  CS2R R134, SRZ ;  /* 0x0000000000867805 */ /* 0x000fe2000001ff00 */
[----:B------:R-:W-:Y:S01]  /*1510*/  LOP3.LUT R24, R11, 0x18, RZ, 0xc0, !PT ;  /* 0x000000180b187812 */ /* 0x000fe200078ec0ff */
[----:B------:R1:W-:Y:S01]  /*1520*/  LDGSTS.E.BYPASS.LTC128B.128 [R37+0x7080], [R6.64+0x180], !P2 ;  /* 0x0708018006257fae */ /* 0x0003e2000d101d54 */
[----:B------:R-:W-:Y:S01]  /*1530*/  SHF.R.U32.HI R11, RZ, 0x3, R0 ;  /* 0x00000003ff0b7819 */ /* 0x000fe20000011600 */
[----:B------:R-:W-:Y:S01]  /*1540*/  CS2R R132, SRZ ;  /* 0x0000000000847805 */ /* 0x000fe2000001ff00 */
[----:B------:R-:W-:Y:S01]  /*1550*/  LOP3.LUT R10, R10, 0xfffffffe, RZ, 0xc0, !PT ;  /* 0xfffffffe0a0a7812 */ /* 0x000fe200078ec0ff */
[----:B------:R-:W0:Y:S01]  /*1560*/  LDGDEPBAR ;  /* 0x00000000000079af */ /* 0x000e220000000000 */
[----:B------:R-:W-:Y:S01]  /*1570*/  LOP3.LUT R11, R11, R0, R24, 0x1e, !PT ;  /* 0x000000000b0b7212 */ /* 0x000fe200078e1e18 */
[----:B------:R-:W-:Y:S01]  /*1580*/  CS2R R130, SRZ ;  /* 0x0000000000827805 */ /* 0x000fe2000001ff00 */
[----:B------:R-:W-:Y:S01]  /*1590*/  LOP3.LUT R0, R19, 0x3ffffffc, RZ, 0xc0, !PT ;  /* 0x3ffffffc13007812 */ /* 0x000fe200078ec0ff */
[----:B------:R-:W-:Y:S01]  /*15a0*/  IMAD.IADD R19, R18, 0x1, -R10 ;  /* 0x0000000112137824 */ /* 0x000fe200078e0a0a */
[----:B------:R-:W-:Y:S01]  /*15b0*/  CS2R R128, SRZ ;  /* 0x0000000000807805 */ /* 0x000fe2000001ff00 */
[----:B------:R-:W-:Y:S01]  /*15c0*/  IMAD.U32 R10, RZ, RZ, UR24 ;  /* 0x00000018ff0a7e24 */ /* 0x000fe2000f8e00ff */
[----:B------:R-:W-:Y:S01]  /*15d0*/  UIMAD UR24, UR11, UR5, UR4 ;  /* 0x000000050b1872a4 */ /* 0x000fe2000f8e0204 */
[----:B------:R-:W-:Y:S01]  /*15e0*/  IMAD.IADD R0, R84, 0x1, -R0 ;  /* 0x0000000154007824 */ /* 0x000fe200078e0a00 */
[----:B------:R-:W-:Y:S01]  /*15f0*/  CS2R R126, SRZ ;  /* 0x00000000007e7805 */ /* 0x000fe2000001ff00 */
[----:B------:R-:W-:Y:S01]  /*1600*/  IMAD.SHL.U32 R25, R19, 0x400, RZ ;  /* 0x0000040013197824 */ /* 0x000fe200078e00ff */
[----:B------:R-:W-:Y:S01]  /*1610*/  ULDC.64 UR4, c[0x0][0x178] ;  /* 0x00005e0000047ab9 */ /* 0x000fe20000000a00 */
[----:B------:R-:W-:Y:S01]  /*1620*/  IMAD.WIDE.U32 R2, R10, c[0x0][0x210], R2 ;  /* 0x000084000a027a25 */ /* 0x000fe200078e0002 */
[----:B------:R-:W-:Y:S01]  /*1630*/  UIMAD.WIDE.U32 UR28, UR12, UR4, URZ ;  /* 0x000000040c1c72a5 */ /* 0x000fe2000f8e003f */
[----:B------:R-:W-:Y:S01]  /*1640*/  CS2R R124, SRZ ;  /* 0x00000000007c7805 */ /* 0x000fe2000001ff00 */
[----:B------:R-:W-:Y:S01]  /*1650*/  CS2R R122, SRZ ;  /* 0x00000000007a7805 */ /* 0x000fe2000001ff00 */
[----:B------:R-:W-:Y:S01]  /*1660*/  IMAD R0, R0, 0x2, R25 ;  /* 0x0000000200007824 */ /* 0x000fe200078e0219 */
[----:B------:R-:W-:Y:S01]  /*1670*/  IADD3 R3, R3, UR25, RZ ;  /* 0x0000001903037c10 */ /* 0x000fe2000fffe0ff */
[----:B------:R-:W-:Y:S01]  /*1680*/  IMAD.WIDE.U32 R4, R10, c[0x0][0x180], R4 ;  /* 0x000060000a047a25 */ /* 0x000fe200078e0004 */
[----:B------:R-:W-:Y:S01]  /*1690*/  USHF.R.S32.HI UR25, URZ, 0x1f, UR12 ;  /* 0x0000001f3f197899 */ /* 0x000fe2000801140c */
[----:B------:R-:W-:Y:S01]  /*16a0*/  CS2R R120, SRZ ;  /* 0x0000000000787805 */ /* 0x000fe2000001ff00 */
[----:B------:R-:W-:Y:S01]  /*16b0*/  CS2R R118, SRZ ;  /* 0x0000000000767805 */ /* 0x000fe2000001ff00 */
[----:B------:R-:W-:Y:S01]  /*16c0*/  IMAD.IADD R0, R0, 0x1, R11 ;  /* 0x0000000100007824 */ /* 0x000fe200078e020b */
[----:B------:R-:W-:Y:S01]  /*16d0*/  IADD3 R5, R5, UR26, RZ ;  /* 0x0000001a05057c10 */ /* 0x000fe2000fffe0ff */
[----:B------:R-:W-:Y:S01]  /*16e0*/  UIMAD UR26, UR25, UR4, URZ ;  /* 0x00000004191a72a4 */ /* 0x000fe2000f8e023f */
[----:B---3--:R-:W-:Y:S01]  /*16f0*/  IMAD.U32 R9, RZ, RZ, UR11 ;  /* 0x0000000bff097e24 */ /* 0x008fe2000f8e00ff */
[----:B------:R-:W-:Y:S01]  /*1700*/  UIMAD UR7, UR25, UR6, UR7 ;  /* 0x00000006190772a4 */ /* 0x000fe2000f8e0207 */
[----:B------:R-:W-:Y:S01]  /*1710*/  IMAD.SHL.U32 R33, R0, 0x2, RZ ;  /* 0x0000000200217824 */ /* 0x000fe200078e00ff */
[----:B------:R-:W-:Y:S01]  /*1720*/  UIMAD UR26, UR12, UR5, UR26 ;  /* 0x000000050c1a72a4 */ /* 0x000fe2000f8e021a */
[----:B------:R-:W-:Y:S01]  /*1730*/  IMAD.U32 R8, RZ, RZ, UR11 ;  /* 0x0000000bff087e24 */ /* 0x000fe2000f8e00ff */
[----:B------:R-:W-:-:S04]  /*1740*/  DEPBAR.LE SB0, 0x1 ;  /* 0x000080400000791a */ /* 0x000fc80000000000 */
[C---:B------:R-:W-:Y:S01]  /*1750*/  IADD3 R0, R33.reuse, 0x14180, RZ ;  /* 0x0001418021007810 */ /* 0x040fe20007ffe0ff */
[----:B------:R-:W-:Y:S01]  /*1760*/  ULDC.64 UR4, c[0x0][0x218] ;  /* 0x0000860000047ab9 */ /* 0x000fe20000000a00 */
[----:B------:R-:W-:Y:S01]  /*1770*/  IADD3 R11, R33, 0x141c0, RZ ;  /* 0x000141c0210b7810 */ /* 0x000fe20007ffe0ff */
[----:B------:R-:W-:Y:S01]  /*1780*/  UIMAD UR4, UR9, UR4, URZ ;  /* 0x00000004090472a4 */ /* 0x000fe2000f8e023f */
[----:B------:R-:W-:Y:S01]  /*1790*/  @P0 IADD3 R11, R0, -0x40, RZ ;  /* 0xffffffc0000b0810 */ /* 0x000fe20007ffe0ff */
[----:B------:R-:W-:Y:S01]  /*17a0*/  IMAD.SHL.U32 R0, R17, 0x40, RZ ;  /* 0x0000004011007824 */ /* 0x000fe200078e00ff */
[----:B------:R-:W-:Y:S01]  /*17b0*/  UIADD3 UR26, UR29, UR26, URZ ;  /* 0x0000001a1d1a7290 */ /* 0x000fe2000fffe03f */
[----:B------:R-:W-:Y:S01]  /*17c0*/  IMAD.WIDE.U32 R40, R9, c[0x0][0x188], R4 ;  /* 0x0000620009287a25 */ /* 0x000fe200078e0004 */
[----:B------:R-:W-:Y:S01]  /*17d0*/  UIMAD UR4, UR11, UR5, UR4 ;  /* 0x000000050b0472a4 */ /* 0x000fe2000f8e0204 */
[----:B------:R2:W-:Y:S01]  /*17e0*/  STL [R1+0x68], R33 ;  /* 0x0000682101007387 */ /* 0x0005e20000100800 */
[----:B------:R-:W-:Y:S01]  /*17f0*/  LOP3.LUT R13, R0, 0x1c0, RZ, 0xc0, !PT ;  /* 0x000001c0000d7812 */ /* 0x000fe200078ec0ff */
[----:B------:R-:W-:Y:S01]  /*1800*/  IMAD.WIDE.U32 R14, R8, c[0x0][0x218], R2 ;  /* 0x00008600080e7a25 */ /* 0x000fe200078e0002 */
[----:B------:R-:W-:Y:S01]  /*1810*/  SHF.R.S32.HI R3, RZ, 0x1f, R20 ;  /* 0x0000001fff037819 */ /* 0x000fe20000011414 */
[----:B------:R3:W-:Y:S01]  /*1820*/  STL [R1+0x6c], R11 ;  /* 0x00006c0b01007387 */ /* 0x0007e20000100800 */
[----:B------:R-:W-:Y:S01]  /*1830*/  LOP3.LUT R2, R13, 0x8, R27, 0xf8, !PT ;  /* 0x000000080d027812 */ /* 0x000fe200078ef81b */
[----:B------:R-:W-:Y:S01]  /*1840*/  IMAD.U32 R4, RZ, RZ, UR28 ;  /* 0x0000001cff047e24 */ /* 0x000fe2000f8e00ff */
[----:B------:R-:W-:Y:S01]  /*1850*/  SHF.R.U32.HI R16, RZ, 0x3, R13 ;  /* 0x00000003ff107819 */ /* 0x000fe2000001160d */
[----:B------:R-:W-:Y:S01]  /*1860*/  IMAD.U32 R9, RZ, RZ, UR26 ;  /* 0x0000001aff097e24 */ /* 0x000fe2000f8e00ff */
[----:B------:R-:W-:Y:S01]  /*1870*/  STL.64 [R1+0xa0], R40 ;  /* 0x0000a02801007387 */ /* 0x000fe20000100a00 */
[----:B------:R-:W-:Y:S01]  /*1880*/  IMAD.U32 R5, RZ, RZ, UR29 ;  /* 0x0000001dff057e24 */ /* 0x000fe2000f8e00ff */
[----:B------:R-:W-:Y:S01]  /*1890*/  LEA R8, P5, R4, R40, 0x5 ;  /* 0x0000002804087211 */ /* 0x000fe200078a28ff */
[----:B------:R-:W-:Y:S01]  /*18a0*/  IMAD.U32 R5, RZ, RZ, UR6 ;  /* 0x00000006ff057e24 */ /* 0x000fe2000f8e00ff */
[----:B------:R-:W-:Y:S01]  /*18b0*/  LOP3.LUT R2, R2, R16, RZ, 0x3c, !PT ;  /* 0x0000001002027212 */ /* 0x000fe200078e3cff */
[----:B------:R-:W-:Y:S01]  /*18c0*/  IMAD.MOV.U32 R10, RZ, RZ, R14 ;  /* 0x000000ffff0a7224 */ /* 0x000fe200078e000e */
[----:B------:R-:W-:Y:S01]  /*18d0*/  STL.64 [R1+0x98], R14 ;  /* 0x0000980e01007387 */ /* 0x000fe20000100a00 */
[----:B------:R-:W-:Y:S01]  /*18e0*/  IMAD R0, R22, 0x800, R21 ;  /* 0x0000080016007824 */ /* 0x000fe200078e0215 */
[----:B------:R-:W-:Y:S01]  /*18f0*/  LOP3.LUT P0, RZ, R17, 0x4, RZ, 0xc0, !PT ;  /* 0x0000000411ff7812 */ /* 0x000fe2000780c0ff */
[----:B------:R-:W-:Y:S01]  /*1900*/  IMAD.SHL.U32 R18, R18, 0x8, RZ ;  /* 0x0000000812127824 */ /* 0x000fe200078e00ff */
[----:B-1----:R-:W-:Y:S01]  /*1910*/  LEA R6, P3, R8, c[0x0][0x160], 0x1 ;  /* 0x0000580008067a11 */ /* 0x002fe200078608ff */
[----:B------:R-:W-:Y:S01]  /*1920*/  IMAD.IADD R2, R0, 0x1, R2 ;  /* 0x0000000100027824 */ /* 0x000fe200078e0202 */
[----:B------:R-:W-:Y:S01]  /*1930*/  CS2R R116, SRZ ;  /* 0x0000000000747805 */ /* 0x000fe2000001ff00 */
[----:B------:R-:W-:Y:S01]  /*1940*/  CS2R R114, SRZ ;  /* 0x0000000000727805 */ /* 0x000fe2000001ff00 */
[----:B------:R-:W-:Y:S01]  /*1950*/  CS2R R112, SRZ ;  /* 0x0000000000707805 */ /* 0x000fe2000001ff00 */
[----:B------:R-:W-:Y:S01]  /*1960*/  IMAD.SHL.U32 R2, R2, 0x2, RZ ;  /* 0x0000000202027824 */ /* 0x000fe200078e00ff */
[----:B--2---:R-:W-:Y:S01]  /*1970*/  IADD3 R33, R41, UR24, RZ ;  /* 0x0000001829217c10 */ /* 0x004fe2000fffe0ff */
[----:B------:R-:W-:Y:S01]  /*1980*/  BAR.SYNC.DEFER_BLOCKING 0x0 ;  /* 0x0000000000007b1d */ /* 0x000fe20000010000 */
[----:B------:R-:W-:Y:S01]  /*1990*/  CS2R R110, SRZ ;  /* 0x00000000006e7805 */ /* 0x000fe2000001ff00 */
[----:B------:R-:W-:Y:S01]  /*19a0*/  CS2R R108, SRZ ;  /* 0x00000000006c7805 */ /* 0x000fe2000001ff00 */
[----:B---3--:R-:W-:Y:S01]  /*19b0*/  IADD3 R11, R15, UR4, RZ ;  /* 0x000000040f0b7c10 */ /* 0x008fe2000fffe0ff */
[----:B------:R-:W-:Y:S01]  /*19c0*/  CS2R R106, SRZ ;  /* 0x00000000006a7805 */ /* 0x000fe2000001ff00 */
[----:B------:R-:W-:Y:S01]  /*19d0*/  LEA.HI.X R9, R4, R33, R9, 0x5, P5 ;  /* 0x0000002104097211 */ /* 0x000fe200028f2c09 */
[----:B------:R-:W-:Y:S01]  /*19e0*/  STL [R1+0xac], R33 ;  /* 0x0000ac2101007387 */ /* 0x000fe20000100800 */
[----:B------:R-:W-:Y:S01]  /*19f0*/  ULDC UR4, c[0x0][0x168] ;  /* 0x00005a0000047ab9 */ /* 0x000fe20000000800 */
[----:B------:R-:W-:Y:S01]  /*1a00*/  IMAD.WIDE.U32 R4, R5, UR12, R10 ;  /* 0x0000000c05047c25 */ /* 0x000fe2000f8e000a */
[----:B------:R-:W-:Y:S01]  /*1a10*/  LEA.HI.X R7, R8, c[0x0][0x164], R9, 0x1, P3 ;  /* 0x0000590008077a11 */ /* 0x000fe200018f0c09 */
[----:B------:R1:W-:Y:S01]  /*1a20*/  STL.64 [R1+0x90], R10 ;  /* 0x0000900a01007387 */ /* 0x0003e20000100a00 */
[----:B------:R-:W-:Y:S01]  /*1a30*/  UIADD3 UR4, -UR8, UR4, URZ ;  /* 0x0000000408047290 */ /* 0x000fe2000fffe13f */
[----:B------:R-:W-:Y:S01]  /*1a40*/  CS2R R104, SRZ ;  /* 0x0000000000687805 */ /* 0x000fe2000001ff00 */
[----:B------:R-:W-:Y:S01]  /*1a50*/  IADD3 R0, R5, UR7, RZ ;  /* 0x0000000705007c10 */ /* 0x000fe2000fffe0ff */
[----:B------:R-:W-:Y:S01]  /*1a60*/  STL [R1+0x28], R2 ;  /* 0x0000280201007387 */ /* 0x000fe20000100800 */
[----:B------:R-:W-:Y:S01]  /*1a70*/  UMOV UR8, 0x1 ;  /* 0x0000000100087882 */ /* 0x000fe20000000000 */
[----:B------:R-:W-:Y:S01]  /*1a80*/  CS2R R102, SRZ ;  /* 0x0000000000667805 */ /* 0x000fe2000001ff00 */
[----:B------:R-:W-:Y:S01]  /*1a90*/  ULDC UR7, c[0x0][0x198] ;  /* 0x0000660000077ab9 */ /* 0x000fe20000000800 */
[----:B------:R-:W-:Y:S01]  /*1aa0*/  CS2R R100, SRZ ;  /* 0x0000000000647805 */ /* 0x000fe2000001ff00 */
[----:B------:R-:W-:Y:S01]  /*1ab0*/  UIADD3 UR7, -UR13, UR7, UR8 ;  /* 0x000000070d077290 */ /* 0x000fe2000fffe108 */
[----:B------:R-:W-:Y:S01]  /*1ac0*/  CS2R R98, SRZ ;  /* 0x0000000000627805 */ /* 0x000fe2000001ff00 */
[----:B------:R-:W-:Y:S01]  /*1ad0*/  CS2R R96, SRZ ;  /* 0x0000000000607805 */ /* 0x000fe2000001ff00 */
[----:B------:R-:W-:Y:S01]  /*1ae0*/  CS2R R94, SRZ ;  /* 0x00000000005e7805 */ /* 0x000fe2000001ff00 */
[----:B------:R-:W-:Y:S01]  /*1af0*/  CS2R R92, SRZ ;  /* 0x00000000005c7805 */ /* 0x000fe2000001ff00 */
[----:B------:R-:W2:Y:S01]  /*1b00*/  LDSM.16.M88.4 R164, [R2+0x8080] ;  /* 0x0080800002a4783b */ /* 0x000ea20000000200 */
[----:B------:R-:W-:Y:S01]  /*1b10*/  CS2R R90, SRZ ;  /* 0x00000000005a7805 */ /* 0x000fe2000001ff00 */
[----:B------:R-:W-:Y:S01]  /*1b20*/  CS2R R88, SRZ ;  /* 0x0000000000587805 */ /* 0x000fe2000001ff00 */
[----:B------:R-:W-:Y:S01]  /*1b30*/  CS2R R86, SRZ ;  /* 0x0000000000567805 */ /* 0x000fe2000001ff00 */
[----:B------:R-:W3:Y:S01]  /*1b40*/  LDSM.16.M88.4 R180, [R2+0xa080] ;  /* 0x00a0800002b4783b */ /* 0x000ee20000000200 */
[----:B------:R-:W-:Y:S01]  /*1b50*/  CS2R R82, SRZ ;  /* 0x0000000000527805 */ /* 0x000fe2000001ff00 */
[----:B------:R-:W-:Y:S01]  /*1b60*/  CS2R R80, SRZ ;  /* 0x0000000000507805 */ /* 0x000fe2000001ff00 */
[----:B------:R-:W-:Y:S01]  /*1b70*/  CS2R R78, SRZ ;  /* 0x00000000004e7805 */ /* 0x000fe2000001ff00 */
[----:B------:R-:W4:Y:S01]  /*1b80*/  LDSM.16.M88.4 R196, [R2+0xc080] ;  /* 0x00c0800002c4783b */ /* 0x000f220000000200 */
[----:B------:R-:W-:Y:S01]  /*1b90*/  CS2R R76, SRZ ;  /* 0x00000000004c7805 */ /* 0x000fe2000001ff00 */
[----:B------:R-:W-:Y:S01]  /*1ba0*/  CS2R R74, SRZ ;  /* 0x00000000004a7805 */ /* 0x000fe2000001ff00 */
[----:B------:R-:W-:Y:S01]  /*1bb0*/  CS2R R72, SRZ ;  /* 0x0000000000487805 */ /* 0x000fe2000001ff00 */
[----:B------:R5:W2:Y:S01]  /*1bc0*/  LDSM.16.M88.4 R212, [R2+0xe080] ;  /* 0x00e0800002d4783b */ /* 0x000aa20000000200 */
[C---:B-1----:R-:W-:Y:S01]  /*1bd0*/  LEA R10, P2, R4.reuse, c[0x0][0x1f0], 0x1 ;  /* 0x00007c00040a7a11 */ /* 0x042fe200078408ff */
[----:B------:R-:W-:Y:S01]  /*1be0*/  CS2R R70, SRZ ;  /* 0x0000000000467805 */ /* 0x000fe2000001ff00 */
[----:B------:R-:W-:Y:S01]  /*1bf0*/  CS2R R68, SRZ ;  /* 0x0000000000447805 */ /* 0x000fe2000001ff00 */
[----:B------:R-:W-:Y:S01]  /*1c00*/  CS2R R66, SRZ ;  /* 0x0000000000427805 */ /* 0x000fe2000001ff00 */
[----:B------:R-:W-:Y:S01]  /*1c10*/  LEA.HI.X R11, R4, c[0x0][0x1f4], R0, 0x1, P2 ;  /* 0x00007d00040b7a11 */ /* 0x000fe200010f0c00 */
[----:B------:R-:W-:Y:S01]  /*1c20*/  CS2R R64, SRZ ;  /* 0x0000000000407805 */ /* 0x000fe2000001ff00 */
[----:B------:R-:W-:Y:S01]  /*1c30*/  LEA.HI R0, R3, R20, RZ, 0x2 ;  /* 0x0000001403007211 */ /* 0x000fe200078f10ff */
[----:B------:R-:W-:Y:S01]  /*1c40*/  IMAD.MOV.U32 R3, RZ, RZ, 0x40 ;  /* 0x00000040ff037424 */ /* 0x000fe200078e00ff */
[----:B------:R-:W-:Y:S01]  /*1c50*/  ISETP.LT.AND P2, PT, R38, UR4, PT ;  /* 0x0000000426007c0c */ /* 0x000fe2000bf41270 */
[----:B------:R-:W-:Y:S01]  /*1c60*/  ULDC.64 UR4, c[0x0][0x240] ;  /* 0x0000900000047ab9 */ /* 0x000fe20000000a00 */
[----:B------:R-:W-:Y:S01]  /*1c70*/  LOP3.LUT R4, R0, 0x1ffffffc, RZ, 0xc0, !PT ;  /* 0x1ffffffc00047812 */ /* 0x000fe200078ec0ff */
[----:B------:R-:W-:Y:S01]  /*1c80*/  UIMAD UR4, UR9, UR4, URZ ;  /* 0x00000004090472a4 */ /* 0x000fe2000f8e023f */
[----:B------:R-:W-:Y:S01]  /*1c90*/  SEL R0, R148, 0xffffffe0, !P6 ;  /* 0xffffffe094007807 */ /* 0x000fe20007000000 */
[----:B------:R-:W-:Y:S01]  /*1ca0*/  CS2R R62, SRZ ;  /* 0x00000000003e7805 */ /* 0x000fe2000001ff00 */
[----:B------:R-:W-:Y:S01]  /*1cb0*/  SEL R3, R3, 0xffffffc0, !P0 ;  /* 0xffffffc003037807 */ /* 0x000fe20004000000 */
[----:B------:R-:W-:Y:S01]  /*1cc0*/  IMAD.IADD R20, R20, 0x1, -R4 ;  /* 0x0000000114147824 */ /* 0x000fe200078e0a04 */
[----:B------:R-:W-:Y:S01]  /*1cd0*/  ISETP.GE.OR P3, PT, R12, c[0x0][0x16c], !P2 ;  /* 0x00005b000c007a0c */ /* 0x000fe20005766670 */
[----:B------:R-:W-:Y:S01]  /*1ce0*/  IMAD.IADD R9, R2, 0x1, R0 ;  /* 0x0000000102097824 */ /* 0x000fe200078e0200 */
[----:B------:R-:W-:Y:S01]  /*1cf0*/  ISETP.GE.OR P6, PT, R28, c[0x0][0x16c], !P2 ;  /* 0x00005b001c007a0c */ /* 0x000fe200057c6670 */
[----:B------:R-:W-:Y:S01]  /*1d00*/  IMAD.IADD R8, R2, 0x1, R3 ;  /* 0x0000000102087824 */ /* 0x000fe200078e0203 */
[----:B------:R-:W-:Y:S01]  /*1d10*/  LOP3.LUT R0, R26, 0xfffffff0, RZ, 0xc0, !PT ;  /* 0xfffffff01a007812 */ /* 0x000fe200078ec0ff */
[----:B------:R-:W-:Y:S01]  /*1d20*/  IMAD.IADD R5, R3, 0x1, R9 ;  /* 0x0000000103057824 */ /* 0x000fe200078e0209 */
[----:B------:R-:W1:Y:S01]  /*1d30*/  LDSM.16.M88.4 R168, [R9+0x8080] ;  /* 0x0080800009a8783b */ /* 0x000e620000000200 */
[----:B------:R-:W-:Y:S01]  /*1d40*/  ISETP.GE.OR P5, PT, R29, c[0x0][0x16c], !P2 ;  /* 0x00005b001d007a0c */ /* 0x000fe200057a6670 */
[----:B------:R-:W-:Y:S01]  /*1d50*/  UIMAD UR11, UR11, UR5, UR4 ;  /* 0x000000050b0b72a4 */ /* 0x000fe2000f8e0204 */
[----:B------:R-:W-:Y:S01]  /*1d60*/  ISETP.GE.OR P4, PT, R30, c[0x0][0x16c], !P2 ;  /* 0x00005b001e007a0c */ /* 0x000fe20005786670 */
[----:B------:R-:W1:Y:S01]  /*1d70*/  LDSM.16.M88.4 R172, [R8+0x8080] ;  /* 0x0080800008ac783b */ /* 0x000e620000000200 */
[----:B------:R-:W-:Y:S01]  /*1d80*/  IMAD.IADD R0, R84, 0x1, -R0 ;  /* 0x0000000154007824 */ /* 0x000fe200078e0a00 */
[----:B-----5:R-:W-:Y:S01]  /*1d90*/  LOP3.LUT R2, R23, 0xffffffe0, RZ, 0xc0, !PT ;  /* 0xffffffe017027812 */ /* 0x020fe200078ec0ff */
[----:B------:R-:W-:Y:S01]  /*1da0*/  ULDC UR4, c[0x0][0x2a0] ;  /* 0x0000a80000047ab9 */ /* 0x000fe20000000800 */
[----:B------:R-:W1:Y:S01]  /*1db0*/  LDSM.16.M88.4 R176, [R5+0x8080] ;  /* 0x0080800005b0783b */ /* 0x000e620000000200 */
[----:B------:R-:W-:Y:S01]  /*1dc0*/  ISETP.GE.AND P0, PT, R12, c[0x0][0x16c], PT ;  /* 0x00005b000c007a0c */ /* 0x000fe20003f06270 */
[----:B------:R-:W-:Y:S01]  /*1dd0*/  ULOP3.LUT UR4, URZ, UR4, URZ, 0x33, !UPT ;  /* 0x000000043f047292 */ /* 0x000fe2000f8e333f */
[----:B------:R-:W-:Y:S01]  /*1de0*/  IMAD.IADD R2, R84, 0x1, -R2 ;  /* 0x0000000154027824 */ /* 0x000fe200078e0a02 */
[----:B------:R-:W1:Y:S01]  /*1df0*/  LDSM.16.M88.4 R184, [R9+0xa080] ;  /* 0x00a0800009b8783b */ /* 0x000e620000000200 */
[----:B------:R-:W-:Y:S01]  /*1e00*/  SEL R36, RZ, 0x1, P0 ;  /* 0x00000001ff247807 */ /* 0x000fe20000000000 */
[----:B------:R-:W-:Y:S01]  /*1e10*/  CS2R R60, SRZ ;  /* 0x00000000003c7805 */ /* 0x000fe2000001ff00 */
[----:B------:R-:W-:Y:S01]  /*1e20*/  ISETP.GE.AND P0, PT, R30, c[0x0][0x16c], PT ;  /* 0x00005b001e007a0c */ /* 0x000fe20003f06270 */
[----:B------:R-:W1:Y:S01]  /*1e30*/  LDSM.16.M88.4 R188, [R8+0xa080] ;  /* 0x00a0800008bc783b */ /* 0x000e620000000200 */
[----:B------:R-:W-:Y:S01]  /*1e40*/  CS2R R58, SRZ ;  /* 0x00000000003a7805 */ /* 0x000fe2000001ff00 */
[----:B------:R-:W-:Y:S01]  /*1e50*/  CS2R R56, SRZ ;  /* 0x0000000000387805 */ /* 0x000fe2000001ff00 */
[----:B------:R-:W-:Y:S01]  /*1e60*/  SEL R26, RZ, 0x8, P0 ;  /* 0x00000008ff1a7807 */ /* 0x000fe20000000000 */
[----:B------:R-:W1:Y:S01]  /*1e70*/  LDSM.16.M88.4 R192, [R5+0xa080] ;  /* 0x00a0800005c0783b */ /* 0x000e620000000200 */
[----:B------:R-:W-:Y:S01]  /*1e80*/  @!P1 LEA R4, P0, R31, c[0x0][0x258], 0x2 ;  /* 0x000096001f049a11 */ /* 0x000fe200078010ff */
[----:B------:R-:W-:Y:S01]  /*1e90*/  CS2R R54, SRZ ;  /* 0x0000000000367805 */ /* 0x000fe2000001ff00 */
[----:B------:R-:W-:Y:S01]  /*1ea0*/  CS2R R52, SRZ ;  /* 0x0000000000347805 */ /* 0x000fe2000001ff00 */
[----:B------:R-:W1:Y:S01]  /*1eb0*/  LDSM.16.M88.4 R200, [R9+0xc080] ;  /* 0x00c0800009c8783b */ /* 0x000e620000000200 */
[----:B------:R-:W-:Y:S01]  /*1ec0*/  CS2R R50, SRZ ;  /* 0x0000000000327805 */ /* 0x000fe2000001ff00 */
        /* <DEDUP_REMOVED lines=8> */
[----:B------:R-:W-:-:S02]  /*1f50*/  ULDC UR5, c[0x0][0x2a8] ;  /* 0x0000aa0000057ab9 */ /* 0x000fc40000000800 */
[----:B------:R-:W1:Y:S01]  /*1f60*/  LDSM.16.M88.4 R216, [R9+0xe080] ;  /* 0x00e0800009d8783b */ /* 0x000e620000000200 */
[----:B------:R-:W-:Y:S02]  /*1f70*/  UISETP.GT.AND UP2, UPT, UR10, -0x1, UPT ;  /* 0xffffffff0a00788c */ /* 0x000fe4000bf44270 */
[----:B------:R-:W-:Y:S01]  /*1f80*/  ULDC UR6, c[0x0][0x168] ;  /* 0x00005a0000067ab9 */ /* 0x000fe20000000800 */
[----:B------:R-:W1:Y:S01]  /*1f90*/  LDSM.16.M88.4 R220, [R8+0xe080] ;  /* 0x00e0800008dc783b */ /* 0x000e620000000200 */
[----:B------:R-:W-:-:S03]  /*1fa0*/  UISETP.LE.AND UP1, UPT, UR8, UR5, UPT ;  /* 0x000000050800728c */ /* 0x000fc6000bf23270 */
[----:B------:R-:W1:Y:S04]  /*1fb0*/  LDSM.16.M88.4 R224, [R5+0xe080] ;  /* 0x00e0800005e0783b */ /* 0x000e680000000200 */
[----:B------:R-:W-:Y:S06]  /*1fc0*/  BAR.SYNC.DEFER_BLOCKING 0x0 ;  /* 0x0000000000007b1d */ /* 0x000fec0000010000 */
[----:B------:R-:W-:Y:S04]  /*1fd0*/  STL [R1+0x2c], R9 ;  /* 0x00002c0901007387 */ /* 0x000fe80000100800 */
[----:B------:R5:W-:Y:S04]  /*1fe0*/  STL [R1+0x34], R8 ;  /* 0x0000340801007387 */ /* 0x000be80000100800 */
[----:B------:R1:W-:Y:S04]  /*1ff0*/  STL [R1+0x30], R5 ;  /* 0x0000300501007387 */ /* 0x0003e80000100800 */
[----:B------:R-:W-:Y:S01]  /*2000*/  @!PT LDS RZ, [RZ] ;  /* 0x00000000fffff984 */ /* 0x000fe20000000800 */
[----:B------:R-:W-:Y:S01]  /*2010*/  @!PT LDS RZ, [RZ] ;  /* 0x00000000fffff984 */ /* 0x000fe20000000800 */
[----:B------:R-:W-:Y:S01]  /*2020*/  @!PT LDS RZ, [RZ] ;  /* 0x00000000fffff984 */ /* 0x000fe20000000800 */
[----:B------:R1:W-:Y:S01]  /*2030*/  LDGSTS.E.BYPASS.LTC128B.128 [R37+0x8080], [R6.64], !P3 ;  /* 0x0808000006257fae */ /* 0x0003e2000d901d54 */
[----:B------:R-:W-:-:S03]  /*2040*/  ISETP.GE.AND P3, PT, R12, c[0x0][0x1fc], PT ;  /* 0x00007f000c007a0c */ /* 0x000fc60003f66270 */
[----:B------:R1:W-:Y:S01]  /*2050*/  LDGSTS.E.BYPASS.LTC128B.128 [R37+0x9080], [R6.64+0x80], !P6 ;  /* 0x0908008006257fae */ /* 0x0003e2000f101d54 */
[----:B------:R-:W-:Y:S01]  /*2060*/  ISETP.GE.OR P6, PT, R12, c[0x0][0x1fc], !P2 ;  /* 0x00007f000c007a0c */ /* 0x000fe200057c6670 */
[----:B------:R-:W-:Y:S02]  /*2070*/  IMAD.SHL.U32 R12, R22, 0x20, RZ ;  /* 0x00000020160c7824 */ /* 0x000fe400078e00ff */
[----:B------:R2:W-:Y:S01]  /*2080*/  LDGSTS.E.BYPASS.LTC128B.128 [R37+0xa080], [R6.64+0x100], !P5 ;  /* 0x0a08010006257fae */ /* 0x0005e2000e901d54 */
[----:B------:R-:W-:Y:S02]  /*2090*/  ISETP.GE.AND P5, PT, R29, c[0x0][0x16c], PT ;  /* 0x00005b001d007a0c */ /* 0x000fe40003fa6270 */
[----:B-----5:R-:W-:Y:S01]  /*20a0*/  SHF.R.S32.HI R8, RZ, 0x1f, R0 ;  /* 0x0000001fff087819 */ /* 0x020fe20000011400 */
[----:B------:R2:W-:Y:S01]  /*20b0*/  LDGSTS.E.BYPASS.LTC128B.128 [R37+0xb080], [R6.64+0x180], !P4 ;  /* 0x0b08018006257fae */ /* 0x0005e2000e101d54 */
[----:B------:R-:W-:Y:S02]  /*20c0*/  ISETP.GE.AND P4, PT, R28, c[0x0][0x16c], PT ;  /* 0x00005b001c007a0c */ /* 0x000fe40003f86270 */
[----:B------:R-:W-:-:S02]  /*20d0*/  LEA.HI R8, R8, R0, RZ, 0x3 ;  /* 0x0000000008087211 */ /* 0x000fc400078f18ff */
[----:B------:R-:W-:Y:S02]  /*20e0*/  SEL R21, RZ, 0xffffffff, P4 ;  /* 0xffffffffff157807 */ /* 0x000fe40002000000 */
[----:B------:R-:W-:Y:S02]  /*20f0*/  LOP3.LUT R9, R8, 0xfffffff8, RZ, 0xc0, !PT ;  /* 0xfffffff808097812 */ /* 0x000fe400078ec0ff */
[----:B------:R-:W-:Y:S02]  /*2100*/  ISETP.GE.AND P4, PT, R28, c[0x0][0x1fc], PT ;  /* 0x00007f001c007a0c */ /* 0x000fe40003f86270 */
[----:B------:R-:W-:Y:S01]  /*2110*/  SEL R33, RZ, 0x4, P5 ;  /* 0x00000004ff217807 */ /* 0x000fe20002800000 */
[----:B------:R-:W-:Y:S01]  /*2120*/  IMAD.IADD R0, R0, 0x1, -R9 ;  /* 0x0000000100007824 */ /* 0x000fe200078e0a09 */
[----:B------:R-:W-:Y:S02]  /*2130*/  ISETP.GE.OR P5, PT, R28, c[0x0][0x1fc], !P2 ;  /* 0x00007f001c007a0c */ /* 0x000fe400057a6670 */
[----:B------:R-:W-:-:S02]  /*2140*/  SEL R28, RZ, 0x1, P3 ;  /* 0x00000001ff1c7807 */ /* 0x000fc40001800000 */
[----:B------:R-:W-:Y:S02]  /*2150*/  ISETP.GE.AND P3, PT, R29, c[0x0][0x1fc], PT ;  /* 0x00007f001d007a0c */ /* 0x000fe40003f66270 */
[----:B------:R-:W-:Y:S02]  /*2160*/  SEL R17, RZ, 0xffffffff, P4 ;  /* 0xffffffffff117807 */ /* 0x000fe40002000000 */
[----:B-1----:R-:W-:Y:S02]  /*2170*/  @!P1 LEA.HI.X R5, R31, c[0x0][0x25c], R34, 0x2, P0 ;  /* 0x000097001f059a11 */ /* 0x002fe400000f1422 */
[----:B------:R-:W-:Y:S02]  /*2180*/  SEL R23, RZ, 0x4, P3 ;  /* 0x00000004ff177807 */ /* 0x000fe40001800000 */
[----:B------:R-:W-:Y:S02]  /*2190*/  LEA R14, P0, R32, c[0x0][0x280], 0x2 ;  /* 0x0000a000200e7a11 */ /* 0x000fe400078010ff */
[----:B--2---:R-:W-:Y:S01]  /*21a0*/  SHF.R.S32.HI R6, RZ, 0x1f, R2 ;  /* 0x0000001fff067819 */ /* 0x004fe20000011402 */
[----:B------:R-:W-:Y:S01]  /*21b0*/  IMAD.SHL.U32 R7, R19, 0x10, RZ ;  /* 0x0000001013077824 */ /* 0x000fe200078e00ff */
[----:B------:R-:W-:-:S02]  /*21c0*/  ISETP.GE.AND P3, PT, R30, c[0x0][0x1fc], PT ;  /* 0x00007f001e007a0c */ /* 0x000fc40003f66270 */
[----:B------:R-:W-:Y:S02]  /*21d0*/  LEA.HI R6, R6, R2, RZ, 0x2 ;  /* 0x0000000206067211 */ /* 0x000fe400078f10ff */
[----:B------:R-:W-:Y:S02]  /*21e0*/  LOP3.LUT R13, R13, 0x10, R7, 0xf8, !PT ;  /* 0x000000100d0d7812 */ /* 0x000fe400078ef807 */
[C---:B------:R-:W-:Y:S02]  /*21f0*/  LOP3.LUT R9, R6.reuse, 0x7ffffffc, RZ, 0xc0, !PT ;  /* 0x7ffffffc06097812 */ /* 0x040fe400078ec0ff */
[----:B------:R-:W-:Y:S02]  /*2200*/  LEA.HI.SX32 R19, R6, R7, 0x1e ;  /* 0x0000000706137211 */ /* 0x000fe400078ff2ff */
[----:B------:R-:W-:Y:S01]  /*2210*/  LOP3.LUT R7, R13, 0x8, R27, 0xf8, !PT ;  /* 0x000000080d077812 */ /* 0x000fe200078ef81b */
[----:B------:R-:W-:Y:S01]  /*2220*/  IMAD.IADD R6, R2, 0x1, -R9 ;  /* 0x0000000102067824 */ /* 0x000fe200078e0a09 */
[----:B------:R-:W-:Y:S01]  /*2230*/  ISETP.GE.OR P4, PT, R29, c[0x0][0x1fc], !P2 ;  /* 0x00007f001d007a0c */ /* 0x000fe20005786670 */
[----:B------:R-:W-:Y:S01]  /*2240*/  IMAD.SHL.U32 R9, R21, 0x2, RZ ;  /* 0x0000000215097824 */ /* 0x000fe200078e00ff */
[----:B------:R-:W-:Y:S01]  /*2250*/  ISETP.GE.OR P2, PT, R30, c[0x0][0x1fc], !P2 ;  /* 0x00007f001e007a0c */ /* 0x000fe20005746670 */
[----:B------:R-:W-:Y:S01]  /*2260*/  @!P1 IMAD.SHL.U32 R2, R84, 0x10, RZ ;  /* 0x0000001054029824 */ /* 0x000fe200078e00ff */
[----:B------:R-:W-:Y:S01]  /*2270*/  LEA.HI.X R15, R32, c[0x0][0x284], R35, 0x2, P0 ;  /* 0x0000a100200f7a11 */ /* 0x000fe200000f1423 */
[----:B------:R-:W-:Y:S01]  /*2280*/  IMAD.SHL.U32 R13, R17, 0x2, RZ ;  /* 0x00000002110d7824 */ /* 0x000fe200078e00ff */
[----:B------:R-:W-:Y:S01]  /*2290*/  LOP3.LUT P0, RZ, R0, 0x4, RZ, 0xc0, !PT ;  /* 0x0000000400ff7812 */ /* 0x000fe2000780c0ff */
[----:B------:R-:W-:Y:S01]  /*22a0*/  IMAD R17, R20, 0x4, R6 ;  /* 0x0000000414117824 */ /* 0x000fe200078e0206 */
[----:B------:R-:W-:Y:S01]  /*22b0*/  LOP3.LUT R6, R9, 0x2, R36, 0xe2, !PT ;  /* 0x0000000209067812 */ /* 0x000fe200078ee224 */
[----:B------:R1:W-:Y:S01]  /*22c0*/  @!P1 LDGSTS.E.BYPASS.LTC128B.128 [R2+0x14080], [R4.64] ;  /* 0x1408000004029fae */ /* 0x0003e2000b901d54 */
[----:B------:R-:W-:Y:S01]  /*22d0*/  LOP3.LUT R9, R13, 0x2, R28, 0xe2, !PT ;  /* 0x000000020d097812 */ /* 0x000fe200078ee21c */
[----:B------:R-:W-:Y:S01]  /*22e0*/  CS2R R34, SRZ ;  /* 0x0000000000227805 */ /* 0x000fe2000001ff00 */
[----:B------:R-:W-:Y:S01]  /*22f0*/  LOP3.LUT R12, R24, 0x20, R12, 0xf8, !PT ;  /* 0x00000020180c7812 */ /* 0x000fe200078ef80c */
[----:B------:R-:W-:Y:S01]  /*2300*/  STL [R1+0x54], R19 ;  /* 0x0000541301007387 */ /* 0x000fe20000100800 */
[----:B------:R-:W-:Y:S01]  /*2310*/  LOP3.LUT R16, R7, R16, RZ, 0x3c, !PT ;  /* 0x0000001007107212 */ /* 0x000fe200078e3cff */
[----:B------:R-:W-:Y:S01]  /*2320*/  CS2R R30, SRZ ;  /* 0x00000000001e7805 */ /* 0x000fe2000001ff00 */
[----:B------:R-:W-:Y:S01]  /*2330*/  CS2R R28, SRZ ;  /* 0x00000000001c7805 */ /* 0x000fe2000001ff00 */
[----:B------:R-:W0:Y:S01]  /*2340*/  LDGDEPBAR ;  /* 0x00000000000079af */ /* 0x000e220000000000 */
[----:B------:R-:W-:-:S03]  /*2350*/  CS2R R20, SRZ ;  /* 0x0000000000147805 */ /* 0x000fc6000001ff00 */
[----:B------:R2:W-:Y:S04]  /*2360*/  LDGSTS.E.BYPASS.LTC128B.128 [R37+0x10080], [R10.64], !P6 ;  /* 0x100800000a257fae */ /* 0x0005e8000f101d54 */
[----:B------:R2:W-:Y:S01]  /*2370*/  LDGSTS.E.BYPASS.LTC128B.128 [R37+0x11080], [R10.64+0x80], !P5 ;  /* 0x110800800a257fae */ /* 0x0005e2000e901d54 */
[----:B------:R-:W-:-:S03]  /*2380*/  ISETP.GE.AND P5, PT, R84, 0x8, PT ;  /* 0x000000085400780c */ /* 0x000fc60003fa6270 */
[----:B------:R2:W-:Y:S04]  /*2390*/  LDGSTS.E.BYPASS.LTC128B.128 [R37+0x12080], [R10.64+0x100], !P4 ;  /* 0x120801000a257fae */ /* 0x0005e8000e101d54 */
[----:B------:R2:W-:Y:S01]  /*23a0*/  LDGSTS.E.BYPASS.LTC128B.128 [R37+0x13080], [R10.64+0x180], !P2 ;  /* 0x130801800a257fae */ /* 0x0005e2000d101d54 */
[----:B-1----:R-:W-:Y:S02]  /*23b0*/  SEL R2, RZ, 0x8, P3 ;  /* 0x00000008ff027807 */ /* 0x002fe40001800000 */
[C---:B------:R-:W-:Y:S01]  /*23c0*/  LOP3.LUT P3, RZ, R0.reuse, 0x2, RZ, 0xc0, !PT ;  /* 0x0000000200ff7812 */ /* 0x040fe2000786c0ff */
[----:B------:R-:W-:Y:S01]  /*23d0*/  IMAD.SHL.U32 R0, R0, 0x40, RZ ;  /* 0x0000004000007824 */ /* 0x000fe200078e00ff */
[----:B------:R-:W-:Y:S01]  /*23e0*/  LOP3.LUT R4, R26, R6, R33, 0xfe, !PT ;  /* 0x000000061a047212 */ /* 0x000fe200078efe21 */
[----:B------:R-:W-:Y:S01]  /*23f0*/  IMAD.SHL.U32 R6, R8, 0x40, RZ ;  /* 0x0000004008067824 */ /* 0x000fe200078e00ff */
[----:B------:R-:W-:Y:S01]  /*2400*/  LOP3.LUT R2, R2, R9, R23, 0xfe, !PT ;  /* 0x0000000902027212 */ /* 0x000fe200078efe17 */
[----:B------:R-:W-:Y:S01]  /*2410*/  IMAD.U32 R9, RZ, RZ, UR7 ;  /* 0x00000007ff097e24 */ /* 0x000fe2000f8e00ff */
[----:B------:R-:W-:Y:S01]  /*2420*/  LOP3.LUT R0, R0, 0x1c0, RZ, 0xc0, !PT ;  /* 0x000001c000007812 */ /* 0x000fe200078ec0ff */
[----:B------:R1:W-:Y:S01]  /*2430*/  STL [R1+0x64], R4 ;  /* 0x0000640401007387 */ /* 0x0003e20000100800 */
[----:B------:R-:W-:Y:S01]  /*2440*/  LOP3.LUT R6, R6, 0xfffffe00, RZ, 0xc0, !PT ;  /* 0xfffffe0006067812 */ /* 0x000fe200078ec0ff */
[----:B------:R-:W-:Y:S01]  /*2450*/  CS2R R32, SRZ ;  /* 0x0000000000207805 */ /* 0x000fe2000001ff00 */
[----:B------:R-:W-:Y:S01]  /*2460*/  LOP3.LUT R5, R0, 0x38, R18, 0xf8, !PT ;  /* 0x0000003800057812 */ /* 0x000fe200078ef812 */
[----:B------:R5:W-:Y:S01]  /*2470*/  STL [R1+0x60], R2 ;  /* 0x0000600201007387 */ /* 0x000be20000100800 */
[----:B------:R-:W-:Y:S01]  /*2480*/  CS2R R26, SRZ ;  /* 0x00000000001a7805 */ /* 0x000fe2000001ff00 */
[----:B------:R-:W-:Y:S01]  /*2490*/  IMAD R8, R22, 0x1000, R6 ;  /* 0x0000100016087824 */ /* 0x000fe200078e0206 */
[----:B------:R-:W-:Y:S01]  /*24a0*/  ULDC UR7, c[0x0][0x168] ;  /* 0x00005a0000077ab9 */ /* 0x000fe20000000800 */
[----:B--2---:R-:W-:Y:S01]  /*24b0*/  IADD3 R11, R151, UR11, RZ ;  /* 0x0000000b970b7c10 */ /* 0x004fe2000fffe0ff */
[----:B------:R-:W-:Y:S01]  /*24c0*/  IMAD.SHL.U32 R10, R17, 0x2, RZ ;  /* 0x00000002110a7824 */ /* 0x000fe200078e00ff */
[----:B------:R-:W-:-:S03]  /*24d0*/  CS2R R36, SRZ ;  /* 0x0000000000247805 */ /* 0x000fc6000001ff00 */
[----:B------:R2:W-:Y:S01]  /*24e0*/  STL [R1+0xa8], R11 ;  /* 0x0000a80b01007387 */ /* 0x0005e20000100800 */
[----:B------:R-:W-:-:S03]  /*24f0*/  IADD3 R9, R9, -c[0x0][0x168], -R10 ;  /* 0x80005a0009097a10 */ /* 0x000fc60007ffe80a */
[----:B------:R3:W-:Y:S01]  /*2500*/  STL [R1+0x84], R10 ;  /* 0x0000840a01007387 */ /* 0x0007e20000100800 */
[----:B-1----:R-:W-:Y:S01]  /*2510*/  IMAD.SHL.U32 R4, R22, 0x8, RZ ;  /* 0x0000000816047824 */ /* 0x002fe200078e00ff */
[----:B-----5:R-:W-:-:S04]  /*2520*/  SHF.R.U32.HI R2, RZ, 0x3, R0 ;  /* 0x00000003ff027819 */ /* 0x020fc80000011600 */
[----:B------:R-:W-:Y:S02]  /*2530*/  LOP3.LUT R4, R0, 0x8, R4, 0xf8, !PT ;  /* 0x0000000800047812 */ /* 0x000fe400078ef804 */
[----:B------:R-:W-:Y:S01]  /*2540*/  LOP3.LUT R7, R2, R12, R0, 0x1e, !PT ;  /* 0x0000000c02077212 */ /* 0x000fe200078e1e00 */
[----:B------:R-:W-:Y:S01]  /*2550*/  IMAD R0, R22, 0x200, R16 ;  /* 0x0000020016007824 */ /* 0x000fe200078e0210 */
[-C--:B------:R-:W-:Y:S01]  /*2560*/  LOP3.LUT R5, R5, R2.reuse, RZ, 0x3c, !PT ;  /* 0x0000000205057212 */ /* 0x080fe200078e3cff */
[----:B------:R-:W-:Y:S01]  /*2570*/  CS2R R22, SRZ ;  /* 0x0000000000167805 */ /* 0x000fe2000001ff00 */
[----:B------:R-:W-:Y:S02]  /*2580*/  LOP3.LUT R4, R4, R2, RZ, 0x3c, !PT ;  /* 0x0000000204047212 */ /* 0x000fe400078e3cff */
[----:B------:R-:W-:Y:S01]  /*2590*/  IADD3 R12, -R10, UR23, RZ ;  /* 0x000000170a0c7c10 */ /* 0x000fe2000fffe1ff */
[----:B------:R-:W-:Y:S01]  /*25a0*/  IMAD.IADD R8, R8, 0x1, R5 ;  /* 0x0000000108087824 */ /* 0x000fe200078e0205 */
[-C--:B------:R-:W-:Y:S01]  /*25b0*/  LOP3.LUT R7, R7, R6.reuse, RZ, 0xfc, !PT ;  /* 0x0000000607077212 */ /* 0x080fe200078efcff */
[----:B------:R-:W-:Y:S01]  /*25c0*/  IMAD.MOV.U32 R5, RZ, RZ, 0x10 ;  /* 0x00000010ff057424 */ /* 0x000fe200078e00ff */
[-C--:B------:R-:W-:Y:S01]  /*25d0*/  IADD3 R2, R4, R6.reuse, R25 ;  /* 0x0000000604027210 */ /* 0x080fe20007ffe019 */
[----:B------:R-:W-:Y:S01]  /*25e0*/  STL [R1+0x8c], R12 ;  /* 0x00008c0c01007387 */ /* 0x000fe20000100800 */
[----:B--2---:R-:W-:Y:S01]  /*25f0*/  IMAD R11, R0, 0x2, R3 ;  /* 0x00000002000b7824 */ /* 0x004fe200078e0203 */
[----:B------:R-:W-:Y:S01]  /*2600*/  LOP3.LUT R6, R4, R6, RZ, 0xfc, !PT ;  /* 0x0000000604067212 */ /* 0x000fe200078efcff */
[----:B------:R-:W-:Y:S01]  /*2610*/  @!P5 IMAD.SHL.U32 R4, R84, 0x10, RZ ;  /* 0x000000105404d824 */ /* 0x000fe200078e00ff */
[C---:B------:R-:W-:Y:S01]  /*2620*/  IADD3 R3, R9.reuse, c[0x0][0x2a4], RZ ;  /* 0x0000a90009037a10 */ /* 0x040fe20007ffe0ff */
[----:B---3--:R-:W-:Y:S01]  /*2630*/  IMAD.SHL.U32 R10, R0, 0x2, RZ ;  /* 0x00000002000a7824 */ /* 0x008fe200078e00ff */
[----:B------:R-:W-:Y:S01]  /*2640*/  STL [R1+0x38], R11 ;  /* 0x0000380b01007387 */ /* 0x000fe20000100800 */
[----:B------:R-:W-:Y:S01]  /*2650*/  IADD3 R0, R9, UR4, RZ ;  /* 0x0000000409007c10 */ /* 0x000fe2000fffe0ff */
[----:B------:R-:W-:Y:S01]  /*2660*/  IMAD.SHL.U32 R2, R2, 0x2, RZ ;  /* 0x0000000202027824 */ /* 0x000fe200078e00ff */
[----:B------:R-:W-:Y:S01]  /*2670*/  SEL R5, R5, 0xfffffff0, !P3 ;  /* 0xfffffff005057807 */ /* 0x000fe20005800000 */
[----:B------:R1:W-:Y:S01]  /*2680*/  STL [R1+0x3c], R10 ;  /* 0x00003c0a01007387 */ /* 0x0003e20000100800 */
[----:B------:R-:W-:Y:S01]  /*2690*/  CS2R R84, SRZ ;  /* 0x0000000000547805 */ /* 0x000fe2000001ff00 */
[----:B------:R-:W-:-:S02]  /*26a0*/  CS2R R24, SRZ ;  /* 0x0000000000187805 */ /* 0x000fc4000001ff00 */
[----:B------:R2:W-:Y:S04]  /*26b0*/  @!P5 LDGSTS.E.BYPASS.LTC128B.128 [R4+0x14100], [R14.64] ;  /* 0x141000000e04dfae */ /* 0x0005e8000b901d54 */
[----:B------:R3:W-:Y:S04]  /*26c0*/  STL [R1+0x80], R3 ;  /* 0x0000800301007387 */ /* 0x0007e80000100800 */
[----:B------:R5:W-:Y:S04]  /*26d0*/  STL [R1+0x88], R0 ;  /* 0x0000880001007387 */ /* 0x000be80000100800 */
[----:B------:R-:W0:Y:S01]  /*26e0*/  LDGDEPBAR ;  /* 0x00000000000079af */ /* 0x000e220000000000 */
[----:B-1----:R-:W-:-:S02]  /*26f0*/  LEA R10, R6, 0x15180, 0x1 ;  /* 0x00015180060a7811 */ /* 0x002fc400078e08ff */
[----:B------:R-:W-:-:S03]  /*2700*/  LEA R6, R8, 0x80, 0x1 ;  /* 0x0000008008067811 */ /* 0x000fc600078e08ff */
[----:B------:R-:W-:Y:S01]  /*2710*/  STL [R1+0x40], R10 ;  /* 0x0000400a01007387 */ /* 0x000fe20000100800 */
[----:B--2---:R-:W-:Y:S01]  /*2720*/  SEL R4, R148, 0xffffffe0, !P0 ;  /* 0xffffffe094047807 */ /* 0x004fe20004000000 */
[--C-:B---3--:R-:W-:Y:S02]  /*2730*/  IMAD R3, R5, 0x2, R2.reuse ;  /* 0x0000000205037824 */ /* 0x108fe400078e0202 */
[----:B------:R1:W-:Y:S01]  /*2740*/  STL [R1+0x24], R6 ;  /* 0x0000240601007387 */ /* 0x0003e20000100800 */
[----:B-----5:R-:W-:Y:S02]  /*2750*/  IMAD.SHL.U32 R0, R7, 0x2, RZ ;  /* 0x0000000207007824 */ /* 0x020fe400078e00ff */
        /* <DEDUP_REMOVED lines=8> */
[----:B----4-:R2:W-:Y:S02]  /*27e0*/  STL [R1+0x48], R4 ;  /* 0x0000480401007387 */ /* 0x0105e40000100800 */
.L_x_148:
[----:B-1----:R-:W3:Y:S01]  /*27f0*/  LDL R158, [R1+0x28] ;  /* 0x00002800019e7983 */ /* 0x002ee20000100800 */
[----:B------:R-:W-:Y:S04]  /*2800*/  DEPBAR.LE SB0, 0x0 ;  /* 0x000080000000791a */ /* 0x000fe80000000000 */
[----:B------:R-:W4:Y:S01]  /*2810*/  LDL R157, [R1+0x2c] ;  /* 0x00002c00019d7983 */ /* 0x000f220000100800 */
[----:B------:R-:W-:Y:S03]  /*2820*/  PLOP3.LUT P0, PT, PT, PT, UP1, 0x80, 0x0 ;  /* 0x000000000000781c */ /* 0x000fe60003f0f018 */
[----:B-----5:R-:W5:Y:S04]  /*2830*/  LDL R156, [R1+0x34] ;  /* 0x00003400019c7983 */ /* 0x020f680000100800 */
[----:B--2---:R-:W2:Y:S04]  /*2840*/  LDL R162, [R1+0x20] ;  /* 0x0000200001a27983 */ /* 0x004ea80000100800 */
[----:B------:R-:W2:Y:S04]  /*2850*/  LDL R155, [R1+0x30] ;  /* 0x00003000019b7983 */ /* 0x000ea80000100800 */
[----:B------:R-:W-:Y:S06]  /*2860*/  BAR.SYNC.DEFER_BLOCKING 0x0 ;  /* 0x0000000000007b1d */ /* 0x000fec0000010000 */
[----:B------:R-:W-:Y:S04]  /*2870*/  LDSM.16.M88.4 R8, [R2+0x8080] ;  /* 0x008080000208783b */ /* 0x000fe80000000200 */
[----:B------:R-:W-:Y:S04]  /*2880*/  LDSM.16.M88.4 R16, [R3+0x8080] ;  /* 0x008080000310783b */ /* 0x000fe80000000200 */
[----:B------:R-:W5:Y:S04]  /*2890*/  LDL R229, [R1+0x54] ;  /* 0x0000540001e57983 */ /* 0x000f680000100800 */
[----:B------:R-:W5:Y:S04]  /*28a0*/  LDL R154, [R1+0x80] ;  /* 0x00008000019a7983 */ /* 0x000f680000100800 */
[----:B------:R-:W5:Y:S04]  /*28b0*/  LDL R153, [R1+0x88] ;  /* 0x0000880001997983 */ /* 0x000f680000100800 */
[----:B------:R-:W5:Y:S04]  /*28c0*/  LDL R152, [R1+0x8c] ;  /* 0x00008c0001987983 */ /* 0x000f680000100800 */
[----:B---3--:R-:W1:Y:S04]  /*28d0*/  LDSM.16.M88.4 R12, [R158+0x80] ;  /* 0x000080009e0c783b */ /* 0x008e680000000200 */
[----:B----4-:R-:W3:Y:S01]  /*28e0*/  LDSM.16.M88.4 R148, [R157+0x80] ;  /* 0x000080009d94783b */ /* 0x010ee20000000200 */
[C---:B-1----:R-:W-:Y:S08]  /*28f0*/  HMMA.16816.F32.BF16 R4, R8.reuse, R12, RZ ;  /* 0x0000000c0804723c */ /* 0x042ff000000418ff */
[----:B------:R-:W-:Y:S01]  /*2900*/  HMMA.16816.F32.BF16 R8, R8, R14, RZ ;  /* 0x0000000e0808723c */ /* 0x000fe200000418ff */
[----:B--2---:R-:W-:Y:S04]  /*2910*/  LDSM.16.M88.4 R12, [R162+0x8080] ;  /* 0x00808000a20c783b */ /* 0x004fe80000000200 */
[----:B-----5:R-:W-:Y:S04]  /*2920*/  LDS R160, [R229.X4+0x14080] ;  /* 0x01408000e5a07984 */ /* 0x020fe80000004800 */
[----:B------:R-:W-:Y:S07]  /*2930*/  LDS R161, [R229.X4+0x140a0] ;  /* 0x0140a000e5a17984 */ /* 0x000fee0000004800 */
[C---:B---3--:R-:W-:Y:S08]  /*2940*/  HMMA.16816.F32.BF16 R4, R16.reuse, R148, R4 ;  /* 0x000000941004723c */ /* 0x048ff00000041804 */
[----:B------:R-:W-:Y:S01]  /*2950*/  HMMA.16816.F32.BF16 R8, R16, R150, R8 ;  /* 0x000000961008723c */ /* 0x000fe20000041808 */
[----:B------:R-:W1:Y:S04]  /*2960*/  LDSM.16.M88.4 R16, [R156+0x80] ;  /* 0x000080009c10783b */ /* 0x000e680000000200 */
[----:B------:R-:W-:Y:S11]  /*2970*/  LDSM.16.M88.4 R148, [R252+0x8080] ;  /* 0x00808000fc94783b */ /* 0x000ff60000000200 */
[C---:B-1----:R-:W-:Y:S08]  /*2980*/  HMMA.16816.F32.BF16 R4, R12.reuse, R16, R4 ;  /* 0x000000100c04723c */ /* 0x042ff00000041804 */
        /* <DEDUP_REMOVED lines=49> */
[----:B------:R-:W1:-:S15]  /*2ca0*/  LDSM.16.M88.4 R12, [R155+0x6080] ;  /* 0x006080009b0c783b */ /* 0x000e5e0000000200 */
[C---:B-1----:R-:W-:Y:S07]  /*2cb0*/  HMMA.16816.F32.BF16 R4, R148.reuse, R12, R4 ;  /* 0x0000000c9404723c */ /* 0x042fee0000041804 */
[----:B------:R-:W-:Y:S01]  /*2cc0*/  IMAD.U32 R13, RZ, RZ, UR12 ;  /* 0x0000000cff0d7e24 */ /* 0x000fe2000f8e00ff */
[----:B------:R-:W-:Y:S04]  /*2cd0*/  HMMA.16816.F32.BF16 R8, R148, R14, R8 ;  /* 0x0000000e9408723c */ /* 0x000fe80000041808 */
[----:B------:R-:W-:Y:S04]  /*2ce0*/  IMAD R13, R13, 0x20, R229 ;  /* 0x000000200d0d7824 */ /* 0x000fe800078e02e5 */
[C---:B------:R-:W-:Y:S01]  /*2cf0*/  IMAD.IADD R156, R13.reuse, 0x1, R153 ;  /* 0x000000010d9c7824 */ /* 0x040fe200078e0299 */
[----:B------:R-:W-:Y:S04]  /*2d00*/  IADD3 R157, R13, R154, RZ ;  /* 0x0000009a0d9d7210 */ /* 0x000fe80007ffe0ff */
[----:B------:R-:W-:Y:S01]  /*2d10*/  IMNMX R157, R152, R157, PT ;  /* 0x0000009d989d7217 */ /* 0x000fe20003800200 */
[----:B------:R-:W-:-:S05]  /*2d20*/  @!P0 BRA `(.L_x_138) ;  /* 0x0000018000008947 */ /* 0x000fca0003800000 */
[----:B------:R-:W-:Y:S01]  /*2d30*/  IMAD.MOV.U32 R12, RZ, RZ, c[0x0][0x168] ;  /* 0x00005a00ff0c7624 */ /* 0x000fe200078e00ff */
[----:B------:R-:W-:Y:S04]  /*2d40*/  BSSY B0, `(.L_x_139) ;  /* 0x000000f000007945 */ /* 0x000fe80003800000 */
[----:B------:R-:W-:Y:S04]  /*2d50*/  IADD3 R12, R13, c[0x0][0x198], -R12 ;  /* 0x000066000d0c7a10 */ /* 0x000fe80007ffe80c */
[----:B------:R-:W-:-:S13]  /*2d60*/  ISETP.GT.AND P2, PT, R12, -0x1, PT ;  /* 0xffffffff0c00780c */ /* 0x000fda0003f44270 */
[----:B------:R-:W-:-:S05]  /*2d70*/  @P2 BRA `(.L_x_140) ;  /* 0x0000007000002947 */ /* 0x000fca0003800000 */
[----:B------:R-:W-:Y:S01]  /*2d80*/  LOP3.LUT R12, RZ, R12, RZ, 0x33, !PT ;  /* 0x0000000cff0c7212 */ /* 0x000fe200078e33ff */
[----:B------:R-:W-:Y:S05]  /*2d90*/  IMAD.MOV.U32 R14, RZ, RZ, 0x1 ;  /* 0x00000001ff0e7424 */ /* 0x000fea00078e00ff */
[----:B------:R-:W-:-:S13]  /*2da0*/  ISETP.NE.AND P2, PT, R14, c[0x0][0x2a8], PT ;  /* 0x0000aa000e007a0c */ /* 0x000fda0003f45270 */
[----:B------:R-:W-:Y:S05]  /*2db0*/  @P2 IMAD.HI.U32 R14, R12, c[0x0][0x2ac], RZ ;  /* 0x0000ab000c0e2a27 */ /* 0x000fea00078e00ff */
[----:B------:R-:W-:Y:S04]  /*2dc0*/  @P2 SHF.R.U32.HI R12, RZ, c[0x0][0x2b0], R14 ;  /* 0x0000ac00ff0c2a19 */ /* 0x000fe8000001160e */
[----:B------:R-:W-:Y:S01]  /*2dd0*/  LOP3.LUT R12, RZ, R12, RZ, 0x33, !PT ;  /* 0x0000000cff0c7212 */ /* 0x000fe200078e33ff */
[----:B------:R-:W-:-:S05]  /*2de0*/  BRA `(.L_x_141) ;  /* 0x0000004000007947 */ /* 0x000fca0003800000 */
.L_x_140:
[----:B------:R-:W-:Y:S04]  /*2df0*/  MOV R14, 0x1 ;  /* 0x00000001000e7802 */ /* 0x000fe80000000f00 */
[----:B------:R-:W-:-:S13]  /*2e00*/  ISETP.NE.AND P2, PT, R14, c[0x0][0x2a8], PT ;  /* 0x0000aa000e007a0c */ /* 0x000fda0003f45270 */
[----:B------:R-:W-:Y:S05]  /*2e10*/  @P2 IMAD.HI.U32 R14, R12, c[0x0][0x2ac], RZ ;  /* 0x0000ab000c0e2a27 */ /* 0x000fea00078e00ff */
[----:B------:R-:W-:Y:S02]  /*2e20*/  @P2 SHF.R.U32.HI R12, RZ, c[0x0][0x2b0], R14 ;  /* 0x0000ac00ff0c2a19 */ /* 0x000fe4000001160e */
.L_x_141:
[----:B------:R-:W-:Y:S05]  /*2e30*/  BSYNC B0 ;  /* 0x0000000000007941 */ /* 0x000fea0003800000 */
.L_x_139:
[----:B------:R-:W2:Y:S01]  /*2e40*/  LDL R15, [R1+0x84] ;  /* 0x00008400010f7983 */ /* 0x000ea20000100800 */
[----:B------:R-:W-:Y:S04]  /*2e50*/  IMAD.MOV.U32 R14, RZ, RZ, c[0x0][0x2a8] ;  /* 0x0000aa00ff0e7624 */ /* 0x000fe800078e00ff */
[----:B------:R-:W-:Y:S04]  /*2e60*/  IMAD R12, R12, R14, -UR13 ;  /* 0x8000000d0c0c7e24 */ /* 0x000fe8000f8e020e */
[----:B--2---:R-:W-:Y:S05]  /*2e70*/  IMAD.IADD R12, R12, 0x1, -R15 ;  /* 0x000000010c0c7824 */ /* 0x004fea00078e0a0f */
[----:B------:R-:W-:Y:S02]  /*2e80*/  IADD3 R14, R12, c[0x0][0x2a8], RZ ;  /* 0x0000aa000c0e7a10 */ /* 0x000fe40007ffe0ff */
[----:B------:R-:W-:Y:S02]  /*2e90*/  IMNMX R156, R156, R12, !PT ;  /* 0x0000000c9c9c7217 */ /* 0x000fe40007800200 */
[----:B------:R-:W-:Y:S02]  /*2ea0*/  IMNMX R157, R157, R14, PT ;  /* 0x0000000e9d9d7217 */ /* 0x000fe40003800200 */
.L_x_138:
[----:B------:R-:W-:Y:S05]  /*2eb0*/  IADD3 R12, R13, 0x8, RZ ;  /* 0x000000080d0c7810 */ /* 0x000fea0007ffe0ff */
[--C-:B------:R-:W-:Y:S02]  /*2ec0*/  IMAD.IADD R159, R154, 0x1, R12.reuse ;  /* 0x000000019a9f7824 */ /* 0x100fe400078e020c */
[----:B------:R-:W-:Y:S03]  /*2ed0*/  IMAD.IADD R158, R153, 0x1, R12 ;  /* 0x00000001999e7824 */ /* 0x000fe600078e020c */
        /* <DEDUP_REMOVED lines=14> */
.L_x_144:
[----:B------:R-:W-:Y:S04]  /*2fc0*/  MOV R13, 0x1 ;  /* 0x00000001000d7802 */ /* 0x000fe80000000f00 */
[----:B------:R-:W-:-:S13]  /*2fd0*/  ISETP.NE.AND P0, PT, R13, c[0x0][0x2a8], PT ;  /* 0x0000aa000d007a0c */ /* 0x000fda0003f05270 */
[----:B------:R-:W-:Y:S05]  /*2fe0*/  @P0 IMAD.HI.U32 R13, R12, c[0x0][0x2ac], RZ ;  /* 0x0000ab000c0d0a27 */ /* 0x000fea00078e00ff */
[----:B------:R-:W-:Y:S02]  /*2ff0*/  @P0 SHF.R.U32.HI R12, RZ, c[0x0][0x2b0], R13 ;  /* 0x0000ac00ff0c0a19 */ /* 0x000fe4000001160d */
.L_x_145:
[----:B------:R-:W-:Y:S05]  /*3000*/  BSYNC B0 ;  /* 0x0000000000007941 */ /* 0x000fea0003800000 */
.L_x_143:
[----:B------:R-:W2:Y:S01]  /*3010*/  LDL R14, [R1+0x84] ;  /* 0x00008400010e7983 */ /* 0x000ea20000100800 */
[----:B------:R-:W-:Y:S04]  /*3020*/  IMAD.MOV.U32 R13, RZ, RZ, c[0x0][0x2a8] ;  /* 0x0000aa00ff0d7624 */ /* 0x000fe800078e00ff */
[----:B------:R-:W-:Y:S04]  /*3030*/  IMAD R12, R12, R13, -UR13 ;  /* 0x8000000d0c0c7e24 */ /* 0x000fe8000f8e020d */
[----:B--2---:R-:W-:Y:S05]  /*3040*/  IMAD.IADD R12, R12, 0x1, -R14 ;  /* 0x000000010c0c7824 */ /* 0x004fea00078e0a0e */
[----:B------:R-:W-:Y:S02]  /*3050*/  IADD3 R13, R12, c[0x0][0x2a8], RZ ;  /* 0x0000aa000c0d7a10 */ /* 0x000fe40007ffe0ff */
[----:B------:R-:W-:Y:S02]  /*3060*/  IMNMX R158, R158, R12, !PT ;  /* 0x0000000c9e9e7217 */ /* 0x000fe40007800200 */
[----:B------:R-:W-:Y:S02]  /*3070*/  IMNMX R159, R159, R13, PT ;  /* 0x0000000d9f9f7217 */ /* 0x000fe40003800200 */
.L_x_142:
[----:B------:R-:W-:Y:S04]  /*3080*/  DEPBAR.LE SB0, 0x0 ;  /* 0x000080000000791a */ /* 0x000fe80000000000 */
[----:B------:R-:W-:Y:S01]  /*3090*/  BAR.SYNC.DEFER_BLOCKING 0x0 ;  /* 0x0000000000007b1d */ /* 0x000fe20000010000 */
[----:B------:R-:W-:Y:S01]  /*30a0*/  PLOP3.LUT P0, PT, PT, PT, UP2, 0x80, 0x0 ;  /* 0x000000000000781c */ /* 0x000fe20003f0f028 */
[----:B------:R-:W-:Y:S03]  /*30b0*/  UIADD3 UR8, UR12, 0x1, URZ ;  /* 0x000000010c087890 */ /* 0x000fe6000fffe03f */
[----:B------:R-:W-:Y:S01]  /*30c0*/  ISETP.GT.AND P2, PT, R156, RZ, P0 ;  /* 0x000000ff9c00720c */ /* 0x000fe20000744270 */
[----:B------:R-:W-:Y:S03]  /*30d0*/  UISETP.GE.AND UP0, UPT, UR8, UR14, UPT ;  /* 0x0000000e0800728c */ /* 0x000fe6000bf06270 */
[C---:B------:R-:W-:Y:S04]  /*30e0*/  ISETP.LT.OR P2, PT, R157.reuse, 0x1, P2 ;  /* 0x000000019d00780c */ /* 0x040fe80001741670 */
[----:B------:R-:W-:Y:S02]  /*30f0*/  FSEL R4, R4, -INF , !P2 ;  /* 0xff80000004047808 */ /* 0x000fe40005000000 */
[----:B------:R-:W-:Y:S03]  /*3100*/  ISETP.GT.AND P2, PT, R156, 0x1, P0 ;  /* 0x000000019c00780c */ /* 0x000fe60000744270 */
[--C-:B------:R-:W-:Y:S01]  /*3110*/  FFMA.FTZ R4, R4, c[0x0][0x29c], -R160.reuse ;  /* 0x0000a70004047a23 */ /* 0x100fe200000108a0 */
[----:B------:R-:W-:Y:S01]  /*3120*/  ISETP.LT.OR P2, PT, R157, 0x2, P2 ;  /* 0x000000029d00780c */ /* 0x000fe20001741670 */
[----:B------:R-:W1:Y:S02]  /*3130*/  LDSM.16.M88.4 R16, [R2+0x10080] ;  /* 0x010080000210783b */ /* 0x000e640000000200 */
[----:B------:R2:W-:Y:S03]  /*3140*/  MUFU.EX2 R163, R4 ;  /* 0x0000000400a37308 */ /* 0x0005e60000000800 */
[----:B------:R-:W3:Y:S05]  /*3150*/  LDSM.16.M88.4 R148, [R3+0x10080] ;  /* 0x010080000394783b */ /* 0x000eea0000000200 */
[----:B------:R-:W4:Y:S05]  /*3160*/  LDSM.16.M88.4 R152, [R162+0x10080] ;  /* 0x01008000a298783b */ /* 0x000f2a0000000200 */
[----:B------:R-:W5:Y:S05]  /*3170*/  LDL R228, [R1+0x68] ;  /* 0x0000680001e47983 */ /* 0x000f6a0000100800 */
[----:B------:R-:W5:Y:S05]  /*3180*/  LDL R241, [R1+0x3c] ;  /* 0x00003c0001f17983 */ /* 0x000f6a0000100800 */
[----:B------:R-:W5:Y:S01]  /*3190*/  LDL R240, [R1+0x38] ;  /* 0x0000380001f07983 */ /* 0x000f620000100800 */
[----:B--2---:R-:W-:Y:S02]  /*31a0*/  FSEL R4, R5, -INF , !P2 ;  /* 0xff80000005047808 */ /* 0x004fe40005000000 */
[----:B------:R-:W-:Y:S02]  /*31b0*/  ISETP.GT.AND P2, PT, R156, 0x20, P0 ;  /* 0x000000209c00780c */ /* 0x000fe40000744270 */
[----:B------:R-:W-:Y:S01]  /*31c0*/  LDS R5, [R229.X4+0x14100] ;  /* 0x01410000e5057984 */ /* 0x000fe20000004800 */
[--C-:B------:R-:W-:Y:S01]  /*31d0*/  FFMA.FTZ R4, R4, c[0x0][0x29c], -R160.reuse ;  /* 0x0000a70004047a23 */ /* 0x100fe200000108a0 */
[C---:B------:R-:W-:Y:S04]  /*31e0*/  ISETP.LT.OR P2, PT, R157.reuse, 0x21, P2 ;  /* 0x000000219d00780c */ /* 0x040fe80001741670 */
[----:B------:R-:W-:Y:S02]  /*31f0*/  FSEL R8, R8, -INF , !P2 ;  /* 0xff80000008087808 */ /* 0x000fe40005000000 */
[----:B------:R-:W-:Y:S01]  /*3200*/  ISETP.GT.AND P2, PT, R156, 0x21, P0 ;  /* 0x000000219c00780c */ /* 0x000fe20000744270 */
[C---:B-1----:R-:W-:Y:S03]  /*3210*/  HMMA.16816.F32.BF16 R12, R16.reuse, R164, RZ ;  /* 0x000000a4100c723c */ /* 0x042fe600000418ff */
[----:B------:R-:W-:Y:S01]  /*3220*/  ISETP.LT.OR P2, PT, R157, 0x22, P2 ;  /* 0x000000229d00780c */ /* 0x000fe20001741670 */
[--C-:B------:R-:W-:Y:S03]  /*3230*/  FFMA.FTZ R8, R8, c[0x0][0x29c], -R160.reuse ;  /* 0x0000a70008087a23 */ /* 0x100fe600000108a0 */
[----:B------:R-:W-:Y:S01]  /*3240*/  FSEL R9, R9, -INF , !P2 ;  /* 0xff80000009097808 */ /* 0x000fe20005000000 */
[----:B------:R-:W-:Y:S01]  /*3250*/  HMMA.16816.F32.BF16 R16, R16, R166, RZ ;  /* 0x000000a61010723c */ /* 0x000fe200000418ff */
[----:B------:R-:W-:Y:S01]  /*3260*/  ISETP.GT.AND P2, PT, R158, RZ, P0 ;  /* 0x000000ff9e00720c */ /* 0x000fe20000744270 */
[----:B------:R-:W-:Y:S02]  /*3270*/  MUFU.EX2 R156, R8 ;  /* 0x00000008009c7308 */ /* 0x000fe40000000800 */
[----:B------:R-:W-:Y:S01]  /*3280*/  FFMA.FTZ R160, R9, c[0x0][0x29c], -R160 ;  /* 0x0000a70009a07a23 */ /* 0x000fe200000108a0 */
[----:B------:R-:W-:Y:S07]  /*3290*/  ISETP.LT.OR P2, PT, R159, 0x1, P2 ;  /* 0x000000019f00780c */ /* 0x000fee0001741670 */
[----:B------:R-:W1:Y:S04]  /*32a0*/  MUFU.EX2 R160, R160 ;  /* 0x000000a000a07308 */ /* 0x000e680000000800 */
[C---:B---3--:R-:W-:Y:S08]  /*32b0*/  HMMA.16816.F32.BF16 R12, R148.reuse, R168, R12 ;  /* 0x000000a8940c723c */ /* 0x048ff0000004180c */
[----:B------:R-:W-:Y:S01]  /*32c0*/  HMMA.16816.F32.BF16 R16, R148, R170, R16 ;  /* 0x000000aa9410723c */ /* 0x000fe20000041810 */
[----:B------:R-:W2:-:S15]  /*32d0*/  LDSM.16.M88.4 R148, [R252+0x10080] ;  /* 0x01008000fc94783b */ /* 0x000e9e0000000200 */
[C---:B----4-:R-:W-:Y:S08]  /*32e0*/  HMMA.16816.F32.BF16 R12, R152.reuse, R172, R12 ;  /* 0x000000ac980c723c */ /* 0x050ff0000004180c */
[----:B------:R-:W-:Y:S01]  /*32f0*/  HMMA.16816.F32.BF16 R16, R152, R174, R16 ;  /* 0x000000ae9810723c */ /* 0x000fe20000041810 */
[----:B------:R-:W3:-:S15]  /*3300*/  LDSM.16.M88.4 R152, [R2+0x11080] ;  /* 0x011080000298783b */ /* 0x000ede0000000200 */
[C---:B--2---:R-:W-:Y:S08]  /*3310*/  HMMA.16816.F32.BF16 R12, R148.reuse, R176, R12 ;  /* 0x000000b0940c723c */ /* 0x044ff0000004180c */
[----:B------:R-:W-:Y:S01]  /*3320*/  HMMA.16816.F32.BF16 R16, R148, R178, R16 ;  /* 0x000000b29410723c */ /* 0x000fe20000041810 */
[----:B------:R-:W2:-:S15]  /*3330*/  LDSM.16.M88.4 R148, [R3+0x11080] ;  /* 0x011080000394783b */ /* 0x000e9e0000000200 */
[C---:B---3--:R-:W-:Y:S08]  /*3340*/  HMMA.16816.F32.BF16 R12, R152.reuse, R180, R12 ;  /* 0x000000b4980c723c */ /* 0x048ff0000004180c */
        /* <DEDUP_REMOVED lines=25> */
[----:B------:R3:W4:-:S15]  /*34e0*/  LDSM.16.M88.4 R152, [R162+0x13080] ;  /* 0x01308000a298783b */ /* 0x00071e0000000200 */
[C---:B--2---:R-:W-:Y:S01]  /*34f0*/  HMMA.16816.F32.BF16 R12, R148.reuse, R216, R12 ;  /* 0x000000d8940c723c */ /* 0x044fe2000004180c */
[----:B---3--:R2:W3:Y:S07]  /*3500*/  MUFU.EX2 R162, R4 ;  /* 0x0000000400a27308 */ /* 0x0084ee0000000800 */
[----:B------:R-:W-:Y:S01]  /*3510*/  HMMA.16816.F32.BF16 R16, R148, R218, R16 ;  /* 0x000000da9410723c */ /* 0x000fe20000041810 */
[----:B------:R-:W1:-:S15]  /*3520*/  LDSM.16.M88.4 R148, [R252+0x13080] ;  /* 0x01308000fc94783b */ /* 0x000e5e0000000200 */
[C---:B----4-:R-:W-:Y:S05]  /*3530*/  HMMA.16816.F32.BF16 R12, R152.reuse, R220, R12 ;  /* 0x000000dc980c723c */ /* 0x050fea000004180c */
[----:B--2---:R-:W-:Y:S03]  /*3540*/  FSEL R4, R6, -INF , !P2 ;  /* 0xff80000006047808 */ /* 0x004fe60005000000 */
[----:B------:R-:W-:Y:S01]  /*3550*/  HMMA.16816.F32.BF16 R16, R152, R222, R16 ;  /* 0x000000de9810723c */ /* 0x000fe20000041810 */
[----:B------:R-:W2:Y:S02]  /*3560*/  LDL R153, [R1+0x6c] ;  /* 0x00006c0001997983 */ /* 0x000ea40000100800 */
[----:B------:R-:W-:Y:S01]  /*3570*/  ISETP.GT.AND P2, PT, R158, 0x1, P0 ;  /* 0x000000019e00780c */ /* 0x000fe20000744270 */
[--C-:B------:R-:W-:Y:S03]  /*3580*/  FFMA.FTZ R4, R4, c[0x0][0x29c], -R161.reuse ;  /* 0x0000a70004047a23 */ /* 0x100fe600000108a1 */
[----:B------:R-:W-:Y:S01]  /*3590*/  ISETP.LT.OR P2, PT, R159, 0x2, P2 ;  /* 0x000000029f00780c */ /* 0x000fe20001741670 */
[----:B------:R4:W-:Y:S04]  /*35a0*/  MUFU.EX2 R152, R4 ;  /* 0x0000000400987308 */ /* 0x0009e80000000800 */
[----:B------:R-:W-:Y:S02]  /*35b0*/  FSEL R6, R7, -INF , !P2 ;  /* 0xff80000007067808 */ /* 0x000fe40005000000 */
[C---:B------:R-:W-:Y:S02]  /*35c0*/  ISETP.GT.AND P2, PT, R158.reuse, 0x20, P0 ;  /* 0x000000209e00780c */ /* 0x040fe40000744270 */
[----:B------:R-:W-:Y:S01]  /*35d0*/  ISETP.GT.AND P0, PT, R158, 0x21, P0 ;  /* 0x000000219e00780c */ /* 0x000fe20000704270 */
[C---:B-1----:R-:W-:Y:S05]  /*35e0*/  HMMA.16816.F32.BF16 R12, R148.reuse, R224, R12 ;  /* 0x000000e0940c723c */ /* 0x042fea000004180c */
[----:B------:R-:W-:Y:S01]  /*35f0*/  FFMA.FTZ R6, R6, c[0x0][0x29c], -R161 ;  /* 0x0000a70006067a23 */ /* 0x000fe200000108a1 */
[C---:B------:R-:W-:Y:S02]  /*3600*/  ISETP.LT.OR P2, PT, R159.reuse, 0x21, P2 ;  /* 0x000000219f00780c */ /* 0x040fe40001741670 */
[----:B------:R-:W-:Y:S01]  /*3610*/  HMMA.16816.F32.BF16 R16, R148, R226, R16 ;  /* 0x000000e29410723c */ /* 0x000fe20000041810 */
[----:B------:R1:W1:Y:S02]  /*3620*/  MUFU.EX2 R148, R6 ;  /* 0x0000000600947308 */ /* 0x0002640000000800 */
[----:B------:R-:W-:Y:S02]  /*3630*/  ISETP.LT.OR P0, PT, R159, 0x22, P0 ;  /* 0x000000229f00780c */ /* 0x000fe40000701670 */
[----:B------:R-:W-:Y:S01]  /*3640*/  F2FP.BF16.PACK_AB R7, R160, R156 ;  /* 0x0000009ca007723e */ /* 0x000fe200000010ff */
[----:B----4-:R-:W4:Y:S01]  /*3650*/  LDS R4, [R229.X4+0x14120] ;  /* 0x01412000e5047984 */ /* 0x010f220000004800 */
[----:B------:R-:W-:Y:S02]  /*3660*/  FSEL R11, R11, -INF , !P0 ;  /* 0xff8000000b0b7808 */ /* 0x000fe40004000000 */
[----:B------:R-:W-:Y:S07]  /*3670*/  PLOP3.LUT P0, PT, PT, PT, UP0, 0x80, 0x0 ;  /* 0x000000000000781c */ /* 0x000fee0003f0f008 */
[--C-:B------:R-:W-:Y:S02]  /*3680*/  FADD.FTZ R13, R13, -R5.reuse ;  /* 0x800000050d0d7221 */ /* 0x100fe40000010000 */
[--C-:B------:R-:W-:Y:S02]  /*3690*/  FADD.FTZ R12, R12, -R5.reuse ;  /* 0x800000050c0c7221 */ /* 0x100fe40000010000 */
[----:B---3--:R-:W-:Y:S02]  /*36a0*/  FMUL.FTZ R9, R162, R13 ;  /* 0x0000000da2097220 */ /* 0x008fe40000410000 */
[----:B------:R-:W-:Y:S02]  /*36b0*/  FMUL.FTZ R12, R163, R12 ;  /* 0x0000000ca30c7220 */ /* 0x000fe40000410000 */
[--C-:B------:R-:W-:Y:S01]  /*36c0*/  FADD.FTZ R17, R17, -R5.reuse ;  /* 0x8000000511117221 */ /* 0x100fe20000010000 */
[----:B-1----:R-:W-:Y:S01]  /*36d0*/  FSEL R6, R10, -INF , !P2 ;  /* 0xff8000000a067808 */ /* 0x002fe20005000000 */
[----:B------:R-:W-:Y:S01]  /*36e0*/  FADD.FTZ R16, R16, -R5 ;  /* 0x8000000510107221 */ /* 0x000fe20000010000 */
[----:B------:R-:W-:Y:S01]  /*36f0*/  F2FP.BF16.PACK_AB R5, R162, R163 ;  /* 0x000000a3a205723e */ /* 0x000fe200000010ff */
[----:B------:R-:W-:Y:S01]  /*3700*/  FMUL.FTZ R8, R160, R17 ;  /* 0x00000011a0087220 */ /* 0x000fe20000410000 */
[----:B------:R-:W-:Y:S01]  /*3710*/  F2FP.BF16.PACK_AB R9, R9, R12 ;  /* 0x0000000c0909723e */ /* 0x000fe200000010ff */
[--C-:B------:R-:W-:Y:S02]  /*3720*/  FFMA.FTZ R6, R6, c[0x0][0x29c], -R161.reuse ;  /* 0x0000a70006067a23 */ /* 0x100fe400000108a1 */
[----:B------:R-:W-:Y:S01]  /*3730*/  FFMA.FTZ R161, R11, c[0x0][0x29c], -R161 ;  /* 0x0000a7000ba17a23 */ /* 0x000fe200000108a1 */
[----:B-----5:R1:W-:Y:S01]  /*3740*/  STS [R228+0x14180], R5 ;  /* 0x01418005e4007388 */ /* 0x0203e20000000800 */
[----:B------:R-:W-:Y:S02]  /*3750*/  FMUL.FTZ R16, R156, R16 ;  /* 0x000000109c107220 */ /* 0x000fe40000410000 */
[----:B------:R-:W3:Y:S03]  /*3760*/  MUFU.EX2 R6, R6 ;  /* 0x0000000600067308 */ /* 0x000ee60000000800 */
[----:B------:R-:W-:Y:S07]  /*3770*/  F2FP.BF16.PACK_AB R8, R8, R16 ;  /* 0x000000100808723e */ /* 0x000fee00000010ff */
[----:B------:R-:W5:Y:S01]  /*3780*/  MUFU.EX2 R161, R161 ;  /* 0x000000a100a17308 */ /* 0x000f620000000800 */
[--C-:B----4-:R-:W-:Y:S02]  /*3790*/  FADD.FTZ R15, R15, -R4.reuse ;  /* 0x800000040f0f7221 */ /* 0x110fe40000010000 */
[--C-:B------:R-:W-:Y:S02]  /*37a0*/  FADD.FTZ R14, R14, -R4.reuse ;  /* 0x800000040e0e7221 */ /* 0x100fe40000010000 */
[--C-:B------:R-:W-:Y:S02]  /*37b0*/  FADD.FTZ R18, R18, -R4.reuse ;  /* 0x8000000412127221 */ /* 0x100fe40000010000 */
[----:B------:R-:W-:Y:S01]  /*37c0*/  FADD.FTZ R19, R19, -R4 ;  /* 0x8000000413137221 */ /* 0x000fe20000010000 */
[----:B------:R-:W-:Y:S01]  /*37d0*/  F2FP.BF16.PACK_AB R4, R148, R152 ;  /* 0x000000989404723e */ /* 0x000fe200000010ff */
[----:B------:R-:W-:Y:S02]  /*37e0*/  FMUL.FTZ R14, R152, R14 ;  /* 0x0000000e980e7220 */ /* 0x000fe40000410000 */
[----:B-1----:R-:W-:Y:S02]  /*37f0*/  FMUL.FTZ R5, R148, R15 ;  /* 0x0000000f94057220 */ /* 0x002fe40000410000 */
[----:B------:R1:W-:Y:S01]  /*3800*/  STS [R228+0x14580], R4 ;  /* 0x01458004e4007388 */ /* 0x0003e20000000800 */
[----:B---3--:R-:W-:Y:S02]  /*3810*/  FMUL.FTZ R18, R6, R18 ;  /* 0x0000001206127220 */ /* 0x008fe40000410000 */
[----:B------:R-:W-:Y:S02]  /*3820*/  F2FP.BF16.PACK_AB R5, R5, R14 ;  /* 0x0000000e0505723e */ /* 0x000fe400000010ff */
[C---:B-----5:R-:W-:Y:S01]  /*3830*/  F2FP.BF16.PACK_AB R6, R161.reuse, R6 ;  /* 0x00000006a106723e */ /* 0x060fe200000010ff */
[----:B------:R-:W-:Y:S05]  /*3840*/  FMUL.FTZ R19, R161, R19 ;  /* 0x00000013a1137220 */ /* 0x000fea0000410000 */
[----:B-1----:R-:W-:Y:S01]  /*3850*/  F2FP.BF16.PACK_AB R4, R19, R18 ;  /* 0x000000121304723e */ /* 0x002fe200000010ff */
[----:B--2---:R-:W-:Y:S05]  /*3860*/  STS [R153], R7 ;  /* 0x0000000799007388 */ /* 0x004fea0000000800 */
[----:B------:R-:W-:Y:S05]  /*3870*/  STS [R153+0x400], R6 ;  /* 0x0004000699007388 */ /* 0x000fea0000000800 */
[----:B------:R-:W-:Y:S06]  /*3880*/  BAR.SYNC.DEFER_BLOCKING 0x0 ;  /* 0x0000000000007b1d */ /* 0x000fec0000010000 */
[----:B------:R-:W-:Y:S05]  /*3890*/  STS [R228+0x15180], R9 ;  /* 0x01518009e4007388 */ /* 0x000fea0000000800 */
[----:B------:R-:W-:Y:S05]  /*38a0*/  STS [R228+0x15580], R5 ;  /* 0x01558005e4007388 */ /* 0x000fea0000000800 */
[----:B------:R-:W-:Y:S05]  /*38b0*/  STS [R153+0x1000], R8 ;  /* 0x0010000899007388 */ /* 0x000fea0000000800 */
[----:B------:R-:W-:Y:S05]  /*38c0*/  STS [R153+0x1400], R4 ;  /* 0x0014000499007388 */ /* 0x000fea0000000800 */
[----:B------:R-:W-:Y:S05]  /*38d0*/  LDSM.16.MT88.4 R4, [R241+0x14180] ;  /* 0x01418000f104783b */ /* 0x000fea0000004200 */
[----:B------:R-:W1:Y:S05]  /*38e0*/  LDSM.16.MT88.4 R8, [R0+0x10080] ;  /* 0x010080000008783b */ /* 0x000e6a0000004200 */
[----:B------:R-:W2:Y:S05]  /*38f0*/  LDSM.16.MT88.4 R12, [R240+0x14180] ;  /* 0x01418000f00c783b */ /* 0x000eaa0000004200 */
[----:B------:R-:W3:Y:S05]  /*3900*/  LDSM.16.MT88.4 R16, [R0+0x11080] ;  /* 0x011080000010783b */ /* 0x000eea0000004200 */
[----:B------:R-:W4:Y:S05]  /*3910*/  LDSM.16.MT88.4 R148, [R0+0x12080] ;  /* 0x012080000094783b */ /* 0x000f2a0000004200 */
[----:B------:R-:W5:Y:S05]  /*3920*/  LDSM.16.MT88.4 R152, [R0+0x13080] ;  /* 0x013080000098783b */ /* 0x000f6a0000004200 */
[----:B------:R-:W-:Y:S05]  /*3930*/  LDSM.16.MT88.4 R156, [R241+0x14980] ;  /* 0x01498000f19c783b */ /* 0x000fea0000004200 */
[----:B------:R-:W3:Y:S05]  /*3940*/  LDSM.16.MT88.4 R160, [R0+0x10880] ;  /* 0x0108800000a0783b */ /* 0x000eea0000004200 */
[----:B------:R-:W4:Y:S01]  /*3950*/  LDSM.16.MT88.4 R228, [R240+0x14980] ;  /* 0x01498000f0e4783b */ /* 0x000f220000004200 */
[-C--:B-1----:R-:W-:Y:S04]  /*3960*/  HMMA.16816.F32.BF16 R20, R4, R8.reuse, R20 ;  /* 0x000000080414723c */ /* 0x082fe80000041814 */
[----:B------:R-:W1:Y:S05]  /*3970*/  LDSM.16.MT88.4 R232, [R0+0x11880] ;  /* 0x0118800000e8783b */ /* 0x000e6a0000004200 */
[----:B------:R-:W1:Y:S01]  /*3980*/  LDSM.16.MT88.4 R236, [R0+0x12880] ;  /* 0x0128800000ec783b */ /* 0x000e620000004200 */
[C---:B--2---:R-:W-:Y:S08]  /*3990*/  HMMA.16816.F32.BF16 R24, R12.reuse, R8, R24 ;  /* 0x000000080c18723c */ /* 0x044ff00000041818 */
[-C--:B------:R-:W-:Y:S08]  /*39a0*/  HMMA.16816.F32.BF16 R28, R12, R10.reuse, R28 ;  /* 0x0000000a0c1c723c */ /* 0x080ff0000004181c */
[C---:B------:R-:W-:Y:S01]  /*39b0*/  HMMA.16816.F32.BF16 R32, R4.reuse, R10, R32 ;  /* 0x0000000a0420723c */ /* 0x040fe20000041820 */
[----:B------:R-:W2:Y:S05]  /*39c0*/  LDSM.16.MT88.4 R8, [R0+0x13880] ;  /* 0x013880000008783b */ /* 0x000eaa0000004200 */
[----:B------:R-:W-:Y:S02]  /*39d0*/  BAR.SYNC.DEFER_BLOCKING 0x0 ;  /* 0x0000000000007b1d */ /* 0x000fe40000010000 */
        /* <DEDUP_REMOVED lines=14> */
[-C--:B------:R-:W-:Y:S01]  /*3ac0*/  HMMA.16816.F32.BF16 R28, R228, R162.reuse, R28 ;  /* 0x000000a2e41c723c */ /* 0x080fe2000004181c */
[----:B------:R3:W4:Y:S05]  /*3ad0*/  LDSM.16.MT88.4 R4, [R241+0x15180] ;  /* 0x01518000f104783b */ /* 0x00072a0000004200 */
[----:B------:R3:W2:Y:S02]  /*3ae0*/  LDSM.16.MT88.4 R12, [R240+0x15180] ;  /* 0x01518000f00c783b */ /* 0x0006a40000004200 */
[C---:B------:R-:W-:Y:S03]  /*3af0*/  HMMA.16816.F32.BF16 R32, R156.reuse, R162, R32 ;  /* 0x000000a29c20723c */ /* 0x040fe60000041820 */
[----:B------:R3:W2:Y:S05]  /*3b00*/  LDSM.16.MT88.4 R16, [R0+0x9080] ;  /* 0x009080000010783b */ /* 0x0006aa0000004200 */
[-C--:B-1----:R-:W-:Y:S01]  /*3b10*/  HMMA.16816.F32.BF16 R36, R156, R232.reuse, R36 ;  /* 0x000000e89c24723c */ /* 0x082fe20000041824 */
[----:B------:R3:W1:Y:S05]  /*3b20*/  LDSM.16.MT88.4 R148, [R0+0xa080] ;  /* 0x00a080000094783b */ /* 0x00066a0000004200 */
[----:B------:R3:W1:Y:S02]  /*3b30*/  LDSM.16.MT88.4 R152, [R0+0xb080] ;  /* 0x00b080000098783b */ /* 0x0006640000004200 */
[C---:B------:R-:W-:Y:S03]  /*3b40*/  HMMA.16816.F32.BF16 R40, R228.reuse, R232, R40 ;  /* 0x000000e8e428723c */ /* 0x040fe60000041828 */
[----:B------:R3:W1:Y:S05]  /*3b50*/  LDSM.16.MT88.4 R160, [R0+0x8880] ;  /* 0x0088800000a0783b */ /* 0x00066a0000004200 */
[-C--:B------:R-:W-:Y:S08]  /*3b60*/  HMMA.16816.F32.BF16 R44, R228, R234.reuse, R44 ;  /* 0x000000eae42c723c */ /* 0x080ff0000004182c */
[C---:B------:R-:W-:Y:S01]  /*3b70*/  HMMA.16816.F32.BF16 R48, R156.reuse, R234, R48 ;  /* 0x000000ea9c30723c */ /* 0x040fe20000041830 */
[----:B------:R3:W1:Y:S07]  /*3b80*/  LDSM.16.MT88.4 R232, [R0+0x9880] ;  /* 0x0098800000e8783b */ /* 0x00066e0000004200 */
[-C--:B------:R-:W-:Y:S08]  /*3b90*/  HMMA.16816.F32.BF16 R52, R156, R236.reuse, R52 ;  /* 0x000000ec9c34723c */ /* 0x080ff00000041834 */
[C---:B------:R-:W-:Y:S08]  /*3ba0*/  HMMA.16816.F32.BF16 R56, R228.reuse, R236, R56 ;  /* 0x000000ece438723c */ /* 0x040ff00000041838 */
[-C--:B------:R-:W-:Y:S08]  /*3bb0*/  HMMA.16816.F32.BF16 R60, R228, R238.reuse, R60 ;  /* 0x000000eee43c723c */ /* 0x080ff0000004183c */
[C---:B------:R-:W-:Y:S01]  /*3bc0*/  HMMA.16816.F32.BF16 R64, R156.reuse, R238, R64 ;  /* 0x000000ee9c40723c */ /* 0x040fe20000041840 */
[----:B------:R3:W1:Y:S07]  /*3bd0*/  LDSM.16.MT88.4 R236, [R0+0xa880] ;  /* 0x00a8800000ec783b */ /* 0x00066e0000004200 */
[-C--:B--2---:R-:W-:Y:S08]  /*3be0*/  HMMA.16816.F32.BF16 R68, R156, R8.reuse, R68 ;  /* 0x000000089c44723c */ /* 0x084ff00000041844 */
[C---:B------:R-:W-:Y:S08]  /*3bf0*/  HMMA.16816.F32.BF16 R72, R228.reuse, R8, R72 ;  /* 0x00000008e448723c */ /* 0x040ff00000041848 */
[-C--:B------:R-:W-:Y:S01]  /*3c00*/  HMMA.16816.F32.BF16 R76, R228, R10.reuse, R76 ;  /* 0x0000000ae44c723c */ /* 0x080fe2000004184c */
[----:B------:R3:W2:Y:S07]  /*3c10*/  LDSM.16.MT88.4 R228, [R240+0x15980] ;  /* 0x01598000f0e4783b */ /* 0x0006ae0000004200 */
[----:B------:R-:W-:Y:S01]  /*3c20*/  HMMA.16816.F32.BF16 R80, R156, R10, R80 ;  /* 0x0000000a9c50723c */ /* 0x000fe20000041850 */
[----:B------:R3:W1:Y:S05]  /*3c30*/  LDSM.16.MT88.4 R8, [R0+0x8080] ;  /* 0x008080000008783b */ /* 0x00066a0000004200 */
[----:B------:R3:W1:Y:S05]  /*3c40*/  LDSM.16.MT88.4 R156, [R241+0x15980] ;  /* 0x01598000f19c783b */ /* 0x00066a0000004200 */
[----:B------:R3:W1:Y:S01]  /*3c50*/  LDSM.16.MT88.4 R240, [R0+0xb880] ;  /* 0x00b8800000f0783b */ /* 0x0006620000004200 */
[----:B------:R-:W-:-:S05]  /*3c60*/  @P0 BRA `(.L_x_146) ;  /* 0x0000039000000947 */ /* 0x000fca0003800000 */
[----:B----4-:R-:W4:Y:S01]  /*3c70*/  LDL.64 R248, [R1+0x78] ;  /* 0x0000780001f87983 */ /* 0x010f220000100a00 */
[----:B------:R-:W-:Y:S02]  /*3c80*/  ULDC.64 UR4, c[0x0][0x208] ;  /* 0x0000820000047ab9 */ /* 0x000fe40000000a00 */
[----:B------:R-:W-:Y:S01]  /*3c90*/  UIMAD.WIDE.U32 UR24, UR8, UR4, URZ ;  /* 0x00000004081872a5 */ /* 0x000fe2000f8e003f */
[----:B------:R-:W3:Y:S01]  /*3ca0*/  @!P1 S2R R246, SR_CTAID.Y ;  /* 0x0000000000f69919 */ /* 0x000ee20000002600 */
[----:B------:R-:W-:Y:S03]  /*3cb0*/  USHF.R.S32.HI UR9, URZ, 0x1f, UR8 ;  /* 0x0000001f3f097899 */ /* 0x000fe60008011408 */
[----:B------:R2:W-:Y:S01]  /*3cc0*/  STL.64 [R1+0xc0], R4 ;  /* 0x0000c00401007387 */ /* 0x0005e20000100a00 */
[----:B------:R-:W-:Y:S02]  /*3cd0*/  UIMAD UR9, UR9, UR4, URZ ;  /* 0x00000004090972a4 */ /* 0x000fe4000f8e023f */
[----:B------:R-:W-:Y:S01]  /*3ce0*/  UIMAD UR4, UR8, -0x20, UR6 ;  /* 0xffffffe0080478a4 */ /* 0x000fe2000f8e0206 */
[----:B------:R1:W-:Y:S01]  /*3cf0*/  STL.64 [R1+0xb8], R2 ;  /* 0x0000b80201007387 */ /* 0x0003e20000100a00 */
[----:B------:R-:W-:Y:S03]  /*3d00*/  UIMAD UR9, UR8, UR5, UR9 ;  /* 0x00000005080972a4 */ /* 0x000fe6000f8e0209 */
[----:B------:R-:W4:Y:S01]  /*3d10*/  LDL.64 R250, [R1+0x90] ;  /* 0x0000900001fa7983 */ /* 0x000f220000100a00 */
[----:B------:R-:W-:Y:S03]  /*3d20*/  UIADD3 UR9, UR25, UR9, URZ ;  /* 0x0000000919097290 */ /* 0x000fe6000fffe03f */
[----:B--2---:R-:W2:Y:S04]  /*3d30*/  LDL.64 R4, [R1+0x98] ;  /* 0x0000980001047983 */ /* 0x004ea80000100a00 */
[----:B-1----:R-:W2:Y:S01]  /*3d40*/  LDL.64 R2, [R1+0x58] ;  /* 0x0000580001027983 */ /* 0x002ea20000100a00 */
[----:B---3--:R-:W-:Y:S05]  /*3d50*/  @!P1 SHF.R.S32.HI R244, RZ, 0x1f, R246 ;  /* 0x0000001ffff49819 */ /* 0x008fea00000114f6 */
[----:B------:R-:W-:Y:S04]  /*3d60*/  @!P1 IMAD R247, R244, c[0x0][0x288], RZ ;  /* 0x0000a200f4f79a24 */ /* 0x000fe800078e02ff */
[C---:B------:R-:W-:Y:S02]  /*3d70*/  @!P1 IMAD R247, R246.reuse, c[0x0][0x28c], R247 ;  /* 0x0000a300f6f79a24 */ /* 0x040fe400078e02f7 */
[----:B----4-:R-:W-:Y:S02]  /*3d80*/  @!P1 IMAD.MOV.U32 R245, RZ, RZ, R249 ;  /* 0x000000fffff59224 */ /* 0x010fe400078e00f9 */
[----:B------:R-:W3:Y:S01]  /*3d90*/  LDL R249, [R1+0x50] ;  /* 0x0000500001f97983 */ /* 0x000ee20000100800 */
[----:B------:R-:W-:Y:S04]  /*3da0*/  @!P1 IMAD.MOV.U32 R244, RZ, RZ, R248 ;  /* 0x000000fffff49224 */ /* 0x000fe800078e00f8 */
[----:B------:R-:W-:Y:S04]  /*3db0*/  @!P1 IMAD.WIDE.U32 R244, R246, c[0x0][0x288], R244 ;  /* 0x0000a200f6f49a25 */ /* 0x000fe800078e00f4 */
[----:B------:R-:W-:Y:S02]  /*3dc0*/  IMAD.U32 R246, RZ, RZ, UR12 ;  /* 0x0000000cfff67e24 */ /* 0x000fe4000f8e00ff */
[----:B------:R-:W-:Y:S03]  /*3dd0*/  @!P1 IMAD.IADD R245, R245, 0x1, R247 ;  /* 0x00000001f5f59824 */ /* 0x000fe600078e02f7 */
[----:B------:R-:W-:Y:S04]  /*3de0*/  @!P1 LEA R246, R246, 0x20, 0x5 ;  /* 0x00000020f6f69811 */ /* 0x000fe800078e28ff */
[----:B------:R-:W-:Y:S01]  /*3df0*/  @!P1 IADD3 R247, P3, P2, R246, UR16, R244 ;  /* 0x00000010f6f79c10 */ /* 0x000fe2000fa7e0f4 */
[----:B------:R-:W-:Y:S01]  /*3e00*/  IMAD.U32 R244, RZ, RZ, UR24 ;  /* 0x00000018fff47e24 */ /* 0x000fe2000f8e00ff */
[----:B------:R-:W-:Y:S04]  /*3e10*/  @!P1 SHF.R.S32.HI R246, RZ, 0x1f, R246 ;  /* 0x0000001ffff69819 */ /* 0x000fe800000114f6 */
[----:B------:R-:W-:Y:S01]  /*3e20*/  @!P1 IADD3.X R248, R246, UR22, R245, P3, P2 ;  /* 0x00000016f6f89c10 */ /* 0x000fe20009fe44f5 */
[----:B------:R-:W-:Y:S02]  /*3e30*/  IMAD.U32 R245, RZ, RZ, UR24 ;  /* 0x00000018fff57e24 */ /* 0x000fe4000f8e00ff */
[----:B------:R-:W-:Y:S03]  /*3e40*/  IMAD.U32 R246, RZ, RZ, UR9 ;  /* 0x00000009fff67e24 */ /* 0x000fe6000f8e00ff */
[----:B--2---:R-:W-:Y:S02]  /*3e50*/  LEA R245, P2, R245, R4, 0x5 ;  /* 0x00000004f5f57211 */ /* 0x004fe400078428ff */
[----:B------:R1:W5:Y:S02]  /*3e60*/  LDL.LU.64 R4, [R1+0xc0] ;  /* 0x0000c00001047983 */ /* 0x0003640000300a00 */
[----:B------:R-:W-:Y:S02]  /*3e70*/  LEA.HI.X R246, R244, R251, R246, 0x5, P2 ;  /* 0x000000fbf4f67211 */ /* 0x000fe400010f2cf6 */
[----:B------:R-:W2:Y:S01]  /*3e80*/  LDL.64 R250, [R1+0x70] ;  /* 0x0000700001fa7983 */ /* 0x000ea20000100a00 */
[C---:B------:R-:W-:Y:S04]  /*3e90*/  LEA R244, P2, R245.reuse, c[0x0][0x1f0], 0x1 ;  /* 0x00007c00f5f47a11 */ /* 0x040fe800078408ff */
[----:B------:R-:W-:Y:S02]  /*3ea0*/  LEA.HI.X R245, R245, c[0x0][0x1f4], R246, 0x1, P2 ;  /* 0x00007d00f5f57a11 */ /* 0x000fe400010f0cf6 */
[----:B------:R-:W4:Y:S02]  /*3eb0*/  LDL R246, [R1+0x60] ;  /* 0x0000600001f67983 */ /* 0x000f240000100800 */
[C---:B----4-:R-:W-:Y:S02]  /*3ec0*/  LOP3.LUT P4, RZ, R246.reuse, 0x1, RZ, 0xc0, !PT ;  /* 0x00000001f6ff7812 */ /* 0x050fe4000788c0ff */
[C---:B------:R-:W-:Y:S02]  /*3ed0*/  LOP3.LUT P3, RZ, R246.reuse, 0x2, RZ, 0xc0, !PT ;  /* 0x00000002f6ff7812 */ /* 0x040fe4000786c0ff */
[C---:B------:R-:W-:Y:S02]  /*3ee0*/  LOP3.LUT P2, RZ, R246.reuse, 0x4, RZ, 0xc0, !PT ;  /* 0x00000004f6ff7812 */ /* 0x040fe4000784c0ff */
[----:B------:R-:W-:Y:S01]  /*3ef0*/  LOP3.LUT P5, RZ, R246, 0x8, RZ, 0xc0, !PT ;  /* 0x00000008f6ff7812 */ /* 0x000fe200078ac0ff */
[----:B--2---:R-:W-:Y:S01]  /*3f00*/  @!P1 IMAD.SHL.U32 R246, R250, 0x10, RZ ;  /* 0x00000010faf69824 */ /* 0x004fe200078e00ff */
[C---:B------:R-:W-:Y:S02]  /*3f10*/  ISETP.GE.OR P4, PT, R2.reuse, UR4, !P4 ;  /* 0x0000000402007c0c */ /* 0x040fe4000e786670 */
[C---:B------:R-:W-:Y:S02]  /*3f20*/  ISETP.GE.OR P3, PT, R2.reuse, UR4, !P3 ;  /* 0x0000000402007c0c */ /* 0x040fe4000df66670 */
[C---:B------:R-:W-:Y:S02]  /*3f30*/  ISETP.GE.OR P2, PT, R2.reuse, UR4, !P2 ;  /* 0x0000000402007c0c */ /* 0x040fe4000d746670 */
[----:B------:R-:W-:Y:S02]  /*3f40*/  ISETP.GE.OR P5, PT, R2, UR4, !P5 ;  /* 0x0000000402007c0c */ /* 0x000fe4000efa6670 */
[----:B------:R1:W5:Y:S05]  /*3f50*/  LDL.LU.64 R2, [R1+0xb8] ;  /* 0x0000b80001027983 */ /* 0x00036a0000300a00 */
[----:B------:R-:W-:Y:S01]  /*3f60*/  @!PT LDS RZ, [RZ] ;  /* 0x00000000fffff984 */ /* 0x000fe20000000800 */
[----:B------:R-:W-:Y:S01]  /*3f70*/  @!PT LDS RZ, [RZ] ;  /* 0x00000000fffff984 */ /* 0x000fe20000000800 */
[----:B------:R-:W-:Y:S01]  /*3f80*/  @!PT LDS RZ, [RZ] ;  /* 0x00000000fffff984 */ /* 0x000fe20000000800 */
[----:B---3--:R2:W-:Y:S04]  /*3f90*/  LDGSTS.E.BYPASS.LTC128B.128 [R249+0x10080], [R244.64], !P4 ;  /* 0x10080000f4f97fae */ /* 0x0085e8000e101d54 */
[----:B------:R2:W-:Y:S04]  /*3fa0*/  LDGSTS.E.BYPASS.LTC128B.128 [R249+0x11080], [R244.64+0x80], !P3 ;  /* 0x11080080f4f97fae */ /* 0x0005e8000d901d54 */
[----:B------:R2:W-:Y:S04]  /*3fb0*/  LDGSTS.E.BYPASS.LTC128B.128 [R249+0x12080], [R244.64+0x100], !P2 ;  /* 0x12080100f4f97fae */ /* 0x0005e8000d101d54 */
[----:B------:R2:W-:Y:S02]  /*3fc0*/  LDGSTS.E.BYPASS.LTC128B.128 [R249+0x13080], [R244.64+0x180], !P5 ;  /* 0x13080180f4f97fae */ /* 0x0005e4000e901d54 */
[C---:B--2---:R-:W-:Y:S04]  /*3fd0*/  @!P1 LEA R244, P2, R247.reuse, c[0x0][0x280], 0x2 ;  /* 0x0000a000f7f49a11 */ /* 0x044fe800078410ff */
[----:B------:R-:W-:Y:S05]  /*3fe0*/  @!P1 LEA.HI.X R245, R247, c[0x0][0x284], R248, 0x2, P2 ;  /* 0x0000a100f7f59a11 */ /* 0x000fea00010f14f8 */
[----:B------:R1:W-:Y:S04]  /*3ff0*/  @!P1 LDGSTS.E.BYPASS.LTC128B.128 [R246+0x14100], [R244.64] ;  /* 0x14100000f4f69fae */ /* 0x0003e8000b901d54 */
.L_x_146:
[-C--:B-1--45:R-:W-:Y:S01]  /*4000*/  HMMA.16816.F32.BF16 R84, R4, R8.reuse, R84 ;  /* 0x000000080454723c */ /* 0x0b2fe20000041854 */
[----:B------:R-:W4:Y:S05]  /*4010*/  LDL R248, [R1+0x44] ;  /* 0x0000440001f87983 */ /* 0x000f2a0000100800 */
[----:B---3--:R-:W3:Y:S02]  /*4020*/  LDL R244, [R1+0x40] ;  /* 0x0000400001f47983 */ /* 0x008ee40000100800 */
[C---:B------:R-:W-:Y:S03]  /*4030*/  HMMA.16816.F32.BF16 R88, R12.reuse, R8, R88 ;  /* 0x000000080c58723c */ /* 0x040fe60000041858 */
[----:B--2---:R-:W2:Y:S05]  /*4040*/  LDL R9, [R1+0x24] ;  /* 0x0000240001097983 */ /* 0x004eaa0000100800 */
        /* <DEDUP_REMOVED lines=32> */
[----:B----4-:R-:W1:Y:S05]  /*4250*/  LDSM.16.M88.4 R12, [R248+0x800] ;  /* 0x00080000f80c783b */ /* 0x010e6a0000000200 */
[----:B---3--:R-:W-:Y:S05]  /*4260*/  LDSM.16.M88.4 R160, [R244] ;  /* 0x00000000f4a0783b */ /* 0x008fea0000000200 */
[----:B--2---:R-:W2:Y:S05]  /*4270*/  LDSM.16.MT88.4 R4, [R9+0x4800] ;  /* 0x004800000904783b */ /* 0x004eaa0000004200 */
        /* <DEDUP_REMOVED lines=10> */
[----:B---34-:R-:W2:Y:S01]  /*4320*/  LDL.64 R8, [R1+0xa0] ;  /* 0x0000a00001087983 */ /* 0x018ea20000100a00 */
[----:B------:R-:W-:Y:S02]  /*4330*/  ULDC.64 UR4, c[0x0][0x178] ;  /* 0x00005e0000047ab9 */ /* 0x000fe40000000a00 */
[----:B------:R-:W-:Y:S01]  /*4340*/  UIMAD.WIDE.U32 UR24, UR8, UR4, URZ ;  /* 0x00000004081872a5 */ /* 0x000fe2000f8e003f */
[----:B-1----:R-:W3:Y:S01]  /*4350*/  LDL R7, [R1+0x64] ;  /* 0x0000640001077983 */ /* 0x002ee20000100800 */
[----:B------:R-:W-:Y:S03]  /*4360*/  USHF.R.S32.HI UR9, URZ, 0x1f, UR8 ;  /* 0x0000001f3f097899 */ /* 0x000fe60008011408 */
[----:B------:R-:W4:Y:S01]  /*4370*/  LDL R12, [R1+0xac] ;  /* 0x0000ac00010c7983 */ /* 0x000f220000100800 */
[----:B------:R-:W-:Y:S01]  /*4380*/  IMAD.U32 R5, RZ, RZ, UR24 ;  /* 0x00000018ff057e24 */ /* 0x000fe2000f8e00ff */
[----:B------:R-:W-:Y:S01]  /*4390*/  UIMAD UR9, UR9, UR4, URZ ;  /* 0x00000004090972a4 */ /* 0x000fe2000f8e023f */
[----:B------:R-:W-:Y:S01]  /*43a0*/  IMAD.U32 R4, RZ, RZ, UR24 ;  /* 0x00000018ff047e24 */ /* 0x000fe2000f8e00ff */
[----:B------:R-:W5:Y:S02]  /*43b0*/  LDL.64 R150, [R1+0x58] ;  /* 0x0000580001967983 */ /* 0x000f640000100a00 */
[----:B------:R-:W-:Y:S02]  /*43c0*/  UIMAD UR9, UR8, UR5, UR9 ;  /* 0x00000005080972a4 */ /* 0x000fe4000f8e0209 */
[----:B------:R-:W5:Y:S01]  /*43d0*/  LDL R149, [R1+0x50] ;  /* 0x0000500001957983 */ /* 0x000f620000100800 */
[----:B------:R-:W-:Y:S02]  /*43e0*/  USHF.L.U32 UR5, UR8, 0x5, URZ ;  /* 0x0000000508057899 */ /* 0x000fe4000800063f */
[----:B------:R-:W-:Y:S01]  /*43f0*/  UIADD3 UR9, UR25, UR9, URZ ;  /* 0x0000000919097290 */ /* 0x000fe2000fffe03f */
[----:B------:R-:W5:Y:S01]  /*4400*/  LDL.64 R10, [R1+0x78] ;  /* 0x00007800010a7983 */ /* 0x000f620000100a00 */
[----:B------:R-:W-:Y:S04]  /*4410*/  UIADD3 UR4, -UR5, UR7, URZ ;  /* 0x0000000705047290 */ /* 0x000fe8000fffe13f */
[----:B------:R-:W-:Y:S01]  /*4420*/  IMAD.U32 R6, RZ, RZ, UR9 ;  /* 0x00000009ff067e24 */ /* 0x000fe2000f8e00ff */
[----:B--2---:R-:W-:Y:S02]  /*4430*/  LEA R5, P0, R5, R8, 0x5 ;  /* 0x0000000805057211 */ /* 0x004fe400078028ff */
[----:B------:R-:W2:Y:S01]  /*4440*/  LDL.64 R8, [R1+0x70] ;  /* 0x0000700001087983 */ /* 0x000ea20000100a00 */
[C---:B---3--:R-:W-:Y:S02]  /*4450*/  LOP3.LUT P3, RZ, R7.reuse, 0x1, RZ, 0xc0, !PT ;  /* 0x0000000107ff7812 */ /* 0x048fe4000786c0ff */
[----:B------:R-:W-:Y:S02]  /*4460*/  LOP3.LUT P2, RZ, R7, 0x2, RZ, 0xc0, !PT ;  /* 0x0000000207ff7812 */ /* 0x000fe4000784c0ff */
[----:B----4-:R-:W-:Y:S02]  /*4470*/  LEA.HI.X R6, R4, R12, R6, 0x5, P0 ;  /* 0x0000000c04067211 */ /* 0x010fe400000f2c06 */
[C---:B------:R-:W-:Y:S02]  /*4480*/  LEA R4, P0, R5.reuse, c[0x0][0x160], 0x1 ;  /* 0x0000580005047a11 */ /* 0x040fe400078008ff */
[C---:B-----5:R-:W-:Y:S02]  /*4490*/  ISETP.GE.OR P3, PT, R150.reuse, UR4, !P3 ;  /* 0x0000000496007c0c */ /* 0x060fe4000df66670 */
[----:B------:R-:W-:Y:S02]  /*44a0*/  LEA.HI.X R5, R5, c[0x0][0x164], R6, 0x1, P0 ;  /* 0x0000590005057a11 */ /* 0x000fe400000f0c06 */
[C---:B------:R-:W-:Y:S02]  /*44b0*/  ISETP.GE.OR P2, PT, R150.reuse, UR4, !P2 ;  /* 0x0000000496007c0c */ /* 0x040fe4000d746670 */
[C---:B------:R-:W-:Y:S02]  /*44c0*/  LOP3.LUT P0, RZ, R7.reuse, 0x4, RZ, 0xc0, !PT ;  /* 0x0000000407ff7812 */ /* 0x040fe4000780c0ff */
[----:B------:R-:W-:Y:S02]  /*44d0*/  LOP3.LUT P4, RZ, R7, 0x8, RZ, 0xc0, !PT ;  /* 0x0000000807ff7812 */ /* 0x000fe4000788c0ff */
[----:B------:R-:W1:Y:S01]  /*44e0*/  S2R R7, SR_CTAID.Y ;  /* 0x0000000000077919 */ /* 0x000e620000002600 */
[C---:B------:R-:W-:Y:S02]  /*44f0*/  ISETP.GE.OR P0, PT, R150.reuse, UR4, !P0 ;  /* 0x0000000496007c0c */ /* 0x040fe4000c706670 */
[----:B------:R-:W-:Y:S01]  /*4500*/  ISETP.GE.OR P4, PT, R150, UR4, !P4 ;  /* 0x0000000496007c0c */ /* 0x000fe2000e786670 */
[----:B------:R-:W-:Y:S01]  /*4510*/  @!PT LDS RZ, [RZ] ;  /* 0x00000000fffff984 */ /* 0x000fe20000000800 */
[----:B------:R-:W-:Y:S01]  /*4520*/  @!PT LDS RZ, [RZ] ;  /* 0x00000000fffff984 */ /* 0x000fe20000000800 */
[----:B------:R-:W-:Y:S01]  /*4530*/  @!PT LDS RZ, [RZ] ;  /* 0x00000000fffff984 */ /* 0x000fe20000000800 */
[----:B------:R3:W-:Y:S01]  /*4540*/  LDGSTS.E.BYPASS.LTC128B.128 [R149+0x8080], [R4.64], !P3 ;  /* 0x0808000004957fae */ /* 0x0007e2000d901d54 */
[----:B------:R-:W-:Y:S03]  /*4550*/  USHF.R.S32.HI UR4, URZ, 0x1f, UR5 ;  /* 0x0000001f3f047899 */ /* 0x000fe60008011405 */
[----:B------:R3:W-:Y:S06]  /*4560*/  LDGSTS.E.BYPASS.LTC128B.128 [R149+0x9080], [R4.64+0x80], !P2 ;  /* 0x0908008004957fae */ /* 0x0007ec000d101d54 */
[----:B------:R3:W-:Y:S04]  /*4570*/  LDGSTS.E.BYPASS.LTC128B.128 [R149+0xa080], [R4.64+0x100], !P0 ;  /* 0x0a08010004957fae */ /* 0x0007e8000c101d54 */
[----:B------:R3:W-:Y:S01]  /*4580*/  LDGSTS.E.BYPASS.LTC128B.128 [R149+0xb080], [R4.64+0x180], !P4 ;  /* 0x0b08018004957fae */ /* 0x0007e2000e101d54 */
[----:B-1----:R-:W-:Y:S05]  /*4590*/  SHF.R.S32.HI R6, RZ, 0x1f, R7 ;  /* 0x0000001fff067819 */ /* 0x002fea0000011407 */
[----:B------:R-:W-:Y:S04]  /*45a0*/  IMAD R6, R6, c[0x0][0x270], RZ ;  /* 0x00009c0006067a24 */ /* 0x000fe800078e02ff */
[C---:B------:R-:W-:Y:S02]  /*45b0*/  IMAD R6, R7.reuse, c[0x0][0x274], R6 ;  /* 0x00009d0007067a24 */ /* 0x040fe400078e0206 */
[----:B---3--:R-:W-:Y:S02]  /*45c0*/  IMAD.MOV.U32 R4, RZ, RZ, R10 ;  /* 0x000000ffff047224 */ /* 0x008fe400078e000a */
[----:B------:R-:W-:Y:S04]  /*45d0*/  IMAD.MOV.U32 R5, RZ, RZ, R11 ;  /* 0x000000ffff057224 */ /* 0x000fe800078e000b */
[----:B------:R-:W-:Y:S04]  /*45e0*/  IMAD.WIDE.U32 R4, R7, c[0x0][0x270], R4 ;  /* 0x00009c0007047a25 */ /* 0x000fe800078e0004 */
[----:B------:R-:W-:Y:S02]  /*45f0*/  IMAD.U32 R7, RZ, RZ, UR5 ;  /* 0x00000005ff077e24 */ /* 0x000fe4000f8e00ff */
[----:B------:R-:W-:Y:S03]  /*4600*/  IMAD.IADD R6, R5, 0x1, R6 ;  /* 0x0000000105067824 */ /* 0x000fe600078e0206 */
[----:B------:R-:W-:Y:S01]  /*4610*/  IADD3 R5, P2, P0, R7, UR18, R4 ;  /* 0x0000001207057c10 */ /* 0x000fe2000f85e004 */
[----:B------:R-:W-:Y:S05]  /*4620*/  IMAD.U32 R4, RZ, RZ, UR4 ;  /* 0x00000004ff047e24 */ /* 0x000fea000f8e00ff */
[----:B------:R-:W-:Y:S02]  /*4630*/  IADD3.X R6, R4, UR15, R6, P2, P0 ;  /* 0x0000000f04067c10 */ /* 0x000fe400097e0406 */
[C---:B------:R-:W-:Y:S04]  /*4640*/  LEA R4, P0, R5.reuse, c[0x0][0x258], 0x2 ;  /* 0x0000960005047a11 */ /* 0x040fe800078010ff */
[----:B------:R-:W-:Y:S01]  /*4650*/  LEA.HI.X R5, R5, c[0x0][0x25c], R6, 0x2, P0 ;  /* 0x0000970005057a11 */ /* 0x000fe200000f1406 */
[----:B--2---:R-:W-:Y:S05]  /*4660*/  @!P1 IMAD.SHL.U32 R6, R8, 0x10, RZ ;  /* 0x0000001008069824 */ /* 0x004fea00078e00ff */
[----:B------:R1:W-:Y:S03]  /*4670*/  @!P1 LDGSTS.E.BYPASS.LTC128B.128 [R6+0x14080], [R4.64] ;  /* 0x1408000004069fae */ /* 0x0003e6000b901d54 */
.L_x_147:
        /* <DEDUP_REMOVED lines=106> */
[----:B-----5:R-:W-:Y:S02]  /*4d20*/  FMUL.FTZ R0, R87, c[0x0][0x298] ;  /* 0x0000a60057007a20 */ /* 0x020fe40000410000 */
        /* <DEDUP_REMOVED lines=60> */
.L_x_137:
[----:B------:R-:W-:Y:S05]  /*50f0*/  @P1 BRA `(.L_x_149) ;  /* 0x00001d2000001947 */ /* 0x000fea0003800000 */
[----:B------:R-:W2:Y:S01]  /*5100*/  LDL.LU.64 R148, [R1+0x70] ;  /* 0x0000700001947983 */ /* 0x000ea20000300a00 */
[----:B------:R-:W-:Y:S01]  /*5110*/  F2FP.BF16.PACK_AB R39, R39, R38 ;  /* 0x000000262727723e */ /* 0x000fe200000010ff */
[----:B------:R-:W-:Y:S01]  /*5120*/  ULDC UR4, c[0x0][0x2f0] ;  /* 0x0000bc0000047ab9 */ /* 0x000fe20000000800 */
[----:B------:R-:W-:Y:S01]  /*5130*/  F2FP.BF16.PACK_AB R38, R3, R5 ;  /* 0x000000050326723e */ /* 0x000fe200000010ff */
[----:B------:R-:W-:Y:S01]  /*5140*/  UIADD3 UR4, -UR13, UR4, URZ ;  /* 0x000000040d047290 */ /* 0x000fe2000fffe13f */
[----:B------:R-:W-:Y:S01]  /*5150*/  F2FP.BF16.PACK_AB R84, R37, R36 ;  /* 0x000000242554723e */ /* 0x000fe200000010ff */
[----:B------:R-:W-:Y:S01]  /*5160*/  BSSY B0, `(.L_x_150) ;  /* 0x00000d6000007945 */ /* 0x000fe20003800000 */
[----:B------:R-:W-:Y:S01]  /*5170*/  F2FP.BF16.PACK_AB R37, R0, R4 ;  /* 0x000000040025723e */ /* 0x000fe200000010ff */
[----:B------:R-:W-:Y:S01]  /*5180*/  UISETP.LT.AND UP0, UPT, UR4, 0x40, UPT ;  /* 0x000000400400788c */ /* 0x000fe2000bf01270 */
[----:B------:R-:W-:-:S02]  /*5190*/  F2FP.BF16.PACK_AB R36, R89, R2 ;  /* 0x000000025924723e */ /* 0x000fc400000010ff */
[----:B------:R-:W-:Y:S01]  /*51a0*/  F2FP.BF16.PACK_AB R129, R21, R20 ;  /* 0x000000141581723e */ /* 0x000fe200000010ff */
[----:B------:R-:W-:Y:S01]  /*51b0*/  USEL UR4, UR4, 0x40, UP0 ;  /* 0x0000004004047887 */ /* 0x000fe20008000000 */
        /* <DEDUP_REMOVED lines=26> */
[----:B------:R-:W-:Y:S01]  /*5360*/  F2FP.BF16.PACK_AB R74, R75, R74 ;  /* 0x0000004a4b4a723e */ /* 0x000fe200000010ff */
[----:B------:R-:W3:Y:S01]  /*5370*/  S2R R73, SR_CTAID.Z ;  /* 0x0000000000497919 */ /* 0x000ee20000002700 */
        /* <DEDUP_REMOVED lines=28> */
[----:B--2---:R-:W-:-:S04]  /*5540*/  SHF.R.S32.HI R5, RZ, 0x1f, R148 ;  /* 0x0000001fff057819 */ /* 0x004fc80000011494 */
[----:B------:R-:W-:-:S04]  /*5550*/  LEA.HI R3, R5, R148, RZ, 0x2 ;  /* 0x0000009405037211 */ /* 0x000fc800078f10ff */
[--C-:B------:R-:W-:Y:S02]  /*5560*/  SHF.R.S32.HI R4, RZ, 0x2, R3.reuse ;  /* 0x00000002ff047819 */ /* 0x100fe40000011403 */
[----:B------:R-:W-:Y:S02]  /*5570*/  SHF.R.S32.HI R0, RZ, 0x1f, R3 ;  /* 0x0000001fff007819 */ /* 0x000fe40000011403 */
[----:B-1----:R-:W-:Y:S02]  /*5580*/  LOP3.LUT R6, R3, 0x3ffffffc, RZ, 0xc0, !PT ;  /* 0x3ffffffc03067812 */ /* 0x002fe400078ec0ff */
[----:B------:R-:W-:Y:S02]  /*5590*/  LEA.HI R2, R0, R4, RZ, 0x3 ;  /* 0x0000000400027211 */ /* 0x000fe400078f18ff */
[----:B------:R-:W-:Y:S02]  /*55a0*/  LEA.HI R0, R5, R148, RZ, 0x5 ;  /* 0x0000009405007211 */ /* 0x000fe400078f28ff */
[----:B------:R-:W-:-:S02]  /*55b0*/  LOP3.LUT R2, R2, 0xfffffff8, RZ, 0xc0, !PT ;  /* 0xfffffff802027812 */ /* 0x000fc400078ec0ff */
[----:B------:R-:W-:-:S03]  /*55c0*/  SHF.R.S32.HI R8, RZ, 0x5, R0 ;  /* 0x00000005ff087819 */ /* 0x000fc60000011400 */
[----:B------:R-:W-:Y:S01]  /*55d0*/  IMAD.IADD R9, R4, 0x1, -R2 ;  /* 0x0000000104097824 */ /* 0x000fe200078e0a02 */
[----:B------:R-:W-:Y:S02]  /*55e0*/  LEA.HI R4, R5, R148, RZ, 0x6 ;  /* 0x0000009405047211 */ /* 0x000fe400078f30ff */
[----:B------:R-:W-:Y:S01]  /*55f0*/  LEA.HI R2, R0, R8, RZ, 0x1 ;  /* 0x0000000800027211 */ /* 0x000fe200078f08ff */
[----:B------:R-:W-:Y:S01]  /*5600*/  IMAD.SHL.U32 R5, R9, 0x40, RZ ;  /* 0x0000004009057824 */ /* 0x000fe200078e00ff */
[----:B------:R-:W-:Y:S02]  /*5610*/  SHF.R.U32.HI R7, RZ, 0x3, R4 ;  /* 0x00000003ff077819 */ /* 0x000fe40000011604 */
[----:B------:R-:W-:Y:S02]  /*5620*/  LOP3.LUT R3, R2, 0x1ffffe, RZ, 0xc0, !PT ;  /* 0x001ffffe02037812 */ /* 0x000fe400078ec0ff */
[----:B------:R-:W-:Y:S01]  /*5630*/  LOP3.LUT R2, R5, 0x1c0, RZ, 0xc0, !PT ;  /* 0x000001c005027812 */ /* 0x000fe200078ec0ff */
[----:B------:R-:W-:Y:S01]  /*5640*/  IMAD.IADD R5, R148, 0x1, -R6 ;  /* 0x0000000194057824 */ /* 0x000fe200078e0a06 */
[----:B------:R-:W-:Y:S01]  /*5650*/  LOP3.LUT R0, R0, 0xffffffe0, RZ, 0xc0, !PT ;  /* 0xffffffe000007812 */ /* 0x000fe200078ec0ff */
[----:B------:R-:W-:Y:S01]  /*5660*/  IMAD.IADD R4, R8, 0x1, -R3 ;  /* 0x0000000108047824 */ /* 0x000fe200078e0a03 */
[----:B------:R-:W-:Y:S01]  /*5670*/  LOP3.LUT R7, R2, 0x18, R7, 0xf8, !PT ;  /* 0x0000001802077812 */ /* 0x000fe200078ef807 */
[----:B------:R-:W-:Y:S01]  /*5680*/  IMAD.SHL.U32 R6, R8, 0x40, RZ ;  /* 0x0000004008067824 */ /* 0x000fe200078e00ff */
[----:B------:R-:W-:Y:S01]  /*5690*/  SHF.R.U32.HI R3, RZ, 0x3, R2 ;  /* 0x00000003ff037819 */ /* 0x000fe20000011602 */
[----:B------:R-:W-:Y:S01]  /*56a0*/  IMAD.IADD R2, R148, 0x1, -R0 ;  /* 0x0000000194027824 */ /* 0x000fe200078e0a00 */
[----:B------:R-:W-:Y:S01]  /*56b0*/  BAR.SYNC.DEFER_BLOCKING 0x1, 0x100 ;  /* 0x0044000000007b1d */ /* 0x000fe20000010000 */
[----:B------:R-:W-:Y:S01]  /*56c0*/  IMAD R4, R4, 0x200, R5 ;  /* 0x0000020004047824 */ /* 0x000fe200078e0205 */
[----:B------:R-:W-:-:S02]  /*56d0*/  LOP3.LUT R0, R7, R3, RZ, 0x3c, !PT ;  /* 0x0000000307007212 */ /* 0x000fc400078e3cff */
[----:B------:R-:W-:Y:S02]  /*56e0*/  LOP3.LUT P0, RZ, R9, 0x4, RZ, 0xc0, !PT ;  /* 0x0000000409ff7812 */ /* 0x000fe4000780c0ff */
[----:B------:R-:W-:Y:S01]  /*56f0*/  SHF.R.S32.HI R3, RZ, 0x1f, R2 ;  /* 0x0000001fff037819 */ /* 0x000fe20000011402 */
[----:B------:R-:W-:Y:S01]  /*5700*/  IMAD.U32 R0, R4, 0x2, R0 ;  /* 0x0000000204007824 */ /* 0x000fe200078e0000 */
[----:B------:R-:W-:Y:S01]  /*5710*/  LOP3.LUT R7, R6, 0x1c0, RZ, 0xc0, !PT ;  /* 0x000001c006077812 */ /* 0x000fe200078ec0ff */
[----:B------:R-:W-:Y:S01]  /*5720*/  IMAD.SHL.U32 R6, R2, 0x8, RZ ;  /* 0x0000000802067824 */ /* 0x000fe200078e00ff */
[----:B------:R-:W-:Y:S01]  /*5730*/  LEA.HI R3, R3, R2, RZ, 0x3 ;  /* 0x0000000203037211 */ /* 0x000fe200078f18ff */
[----:B------:R-:W-:Y:S01]  /*5740*/  IMAD.SHL.U32 R0, R0, 0x2, RZ ;  /* 0x0000000200007824 */ /* 0x000fe200078e00ff */
[----:B------:R-:W-:Y:S02]  /*5750*/  SHF.R.U32.HI R9, RZ, 0x3, R7 ;  /* 0x00000003ff097819 */ /* 0x000fe40000011607 */
[----:B------:R-:W-:Y:S01]  /*5760*/  LOP3.LUT R5, R7, 0x38, R6, 0xf8, !PT ;  /* 0x0000003807057812 */ /* 0x000fe200078ef806 */
[----:B------:R-:W-:Y:S01]  /*5770*/  IMAD.SHL.U32 R7, R3, 0x200, RZ ;  /* 0x0000020003077824 */ /* 0x000fe200078e00ff */
[----:B------:R-:W-:-:S02]  /*5780*/  IADD3 R2, R0, 0x40, RZ ;  /* 0x0000004000027810 */ /* 0x000fc40007ffe0ff */
[----:B------:R-:W-:Y:S02]  /*5790*/  @P0 IADD3 R2, R0, -0x40, RZ ;  /* 0xffffffc000020810 */ /* 0x000fe40007ffe0ff */
[----:B------:R-:W-:Y:S02]  /*57a0*/  F2FP.BF16.PACK_AB R4, R147, R146 ;  /* 0x000000929304723e */ /* 0x000fe400000010ff */
[----:B------:R-:W-:Y:S01]  /*57b0*/  LOP3.LUT R9, R5, R9, RZ, 0x3c, !PT ;  /* 0x0000000905097212 */ /* 0x000fe200078e3cff */
[----:B------:R-:W-:Y:S01]  /*57c0*/  STS [R0+0x8080], R129 ;  /* 0x0080808100007388 */ /* 0x000fe20000000800 */
[----:B------:R-:W-:Y:S02]  /*57d0*/  F2FP.BF16.PACK_AB R3, R141, R140 ;  /* 0x0000008c8d03723e */ /* 0x000fe400000010ff */
[----:B------:R-:W-:Y:S01]  /*57e0*/  F2FP.BF16.PACK_AB R5, R143, R142 ;  /* 0x0000008e8f05723e */ /* 0x000fe200000010ff */
[----:B------:R-:W-:Y:S01]  /*57f0*/  STS [R0+0x8480], R127 ;  /* 0x0084807f00007388 */ /* 0x000fe20000000800 */
[----:B------:R-:W-:-:S02]  /*5800*/  LOP3.LUT R7, R9, 0x7ffff000, R7, 0xf8, !PT ;  /* 0x7ffff00009077812 */ /* 0x000fc400078ef807 */
[----:B------:R-:W-:Y:S01]  /*5810*/  ISETP.GE.AND P1, PT, R8, UR4, PT ;  /* 0x0000000408007c0c */ /* 0x000fe2000bf26270 */
[----:B------:R-:W-:Y:S01]  /*5820*/  STS [R2+0x8080], R88 ;  /* 0x0080805802007388 */ /* 0x000fe20000000800 */
[----:B------:R-:W-:Y:S02]  /*5830*/  SHF.R.S32.HI R9, RZ, 0x1f, R8 ;  /* 0x0000001fff097819 */ /* 0x000fe40000011408 */
[----:B------:R-:W-:Y:S01]  /*5840*/  ISETP.GE.OR P0, PT, R6, c[0x0][0x324], P1 ;  /* 0x0000c90006007a0c */ /* 0x000fe20000f06670 */
        /* <DEDUP_REMOVED lines=12> */
[----:B---3--:R-:W-:-:S03]  /*5910*/  SHF.R.S32.HI R84, RZ, 0x1f, R73 ;  /* 0x0000001fff547819 */ /* 0x008fc60000011449 */
        /* <DEDUP_REMOVED lines=14> */
[----:B------:R2:W-:Y:S04]  /*5a00*/  STS [R0+0xf480], R74 ;  /* 0x00f4804a00007388 */ /* 0x0005e80000000800 */
[----:B------:R-:W-:Y:S04]  /*5a10*/  STS [R2+0xf080], R76 ;  /* 0x00f0804c02007388 */ /* 0x000fe80000000800 */
[----:B------:R-:W-:Y:S04]  /*5a20*/  STS [R2+0xf480], R78 ;  /* 0x00f4804e02007388 */ /* 0x000fe80000000800 */
[----:B------:R-:W-:Y:S04]  /*5a30*/  STS [R0+0x80], R38 ;  /* 0x0000802600007388 */ /* 0x000fe80000000800 */
[----:B------:R-:W-:Y:S04]  /*5a40*/  STS [R0+0x480], R37 ;  /* 0x0004802500007388 */ /* 0x000fe80000000800 */
[----:B------:R-:W-:Y:S01]  /*5a50*/  STS [R2+0x80], R34 ;  /* 0x0000802202007388 */ /* 0x000fe20000000800 */
[----:B-1----:R-:W-:-:S03]  /*5a60*/  P2R R72, PR, RZ, 0x2 ;  /* 0x00000002ff487803 */ /* 0x002fc60000000000 */
        /* <DEDUP_REMOVED lines=28> */
[----:B------:R3:W-:Y:S04]  /*5c30*/  STS [R2+0x7480], R5 ;  /* 0x0074800502007388 */ /* 0x0007e80000000800 */
[----:B--2---:R-:W2:Y:S01]  /*5c40*/  S2R R74, SR_CTAID.Y ;  /* 0x00000000004a7919 */ /* 0x004ea20000002600 */
[----:B-1----:R-:W-:-:S03]  /*5c50*/  IMAD.SHL.U32 R0, R7, 0x2, RZ ;  /* 0x0000000207007824 */ /* 0x002fc600078e00ff */
[----:B------:R-:W-:Y:S01]  /*5c60*/  BAR.SYNC.DEFER_BLOCKING 0x1, 0x100 ;  /* 0x0044000000007b1d */ /* 0x000fe20000010000 */
[----:B------:R-:W-:Y:S01]  /*5c70*/  SHF.R.S32.HI R7, RZ, 0x1f, R6 ;  /* 0x0000001fff077819 */ /* 0x000fe20000011406 */
[----:B---3--:R-:W-:Y:S01]  /*5c80*/  IMAD.U32 R5, RZ, RZ, UR10 ;  /* 0x0000000aff057e24 */ /* 0x008fe2000f8e00ff */
[----:B--2---:R-:W-:-:S03]  /*5c90*/  SHF.R.S32.HI R75, RZ, 0x1f, R74 ;  /* 0x0000001fff4b7819 */ /* 0x004fc6000001144a */
[----:B------:R-:W-:-:S04]  /*5ca0*/  IMAD.WIDE.U32 R2, R74, c[0x0][0x338], R6 ;  /* 0x0000ce004a027a25 */ /* 0x000fc800078e0006 */
[----:B------:R-:W-:-:S04]  /*5cb0*/  IMAD R4, R75, c[0x0][0x338], RZ ;  /* 0x0000ce004b047a24 */ /* 0x000fc800078e02ff */
[----:B------:R-:W-:-:S04]  /*5cc0*/  IMAD R4, R74, c[0x0][0x33c], R4 ;  /* 0x0000cf004a047a24 */ /* 0x000fc800078e0204 */
[----:B------:R-:W-:Y:S01]  /*5cd0*/  IMAD.IADD R3, R3, 0x1, R4 ;  /* 0x0000000103037824 */ /* 0x000fe200078e0204 */
[----:B------:R1:W2:Y:S01]  /*5ce0*/  LDS.128 R20, [R0+0x8480] ;  /* 0x0084800000147984 */ /* 0x0002a20000000c00 */
[----:B------:R-:W-:Y:S02]  /*5cf0*/  IMAD R4, R84, c[0x0][0x340], RZ ;  /* 0x0000d00054047a24 */ /* 0x000fe400078e02ff */
[C---:B------:R-:W-:Y:S01]  /*5d00*/  IMAD.WIDE.U32 R10, R73.reuse, c[0x0][0x340], R2 ;  /* 0x0000d000490a7a25 */ /* 0x040fe200078e0002 */
[----:B------:R1:W3:Y:S03]  /*5d10*/  LDS.128 R24, [R0+0x8880] ;  /* 0x0088800000187984 */ /* 0x0002e60000000c00 */
[----:B------:R-:W-:Y:S01]  /*5d20*/  IMAD R4, R73, c[0x0][0x344], R4 ;  /* 0x0000d10049047a24 */ /* 0x000fe200078e0204 */
[----:B------:R1:W4:Y:S01]  /*5d30*/  LDS.128 R28, [R0+0x8c80] ;  /* 0x008c8000001c7984 */ /* 0x0003220000000c00 */
[----:B------:R-:W-:-:S03]  /*5d40*/  IMAD.WIDE R2, R5, 0x40, R8 ;  /* 0x0000004005027825 */ /* 0x000fc600078e0208 */
        /* <DEDUP_REMOVED lines=23> */
.L_x_151:
[----:B--234-:R-:W-:Y:S05]  /*5ec0*/  BSYNC B0 ;  /* 0x0000000000007941 */ /* 0x01cfea0003800000 */
.L_x_150:
[----:B-1----:R-:W-:Y:S01]  /*5ed0*/  IADD3 R0, R8, 0x8, RZ ;  /* 0x0000000808007810 */ /* 0x002fe20007ffe0ff */
[----:B------:R-:W-:Y:S03]  /*5ee0*/  BSSY B0, `(.L_x_152) ;  /* 0x0000010000007945 */ /* 0x000fe60003800000 */
[----:B------:R-:W-:-:S04]  /*5ef0*/  ISETP.GE.AND P0, PT, R0, UR4, PT ;  /* 0x0000000400007c0c */ /* 0x000fc8000bf06270 */
        /* <DEDUP_REMOVED lines=14> */
.L_x_153:
[----:B------:R-:W-:Y:S05]  /*5fe0*/  BSYNC B0 ;  /* 0x0000000000007941 */ /* 0x000fea0003800000 */
.L_x_152:
[----:B------:R-:W-:Y:S01]  /*5ff0*/  IADD3 R0, R8, 0x10, RZ ;  /* 0x0000001008007810 */ /* 0x000fe20007ffe0ff */
[----:B------:R-:W-:Y:S03]  /*6000*/  BSSY B0, `(.L_x_154) ;  /* 0x000000f000007945 */ /* 0x000fe60003800000 */
[----:B------:R-:W-:-:S04]  /*6010*/  ISETP.GE.AND P6, PT, R0, UR4, PT ;  /* 0x0000000400007c0c */ /* 0x000fc8000bfc6270 */
        /* <DEDUP_REMOVED lines=13> */
.L_x_155:
[----:B------:R-:W-:Y:S05]  /*60f0*/  BSYNC B0 ;  /* 0x0000000000007941 */ /* 0x000fea0003800000 */
.L_x_154:
        /* <DEDUP_REMOVED lines=16> */
.L_x_157:
[----:B------:R-:W-:Y:S05]  /*6200*/  BSYNC B0 ;  /* 0x0000000000007941 */ /* 0x000fea0003800000 */
.L_x_156:
        /* <DEDUP_REMOVED lines=16> */
.L_x_159:
[----:B------:R-:W-:Y:S05]  /*6310*/  BSYNC B0 ;  /* 0x0000000000007941 */ /* 0x000fea0003800000 */
.L_x_158:
        /* <DEDUP_REMOVED lines=16> */
.L_x_161:
[----:B------:R-:W-:Y:S05]  /*6420*/  BSYNC B0 ;  /* 0x0000000000007941 */ /* 0x000fea0003800000 */
.L_x_160:
        /* <DEDUP_REMOVED lines=16> */
.L_x_163:
[----:B------:R-:W-:Y:S05]  /*6530*/  BSYNC B0 ;  /* 0x0000000000007941 */ /* 0x000fea0003800000 */
.L_x_162:
[----:B------:R-:W-:Y:S01]  /*6540*/  IADD3 R0, R8, 0x38, RZ ;  /* 0x0000003808007810 */ /* 0x000fe20007ffe0ff */
[----:B------:R-:W-:Y:S03]  /*6550*/  BSSY B0, `(.L_x_164) ;  /* 0x000000e000007945 */ /* 0x000fe60003800000 */
[----:B------:R-:W-:-:S04]  /*6560*/  ISETP.GE.AND P1, PT, R0, UR4, PT ;  /* 0x0000000400007c0c */ /* 0x000fc8000bf26270 */
        /* <DEDUP_REMOVED lines=12> */
.L_x_165:
[----:B------:R-:W-:Y:S05]  /*6630*/  BSYNC B0 ;  /* 0x0000000000007941 */ /* 0x000fea0003800000 */
.L_x_164:
[----:B------:R-:W-:Y:S01]  /*6640*/  ISETP.NE.AND P0, PT, R72, RZ, PT ;  /* 0x000000ff4800720c */ /* 0x000fe20003f05270 */
[----:B------:R-:W-:Y:S01]  /*6650*/  IMAD R0, R75, c[0x0][0x308], RZ ;  /* 0x0000c2004b007a24 */ /* 0x000fe200078e02ff */
[----:B------:R-:W-:Y:S01]  /*6660*/  BSSY B0, `(.L_x_166) ;  /* 0x0000012000007945 */ /* 0x000fe20003800000 */
[----:B--2---:R-:W-:Y:S01]  /*6670*/  IMAD.WIDE.U32 R4, R74, c[0x0][0x308], R6 ;  /* 0x0000c2004a047a25 */ /* 0x004fe200078e0006 */
        /* <DEDUP_REMOVED lines=16> */
.L_x_167:
[----:B------:R-:W-:Y:S05]  /*6780*/  BSYNC B0 ;  /* 0x0000000000007941 */ /* 0x000fea0003800000 */
.L_x_166:
        /* <DEDUP_REMOVED lines=15> */
.L_x_169:
[----:B------:R-:W-:Y:S05]  /*6880*/  BSYNC B0 ;  /* 0x0000000000007941 */ /* 0x000fea0003800000 */
.L_x_168:
        /* <DEDUP_REMOVED lines=14> */
.L_x_171:
[----:B------:R-:W-:Y:S05]  /*6970*/  BSYNC B0 ;  /* 0x0000000000007941 */ /* 0x000fea0003800000 */
.L_x_170:
        /* <DEDUP_REMOVED lines=14> */
.L_x_173:
[----:B------:R-:W-:Y:S05]  /*6a60*/  BSYNC B0 ;  /* 0x0000000000007941 */ /* 0x000fea0003800000 */
.L_x_172:
        /* <DEDUP_REMOVED lines=14> */
.L_x_175:
[----:B------:R-:W-:Y:S05]  /*6b50*/  BSYNC B0 ;  /* 0x0000000000007941 */ /* 0x000fea0003800000 */
.L_x_174:
        /* <DEDUP_REMOVED lines=14> */
.L_x_177:
[----:B------:R-:W-:Y:S05]  /*6c40*/  BSYNC B0 ;  /* 0x0000000000007941 */ /* 0x000fea0003800000 */
.L_x_176:
        /* <DEDUP_REMOVED lines=14> */
.L_x_179:
[----:B------:R-:W-:Y:S05]  /*6d30*/  BSYNC B0 ;  /* 0x0000000000007941 */ /* 0x000fea0003800000 */
.L_x_178:
        /* <DEDUP_REMOVED lines=14> */
.L_x_149:
[----:B------:R-:W2:Y:S01]  /*6e20*/  LDL.LU.64 R2, [R1+0x70] ;  /* 0x0000700001027983 */ /* 0x000ea20000300a00 */
[----:B------:R-:W-:Y:S01]  /*6e30*/  ULDC UR4, c[0x0][0x2f0] ;  /* 0x0000bc0000047ab9 */ /* 0x000fe20000000800 */
[----:B------:R-:W-:Y:S01]  /*6e40*/  BSSY B0, `(.L_x_180) ;  /* 0x0000024000007945 */ /* 0x000fe20003800000 */
[----:B------:R-:W-:Y:S01]  /*6e50*/  UIADD3 UR4, -UR13, UR4, URZ ;  /* 0x000000040d047290 */ /* 0x000fe2000fffe13f */
[----:B------:R-:W3:Y:S04]  /*6e60*/  S2R R18, SR_CTAID.Y ;  /* 0x0000000000127919 */ /* 0x000ee80000002600 */
[----:B------:R-:W4:Y:S01]  /*6e70*/  S2R R19, SR_CTAID.Z ;  /* 0x0000000000137919 */ /* 0x000f220000002700 */
[----:B---3--:R-:W-:-:S02]  /*6e80*/  SHF.R.S32.HI R20, RZ, 0x1f, R18 ;  /* 0x0000001fff147819 */ /* 0x008fc40000011412 */
[----:B----4-:R-:W-:-:S05]  /*6e90*/  SHF.R.S32.HI R21, RZ, 0x1f, R19 ;  /* 0x0000001fff157819 */ /* 0x010fca0000011413 */
[----:B------:R-:W-:-:S04]  /*6ea0*/  IMAD R8, R21, c[0x0][0x310], RZ ;  /* 0x0000c40015087a24 */ /* 0x000fc800078e02ff */
[----:B------:R-:W-:Y:S01]  /*6eb0*/  IMAD R8, R19, c[0x0][0x314], R8 ;  /* 0x0000c50013087a24 */ /* 0x000fe200078e0208 */
[----:B--2---:R-:W-:-:S04]  /*6ec0*/  SHF.R.S32.HI R0, RZ, 0x1f, R2 ;  /* 0x0000001fff007819 */ /* 0x004fc80000011402 */
[----:B------:R-:W-:-:S04]  /*6ed0*/  LEA.HI R0, R0, R2, RZ, 0x5 ;  /* 0x0000000200007211 */ /* 0x000fc800078f28ff */
[----:B------:R-:W-:Y:S02]  /*6ee0*/  LOP3.LUT R4, R0, 0x1fffffe0, RZ, 0xc0, !PT ;  /* 0x1fffffe000047812 */ /* 0x000fe400078ec0ff */
[----:B-1----:R-:W-:-:S03]  /*6ef0*/  SHF.R.S32.HI R6, RZ, 0x5, R0 ;  /* 0x00000005ff067819 */ /* 0x002fc60000011400 */
[----:B------:R-:W-:Y:S01]  /*6f00*/  IMAD.IADD R4, R2, 0x1, -R4 ;  /* 0x0000000102047824 */ /* 0x000fe200078e0a04 */
[----:B------:R-:W-:Y:S01]  /*6f10*/  ISETP.GE.AND P0, PT, R6, UR4, PT ;  /* 0x0000000406007c0c */ /* 0x000fe2000bf06270 */
[----:B------:R-:W-:Y:S01]  /*6f20*/  IMAD R2, R20, c[0x0][0x308], RZ ;  /* 0x0000c20014027a24 */ /* 0x000fe200078e02ff */
[----:B------:R-:W-:Y:S01]  /*6f30*/  SHF.R.S32.HI R7, RZ, 0x1f, R6 ;  /* 0x0000001fff077819 */ /* 0x000fe20000011406 */
[----:B------:R-:W-:Y:S01]  /*6f40*/  IMAD.SHL.U32 R4, R4, 0x8, RZ ;  /* 0x0000000804047824 */ /* 0x000fe200078e00ff */
[----:B------:R-:W-:Y:S01]  /*6f50*/  P2R R16, PR, RZ, 0x1 ;  /* 0x00000001ff107803 */ /* 0x000fe20000000000 */
[----:B------:R-:W-:-:S03]  /*6f60*/  IMAD R2, R18, c[0x0][0x30c], R2 ;  /* 0x0000c30012027a24 */ /* 0x000fc600078e0202 */
[----:B------:R-:W-:Y:S02]  /*6f70*/  SHF.R.S32.HI R5, RZ, 0x1f, R4 ;  /* 0x0000001fff057819 */ /* 0x000fe40000011404 */
[----:B------:R-:W-:-:S03]  /*6f80*/  ISETP.GE.OR P0, PT, R4, c[0x0][0x2f4], P0 ;  /* 0x0000bd0004007a0c */ /* 0x000fc60000706670 */
[----:B------:R-:W-:-:S05]  /*6f90*/  IMAD.WIDE.U32 R10, R18, c[0x0][0x308], R4 ;  /* 0x0000c200120a7a25 */ /* 0x000fca00078e0004 */
[----:B------:R-:W-:Y:S01]  /*6fa0*/  IADD3 R11, R2, R11, RZ ;  /* 0x0000000b020b7210 */ /* 0x000fe20007ffe0ff */
[----:B------:R-:W-:-:S04]  /*6fb0*/  IMAD.U32 R2, RZ, RZ, UR10 ;  /* 0x0000000aff027e24 */ /* 0x000fc8000f8e00ff */
[----:B------:R-:W-:-:S04]  /*6fc0*/  IMAD.WIDE.U32 R10, R19, c[0x0][0x310], R10 ;  /* 0x0000c400130a7a25 */ /* 0x000fc800078e000a */
[----:B------:R-:W-:Y:S01]  /*6fd0*/  IMAD.WIDE R2, R2, 0x40, R6 ;  /* 0x0000004002027825 */ /* 0x000fe200078e0206 */
        /* <DEDUP_REMOVED lines=10> */
.L_x_181:
[----:B------:R-:W-:Y:S05]  /*7080*/  BSYNC B0 ;  /* 0x0000000000007941 */ /* 0x000fea0003800000 */
.L_x_180:
[----:B------:R-:W-:Y:S01]  /*7090*/  IADD3 R0, R6, 0x8, RZ ;  /* 0x0000000806007810 */ /* 0x000fe20007ffe0ff */
        /* <DEDUP_REMOVED lines=16> */
.L_x_183:
[----:B------:R-:W-:Y:S05]  /*71a0*/  BSYNC B0 ;  /* 0x0000000000007941 */ /* 0x000fea0003800000 */
.L_x_182:
        /* <DEDUP_REMOVED lines=16> */
.L_x_185:
[----:B------:R-:W-:Y:S05]  /*72b0*/  BSYNC B0 ;  /* 0x0000000000007941 */ /* 0x000fea0003800000 */
.L_x_184:
        /* <DEDUP_REMOVED lines=16> */
.L_x_187:
[----:B------:R-:W-:Y:S05]  /*73c0*/  BSYNC B0 ;  /* 0x0000000000007941 */ /* 0x000fea0003800000 */
.L_x_186:
        /* <DEDUP_REMOVED lines=16> */
.L_x_189:
[----:B------:R-:W-:Y:S05]  /*74d0*/  BSYNC B0 ;  /* 0x0000000000007941 */ /* 0x000fea0003800000 */
.L_x_188:
        /* <DEDUP_REMOVED lines=16> */
.L_x_191:
[----:B------:R-:W-:Y:S05]  /*75e0*/  BSYNC B0 ;  /* 0x0000000000007941 */ /* 0x000fea0003800000 */
.L_x_190:
        /* <DEDUP_REMOVED lines=16> */
.L_x_193:
[----:B------:R-:W-:Y:S05]  /*76f0*/  BSYNC B0 ;  /* 0x0000000000007941 */ /* 0x000fea0003800000 */
.L_x_192:
[----:B------:R-:W-:Y:S01]  /*7700*/  IADD3 R6, R6, 0x38, RZ ;  /* 0x0000003806067810 */ /* 0x000fe20007ffe0ff */
[----:B------:R-:W-:Y:S03]  /*7710*/  BSSY B0, `(.L_x_194) ;  /* 0x000000e000007945 */ /* 0x000fe60003800000 */
[----:B------:R-:W-:-:S04]  /*7720*/  ISETP.GE.AND P1, PT, R6, UR4, PT ;  /* 0x0000000406007c0c */ /* 0x000fc8000bf26270 */
[----:B------:R-:W-:-:S13]  /*7730*/  ISETP.GE.OR P0, PT, R4, c[0x0][0x2f4], P1 ;  /* 0x0000bd0004007a0c */ /* 0x000fda0000f06670 */
[----:B------:R-:W-:Y:S05]  /*7740*/  @P0 BRA `(.L_x_195) ;  /* 0x000000a000000947 */ /* 0x000fea0003800000 */
[----:B------:R-:W-:Y:S02]  /*7750*/  IADD3 R0, P0, R2, 0x38, RZ ;  /* 0x0000003802007810 */ /* 0x000fe40007f1e0ff */
[----:B------:R-:W-:Y:S02]  /*7760*/  MOV R8, R10 ;  /* 0x0000000a00087202 */ /* 0x000fe40000000f00 */
[----:B------:R-:W-:-:S03]  /*7770*/  IADD3.X R6, RZ, R3, RZ, P0, !PT ;  /* 0x00000003ff067210 */ /* 0x000fc600007fe4ff */
[----:B------:R-:W-:-:S04]  /*7780*/  IMAD.WIDE.U32 R8, R0, c[0x0][0x300], R8 ;  /* 0x0000c00000087a25 */ /* 0x000fc800078e0008 */
[----:B------:R-:W-:-:S04]  /*7790*/  IMAD R6, R6, c[0x0][0x300], RZ ;  /* 0x0000c00006067a24 */ /* 0x000fc800078e02ff */
[----:B------:R-:W-:Y:S01]  /*77a0*/  IMAD R0, R0, c[0x0][0x304], R6 ;  /* 0x0000c10000007a24 */ /* 0x000fe200078e0206 */
[----:B------:R-:W-:-:S04]  /*77b0*/  LEA R6, P0, R8, c[0x0][0x2e8], 0x1 ;  /* 0x0000ba0008067a11 */ /* 0x000fc800078008ff */
[----:B------:R-:W-:-:S04]  /*77c0*/  IADD3 R0, R0, R9, RZ ;  /* 0x0000000900007210 */ /* 0x000fc80007ffe0ff */
[----:B------:R-:W-:-:S05]  /*77d0*/  LEA.HI.X R7, R8, c[0x0][0x2ec], R0, 0x1, P0 ;  /* 0x0000bb0008077a11 */ /* 0x000fca00000f0c00 */
[----:B------:R2:W-:Y:S02]  /*77e0*/  STG.E.128 [R6.64], RZ ;  /* 0x000000ff06007986 */ /* 0x0005e4000c101d14 */
.L_x_195:
[----:B------:R-:W-:Y:S05]  /*77f0*/  BSYNC B0 ;  /* 0x0000000000007941 */ /* 0x000fea0003800000 */
.L_x_194:
[----:B------:R-:W-:Y:S01]  /*7800*/  ISETP.NE.AND P0, PT, R16, RZ, PT ;  /* 0x000000ff1000720c */ /* 0x000fe20003f05270 */
[----:B------:R-:W-:Y:S01]  /*7810*/  IMAD R0, R20, c[0x0][0x338], RZ ;  /* 0x0000ce0014007a24 */ /* 0x000fe200078e02ff */
[----:B------:R-:W-:Y:S01]  /*7820*/  BSSY B0, `(.L_x_196) ;  /* 0x0000012000007945 */ /* 0x000fe20003800000 */
[----:B------:R-:W-:Y:S01]  /*7830*/  IMAD.WIDE.U32 R8, R18, c[0x0][0x338], R4 ;  /* 0x0000ce0012087a25 */ /* 0x000fe200078e0004 */
[----:B------:R-:W-:-:S03]  /*7840*/  ISETP.GE.OR P0, PT, R4, c[0x0][0x324], P0 ;  /* 0x0000c90004007a0c */ /* 0x000fc60000706670 */
[----:B------:R-:W-:Y:S02]  /*7850*/  IMAD R0, R18, c[0x0][0x33c], R0 ;  /* 0x0000cf0012007a24 */ /* 0x000fe400078e0200 */
[----:B--2---:R-:W-:-:S03]  /*7860*/  IMAD R6, R21, c[0x0][0x340], RZ ;  /* 0x0000d00015067a24 */ /* 0x004fc600078e02ff */
        /* <DEDUP_REMOVED lines=13> */
.L_x_197:
[----:B------:R-:W-:Y:S05]  /*7940*/  BSYNC B0 ;  /* 0x0000000000007941 */ /* 0x000fea0003800000 */
.L_x_196:
        /* <DEDUP_REMOVED lines=14> */
[----:B------:R2:W-:Y:S02]  /*7a30*/  STG.E.128 [R12.64], RZ ;  /* 0x000000ff0c007986 */ /* 0x0005e4000c101d14 */
.L_x_199:
[----:B------:R-:W-:Y:S05]  /*7a40*/  BSYNC B0 ;  /* 0x0000000000007941 */ /* 0x000fea0003800000 */
.L_x_198:
        /* <DEDUP_REMOVED lines=14> */
.L_x_201:
[----:B------:R-:W-:Y:S05]  /*7b30*/  BSYNC B0 ;  /* 0x0000000000007941 */ /* 0x000fea0003800000 */
.L_x_200:
        /* <DEDUP_REMOVED lines=14> */
.L_x_203:
[----:B------:R-:W-:Y:S05]  /*7c20*/  BSYNC B0 ;  /* 0x0000000000007941 */ /* 0x000fea0003800000 */
.L_x_202:
        /* <DEDUP_REMOVED lines=14> */
.L_x_205:
[----:B------:R-:W-:Y:S05]  /*7d10*/  BSYNC B0 ;  /* 0x0000000000007941 */ /* 0x000fea0003800000 */
.L_x_204:
        /* <DEDUP_REMOVED lines=14> */
.L_x_207:
[----:B------:R-:W-:Y:S05]  /*7e00*/  BSYNC B0 ;  /* 0x0000000000007941 */ /* 0x000fea0003800000 */
.L_x_206:
        /* <DEDUP_REMOVED lines=14> */
.L_x_209:
[----:B------:R-:W-:Y:S05]  /*7ef0*/  BSYNC B0 ;  /* 0x0000000000007941 */ /* 0x000fea0003800000 */
.L_x_208:
[----:B------:R-:W-:-:S13]  /*7f00*/  ISETP.GE.OR P1, PT, R4, c[0x0][0x324], P1 ;  /* 0x0000c90004007a0c */ /* 0x000fda0000f26670 */
[----:B------:R-:W-:Y:S05]  /*7f10*/  @P1 EXIT ;  /* 0x000000000000194d */ /* 0x000fea0003800000 */
        /* <DEDUP_REMOVED lines=9> */
[----:B------:R-:W-:Y:S01]  /*7fb0*/  STG.E.128 [R2.64], RZ ;  /* 0x000000ff02007986 */ /* 0x000fe2000c101d14 */
[----:B------:R-:W-:Y:S05]  /*7fc0*/  EXIT ;  /* 0x000000000000794d */ /* 0x000fea0003800000 */
.L_x_210:
        /* <DEDUP_REMOVED lines=11> */
.L_x_1150:


//--------------------- .text._ZN7cutlass13device_kernelIN5flash19enable_sm80_to_sm89INS1_16FlashAttnBwdSm80INS1_25CollectiveMainloopBwdSm80ILi1ELi1EN4cute5tupleIJNS5_1CILi32EEENS7_ILi64EEENS7_ILi256EEEEEENS_10bfloat16_tEfNS_4arch4Sm80ELb0ELb1ELb0ELb0ELb0ELb0ELb0ELb0ELi2ELi2ELi2ELi1ELb1EEENS1_24CollectiveEpilogueBwdGQAISB_fSE_Li256ELb0ELb0EEENS1_19SingleTileSchedulerILb0ELb0ELb0ELi64EEEEEEEEEvNT_6ParamsE --------------------------
	.section	.text._ZN7cutlass13device_kernelIN5flash19enable_sm80_to_sm89INS1_16FlashAttnBwdSm80INS1_25CollectiveMainloopBwdSm80ILi1ELi1EN4cute5tupleIJNS5_1CILi32EEENS7_ILi64EEENS7_ILi256EEEEEENS_10bfloat16_tEfNS_4arch4Sm80ELb0ELb1ELb0ELb0ELb0ELb0ELb0ELb0ELi2ELi2ELi2ELi1ELb1EEENS1_24CollectiveEpilogueBwdGQAISB_fSE_Li256ELb0ELb0EEENS1_19SingleTileSchedulerILb0ELb0ELb0ELi64EEEEEEEEEvNT_6ParamsE,"ax",@progbits
	.sectioninfo	@"SHI_REGISTERS=255"
	.align	128
.text._ZN7cutlass13device_kernelIN5flash19enable_sm80_to_sm89INS1_16FlashAttnBwdSm80INS1_25CollectiveMainloopBwdSm80ILi1ELi1EN4cute5tupleIJNS5_1CILi32EEENS7_ILi64EEENS7_ILi256EEEEEENS_10bfloat16_tEfNS_4arch4Sm80ELb0ELb1ELb0ELb0ELb0ELb0ELb0ELb0ELi2ELi2ELi2ELi1ELb1EEENS1_24CollectiveEpilogueBwdGQAISB_fSE_Li256ELb0ELb0EEENS1_19SingleTileSchedulerILb0ELb0ELb0ELi64EEEEEEEEEvNT_6ParamsE:
        .type           _ZN7cutlass13device_kernelIN5flash19enable_sm80_to_sm89INS1_16FlashAttnBwdSm80INS1_25CollectiveMainloopBwdSm80ILi1ELi1EN4cute5tupleIJNS5_1CILi32EEENS7_ILi64EEENS7_ILi256EEEEEENS_10bfloat16_tEfNS_4arch4Sm80ELb0ELb1ELb0ELb0ELb0ELb0ELb0ELb0ELi2ELi2ELi2ELi1ELb1EEENS1_24CollectiveEpilogueBwdGQAISB_fSE_Li256ELb0ELb0EEENS1_19SingleTileSchedulerILb0ELb0ELb0ELi64EEEEEEEEEvNT_6ParamsE,@function
        .size           _ZN7cutlass13device_kernelIN5flash19enable_sm80_to_sm89INS1_16FlashAttnBwdSm80INS1_25CollectiveMainloopBwdSm80ILi1ELi1EN4cute5tupleIJNS5_1CILi32EEENS7_ILi64EEENS7_ILi256EEEEEENS_10bfloat16_tEfNS_4arch4Sm80ELb0ELb1ELb0ELb0ELb0ELb0ELb0ELb0ELi2ELi2ELi2ELi1ELb1EEENS1_24CollectiveEpilogueBwdGQAISB_fSE_Li256ELb0ELb0EEENS1_19SingleTileSchedulerILb0ELb0ELb0ELi64EEEEEEEEEvNT_6ParamsE,(.L_x_1151 - _ZN7cutlass13device_kernelIN5flash19enable_sm80_to_sm89INS1_16FlashAttnBwdSm80INS1_25CollectiveMainloopBwdSm80ILi1ELi1EN4cute5tupleIJNS5_1CILi32EEENS7_ILi64EEENS7_ILi256EEEEEENS_10bfloat16_tEfNS_4arch4Sm80ELb0ELb1ELb0ELb0ELb0ELb0ELb0ELb0ELi2ELi2ELi2ELi1ELb1EEENS1_24CollectiveEpilogueBwdGQAISB_fSE_Li256ELb0ELb0EEENS1_19SingleTileSchedulerILb0ELb0ELb0ELi64EEEEEEEEEvNT_6ParamsE)
        .other          _ZN7cutlass13device_kernelIN5flash19enable_sm80_to_sm89INS1_16FlashAttnBwdSm80INS1_25CollectiveMainloopBwdSm80ILi1ELi1EN4cute5tupleIJNS5_1CILi32EEENS7_ILi64EEENS7_ILi256EEEEEENS_10bfloat16_tEfNS_4arch4Sm80ELb0ELb1ELb0ELb0ELb0ELb0ELb0ELb0ELi2ELi2ELi2ELi1ELb1EEENS1_24CollectiveEpilogueBwdGQAISB_fSE_Li256ELb0ELb0EEENS1_19SingleTileSchedulerILb0ELb0ELb0ELi64EEEEEEEEEvNT_6ParamsE,@"STO_CUDA_ENTRY STV_DEFAULT"
_ZN7cutlass13device_kernelIN5flash19enable_sm80_to_sm89INS1_16FlashAttnBwdSm80INS1_25CollectiveMainloopBwdSm80ILi1ELi1EN4cute5tupleIJNS5_1CILi32EEENS7_ILi64EEENS7_ILi256EEEEEENS_10bfloat16_tEfNS_4arch4Sm80ELb0ELb1ELb0ELb0ELb0ELb0ELb0ELb0ELi2ELi2ELi2ELi1ELb1EEENS1_24CollectiveEpilogueBwdGQAISB_fSE_Li256ELb0ELb0EEENS1_19SingleTileSchedulerILb0ELb0ELb0ELi64EEEEEEEEEvNT_6ParamsE:
        /* <DEDUP_REMOVED lines=29> */
.L_x_211:
        /* <DEDUP_REMOVED lines=11> */
[----:B------:R-:W-:Y:S01]  /*0280*/  CS2R R138, SRZ ;  /* 0x00000000008a7805 */ /* 0x000fe2000001ff00 */
[----:B------:R-:W-:Y:S01]  /*0290*/  UIADD3 UR5, UR5, -UR4, URZ ;  /* 0x8000000405057290 */ /* 0x000fe2000fffe03f */
[----:B------:R-:W-:Y:S01]  /*02a0*/  CS2R R136, SRZ ;  /* 0x0000000000887805 */ /* 0x000fe2000001ff00 */
[----:B------:R-:W-:Y:S01]  /*02b0*/  ULDC.64 UR20, c[0x0][0x118] ;  /* 0x0000460000147ab9 */ /* 0x000fe20000000a00 */
[----:B------:R-:W-:Y:S01]  /*02c0*/  CS2R R134, SRZ ;  /* 0x0000000000867805 */ /* 0x000fe2000001ff00 */
        /* <DEDUP_REMOVED lines=8> */
[----:B------:R-:W-:Y:S01]  /*0350*/  USHF.R.S32.HI UR12, URZ, 0x5, UR4 ;  /* 0x000000053f0c7899 */ /* 0x000fe20008011404 */
[----:B------:R-:W-:Y:S01]  /*0360*/  CS2R R120, SRZ ;  /* 0x0000000000787805 */ /* 0x000fe2000001ff00 */
[----:B------:R-:W-:Y:S01]  /*0370*/  CS2R R118, SRZ ;  /* 0x0000000000767805 */ /* 0x000fe2000001ff00 */
[----:B------:R-:W-:Y:S01]  /*0380*/  CS2R R116, SRZ ;  /* 0x0000000000747805 */ /* 0x000fe2000001ff00 */
[----:B------:R-:W-:Y:S01]  /*0390*/  UISETP.LT.AND UP0, UPT, URZ, UR12, UPT ;  /* 0x0000000c3f00728c */ /* 0x000fe2000bf01270 */
[----:B------:R-:W-:Y:S01]  /*03a0*/  CS2R R110, SRZ ;  /* 0x00000000006e7805 */ /* 0x000fe2000001ff00 */
[----:B------:R-:W-:Y:S01]  /*03b0*/  CS2R R108, SRZ ;  /* 0x00000000006c7805 */ /* 0x000fe2000001ff00 */
        /* <DEDUP_REMOVED lines=57> */
[----:B-1----:R-:W-:Y:S01]  /*0750*/  IMAD.U32 R2, RZ, RZ, UR24 ;  /* 0x00000018ff027e24 */ /* 0x002fe2000f8e00ff */
        /* <DEDUP_REMOVED lines=11> */
[----:B------:R-:W-:Y:S01]  /*0810*/  IMAD.U32 R6, RZ, RZ, UR24 ;  /* 0x00000018ff067e24 */ /* 0x000fe2000f8e00ff */
        /* <DEDUP_REMOVED lines=366> */
[----:B------:R-:W-:Y:S01]  /*1f00*/  ULDC UR5, c[0x0][0x2a8] ;  /* 0x0000aa0000057ab9 */ /* 0x000fe20000000800 */
[----:B------:R-:W1:Y:S01]  /*1f10*/  LDSM.16.M88.4 R216, [R9+0xe080] ;  /* 0x00e0800009d8783b */ /* 0x000e620000000200 */
[----:B------:R-:W-:-:S02]  /*1f20*/  UISETP.GT.AND UP2, UPT, UR10, -0x1, UPT ;  /* 0xffffffff0a00788c */ /* 0x000fc4000bf44270 */
        /* <DEDUP_REMOVED lines=113> */
[----:B------:R-:W-:-:S03]  /*2640*/  CS2R R24, SRZ ;  /* 0x0000000000187805 */ /* 0x000fc6000001ff00 */
        /* <DEDUP_REMOVED lines=20> */
.L_x_223:
        /* <DEDUP_REMOVED lines=96> */
.L_x_215:
[----:B------:R-:W-:Y:S04]  /*2d90*/  MOV R14, 0x1 ;  /* 0x00000001000e7802 */ /* 0x000fe80000000f00 */
[----:B------:R-:W-:-:S13]  /*2da0*/  ISETP.NE.AND P2, PT, R14, c[0x0][0x2a8], PT ;  /* 0x0000aa000e007a0c */ /* 0x000fda0003f45270 */
[----:B------:R-:W-:Y:S05]  /*2db0*/  @P2 IMAD.HI.U32 R14, R12, c[0x0][0x2ac], RZ ;  /* 0x0000ab000c0e2a27 */ /* 0x000fea00078e00ff */
[----:B------:R-:W-:Y:S02]  /*2dc0*/  @P2 SHF.R.U32.HI R12, RZ, c[0x0][0x2b0], R14 ;  /* 0x0000ac00ff0c2a19 */ /* 0x000fe4000001160e */
.L_x_216:
[----:B------:R-:W-:Y:S05]  /*2dd0*/  BSYNC B0 ;  /* 0x0000000000007941 */ /* 0x000fea0003800000 */
.L_x_214:
[----:B------:R-:W2:Y:S01]  /*2de0*/  LDL R15, [R1+0x84] ;  /* 0x00008400010f7983 */ /* 0x000ea20000100800 */
[----:B------:R-:W-:Y:S04]  /*2df0*/  IMAD.MOV.U32 R14, RZ, RZ, c[0x0][0x2a8] ;  /* 0x0000aa00ff0e7624 */ /* 0x000fe800078e00ff */
[----:B------:R-:W-:Y:S04]  /*2e00*/  IMAD R12, R12, R14, -UR13 ;  /* 0x8000000d0c0c7e24 */ /* 0x000fe8000f8e020e */
[----:B--2---:R-:W-:Y:S05]  /*2e10*/  IMAD.IADD R12, R12, 0x1, -R15 ;  /* 0x000000010c0c7824 */ /* 0x004fea00078e0a0f */
[----:B------:R-:W-:Y:S02]  /*2e20*/  IADD3 R14, R12, c[0x0][0x2a8], RZ ;  /* 0x0000aa000c0e7a10 */ /* 0x000fe40007ffe0ff */
[----:B------:R-:W-:Y:S02]  /*2e30*/  IMNMX R156, R156, R12, !PT ;  /* 0x0000000c9c9c7217 */ /* 0x000fe40007800200 */
[----:B------:R-:W-:Y:S02]  /*2e40*/  IMNMX R157, R157, R14, PT ;  /* 0x0000000e9d9d7217 */ /* 0x000fe40003800200 */
.L_x_213:
        /* <DEDUP_REMOVED lines=17> */
.L_x_219:
[----:B------:R-:W-:Y:S04]  /*2f60*/  MOV R13, 0x1 ;  /* 0x00000001000d7802 */ /* 0x000fe80000000f00 */
[----:B------:R-:W-:-:S13]  /*2f70*/  ISETP.NE.AND P0, PT, R13, c[0x0][0x2a8], PT ;  /* 0x0000aa000d007a0c */ /* 0x000fda0003f05270 */
[----:B------:R-:W-:Y:S05]  /*2f80*/  @P0 IMAD.HI.U32 R13, R12, c[0x0][0x2ac], RZ ;  /* 0x0000ab000c0d0a27 */ /* 0x000fea00078e00ff */
[----:B------:R-:W-:Y:S02]  /*2f90*/  @P0 SHF.R.U32.HI R12, RZ, c[0x0][0x2b0], R13 ;  /* 0x0000ac00ff0c0a19 */ /* 0x000fe4000001160d */
.L_x_220:
[----:B------:R-:W-:Y:S05]  /*2fa0*/  BSYNC B0 ;  /* 0x0000000000007941 */ /* 0x000fea0003800000 */
.L_x_218:
[----:B------:R-:W2:Y:S01]  /*2fb0*/  LDL R14, [R1+0x84] ;  /* 0x00008400010e7983 */ /* 0x000ea20000100800 */
[----:B------:R-:W-:Y:S04]  /*2fc0*/  IMAD.MOV.U32 R13, RZ, RZ, c[0x0][0x2a8] ;  /* 0x0000aa00ff0d7624 */ /* 0x000fe800078e00ff */
[----:B------:R-:W-:Y:S04]  /*2fd0*/  IMAD R12, R12, R13, -UR13 ;  /* 0x8000000d0c0c7e24 */ /* 0x000fe8000f8e020d */
[----:B--2---:R-:W-:Y:S05]  /*2fe0*/  IMAD.IADD R12, R12, 0x1, -R14 ;  /* 0x000000010c0c7824 */ /* 0x004fea00078e0a0e */
[----:B------:R-:W-:Y:S02]  /*2ff0*/  IADD3 R13, R12, c[0x0][0x2a8], RZ ;  /* 0x0000aa000c0d7a10 */ /* 0x000fe40007ffe0ff */
[----:B------:R-:W-:Y:S02]  /*3000*/  IMNMX R158, R158, R12, !PT ;  /* 0x0000000c9e9e7217 */ /* 0x000fe40007800200 */
[----:B------:R-:W-:Y:S02]  /*3010*/  IMNMX R159, R159, R13, PT ;  /* 0x0000000d9f9f7217 */ /* 0x000fe40003800200 */
.L_x_217:
        /* <DEDUP_REMOVED lines=248> */
.L_x_221:
        /* <DEDUP_REMOVED lines=104> */
.L_x_222:
        /* <DEDUP_REMOVED lines=167> */
.L_x_212:
[----:B------:R-:W-:Y:S05]  /*5090*/  @P1 EXIT ;  /* 0x000000000000194d */ /* 0x000fea0003800000 */
[----:B-1----:R-:W2:Y:S01]  /*50a0*/  LDL.LU.64 R4, [R1+0x70] ;  /* 0x0000700001047983 */ /* 0x002ea20000300a00 */
[----:B------:R-:W-:Y:S01]  /*50b0*/  MOV R2, 0x1 ;  /* 0x0000000100027802 */ /* 0x000fe20000000f00 */
[----:B------:R-:W-:Y:S02]  /*50c0*/  USHF.L.U32 UR5, UR10, 0xe, URZ ;  /* 0x0000000e0a057899 */ /* 0x000fe4000800063f */
[----:B-----5:R-:W1:Y:S04]  /*50d0*/  S2R R0, SR_CTAID.Y ;  /* 0x0000000000007919 */ /* 0x020e680000002600 */
[----:B------:R-:W-:Y:S01]  /*50e0*/  BAR.SYNC.DEFER_BLOCKING 0x1, 0x100 ;  /* 0x0044000000007b1d */ /* 0x000fe20000010000 */
[----:B------:R-:W-:Y:S01]  /*50f0*/  ISETP.NE.AND P1, PT, R2, c[0x0][0x338], PT ;  /* 0x0000ce0002007a0c */ /* 0x000fe20003f25270 */
[----:B------:R-:W-:-:S04]  /*5100*/  USHF.R.S32.HI UR4, URZ, 0x1f, UR5 ;  /* 0x0000001f3f047899 */ /* 0x000fc80008011405 */
[----:B------:R-:W3:Y:S08]  /*5110*/  S2R R11, SR_CTAID.Z ;  /* 0x00000000000b7919 */ /* 0x000ef00000002700 */
[----:B-1----:R-:W-:-:S05]  /*5120*/  @P1 IMAD.HI.U32 R3, R0, c[0x0][0x33c], RZ ;  /* 0x0000cf0000031a27 */ /* 0x002fca00078e00ff */
[----:B------:R-:W-:Y:S02]  /*5130*/  @P1 SHF.R.U32.HI R0, RZ, c[0x0][0x340], R3 ;  /* 0x0000d000ff001a19 */ /* 0x000fe40000011603 */
[----:B--2---:R-:W-:-:S04]  /*5140*/  IADD3 R2, P0, R4, UR5, RZ ;  /* 0x0000000504027c10 */ /* 0x004fc8000ff1e0ff */
[----:B------:R-:W-:Y:S02]  /*5150*/  LEA.HI.X.SX32 R3, R4, UR4, 0x1, P0 ;  /* 0x0000000404037c11 */ /* 0x000fe400080f0eff */
[----:B------:R-:W-:-:S05]  /*5160*/  SHF.R.S32.HI R4, RZ, 0x1f, R0 ;  /* 0x0000001fff047819 */ /* 0x000fca0000011400 */
[C---:B------:R-:W-:Y:S02]  /*5170*/  IMAD R6, R4.reuse, c[0x0][0x328], RZ ;  /* 0x0000ca0004067a24 */ /* 0x040fe400078e02ff */
[----:B------:R-:W-:Y:S02]  /*5180*/  IMAD R7, R4, c[0x0][0x300], RZ ;  /* 0x0000c00004077a24 */ /* 0x000fe400078e02ff */
[----:B------:R-:W-:-:S04]  /*5190*/  IMAD.WIDE.U32 R4, R0, c[0x0][0x328], R2 ;  /* 0x0000ca0000047a25 */ /* 0x000fc800078e0002 */
[----:B------:R-:W-:-:S04]  /*51a0*/  IMAD.WIDE.U32 R2, R0, c[0x0][0x300], R2 ;  /* 0x0000c00000027a25 */ /* 0x000fc800078e0002 */
[C---:B------:R-:W-:Y:S02]  /*51b0*/  IMAD R6, R0.reuse, c[0x0][0x32c], R6 ;  /* 0x0000cb0000067a24 */ /* 0x040fe400078e0206 */
[----:B------:R-:W-:Y:S01]  /*51c0*/  IMAD R0, R0, c[0x0][0x304], R7 ;  /* 0x0000c10000007a24 */ /* 0x000fe200078e0207 */
[----:B---3--:R-:W-:Y:S02]  /*51d0*/  SHF.R.S32.HI R7, RZ, 0x1f, R11 ;  /* 0x0000001fff077819 */ /* 0x008fe4000001140b */
[----:B------:R-:W-:Y:S02]  /*51e0*/  IADD3 R5, R5, R6, RZ ;  /* 0x0000000605057210 */ /* 0x000fe40007ffe0ff */
[----:B------:R-:W-:Y:S01]  /*51f0*/  IADD3 R3, R3, R0, RZ ;  /* 0x0000000003037210 */ /* 0x000fe20007ffe0ff */
[----:B------:R-:W-:Y:S02]  /*5200*/  IMAD R10, R7, c[0x0][0x330], RZ ;  /* 0x0000cc00070a7a24 */ /* 0x000fe400078e02ff */
[----:B------:R-:W-:-:S04]  /*5210*/  IMAD.WIDE.U32 R8, R11, c[0x0][0x330], R4 ;  /* 0x0000cc000b087a25 */ /* 0x000fc800078e0004 */
[----:B------:R-:W-:Y:S01]  /*5220*/  IMAD R10, R11, c[0x0][0x334], R10 ;  /* 0x0000cd000b0a7a24 */ /* 0x000fe200078e020a */
[----:B------:R-:W-:Y:S01]  /*5230*/  LEA R4, P1, R8, c[0x0][0x310], 0x2 ;  /* 0x0000c40008047a11 */ /* 0x000fe200078210ff */
[----:B------:R-:W-:Y:S02]  /*5240*/  IMAD R0, R7, c[0x0][0x308], RZ ;  /* 0x0000c20007007a24 */ /* 0x000fe400078e02ff */
[----:B------:R-:W-:Y:S01]  /*5250*/  IMAD.WIDE.U32 R6, R11, c[0x0][0x308], R2 ;  /* 0x0000c2000b067a25 */ /* 0x000fe200078e0002 */
[----:B------:R-:W-:-:S03]  /*5260*/  IADD3 R10, R9, R10, RZ ;  /* 0x0000000a090a7210 */ /* 0x000fc60007ffe0ff */
[----:B------:R-:W-:Y:S01]  /*5270*/  IMAD R0, R11, c[0x0][0x30c], R0 ;  /* 0x0000c3000b007a24 */ /* 0x000fe200078e0200 */
[----:B------:R-:W-:Y:S02]  /*5280*/  LEA.HI.X R5, R8, c[0x0][0x314], R10, 0x2, P1 ;  /* 0x0000c50008057a11 */ /* 0x000fe400008f140a */
[C---:B------:R-:W-:Y:S02]  /*5290*/  LEA R2, P0, R6.reuse, c[0x0][0x2e8], 0x2 ;  /* 0x0000ba0006027a11 */ /* 0x040fe400078010ff */
[----:B------:R-:W-:Y:S01]  /*52a0*/  IADD3 R0, R7, R0, RZ ;  /* 0x0000000007007210 */ /* 0x000fe20007ffe0ff */
[----:B------:R-:W-:Y:S03]  /*52b0*/  RED.E.ADD.F32.FTZ.RN.STRONG.GPU [R4.64], R20 ;  /* 0x000000140400798e */ /* 0x000fe6000c10e794 */
[----:B------:R-:W-:Y:S01]  /*52c0*/  LEA.HI.X R3, R6, c[0x0][0x2ec], R0, 0x2, P0 ;  /* 0x0000bb0006037a11 */ /* 0x000fe200000f1400 */
        /* <DEDUP_REMOVED lines=128> */
.L_x_224:
        /* <DEDUP_REMOVED lines=11> */
.L_x_1151:


//--------------------- .text._ZN7cutlass13device_kernelIN5flash19enable_sm80_to_sm89INS1_16FlashAttnBwdSm80INS1_25CollectiveMainloopBwdSm80ILi1ELi1EN4cute5tupleIJNS5_1CILi32EEENS7_ILi64EEENS7_ILi256EEEEEENS_10bfloat16_tEfNS_4arch4Sm80ELb0ELb1ELb0ELb1ELb0ELb0ELb0ELb0ELi2ELi2ELi2ELi1ELb1EEENS1_21CollectiveEpilogueBwdISB_SC_SE_Li256ELb1ELb0ELi4EEENS1_19SingleTileSchedulerILb1ELb0ELb0ELi64EEEEEEEEEvNT_6ParamsE --------------------------
	.section	.text._ZN7cutlass13device_kernelIN5flash19enable_sm80_to_sm89INS1_16FlashAttnBwdSm80INS1_25CollectiveMainloopBwdSm80ILi1ELi1EN4cute5tupleIJNS5_1CILi32EEENS7_ILi64EEENS7_ILi256EEEEEENS_10bfloat16_tEfNS_4arch4Sm80ELb0ELb1ELb0ELb1ELb0ELb0ELb0ELb0ELi2ELi2ELi2ELi1ELb1EEENS1_21CollectiveEpilogueBwdISB_SC_SE_Li256ELb1ELb0ELi4EEENS1_19SingleTileSchedulerILb1ELb0ELb0ELi64EEEEEEEEEvNT_6ParamsE,"ax",@progbits
	.sectioninfo	@"SHI_REGISTERS=255"
	.align	128
.text._ZN7cutlass13device_kernelIN5flash19enable_sm80_to_sm89INS1_16FlashAttnBwdSm80INS1_25CollectiveMainloopBwdSm80ILi1ELi1EN4cute5tupleIJNS5_1CILi32EEENS7_ILi64EEENS7_ILi256EEEEEENS_10bfloat16_tEfNS_4arch4Sm80ELb0ELb1ELb0ELb1ELb0ELb0ELb0ELb0ELi2ELi2ELi2ELi1ELb1EEENS1_21CollectiveEpilogueBwdISB_SC_SE_Li256ELb1ELb0ELi4EEENS1_19SingleTileSchedulerILb1ELb0ELb0ELi64EEEEEEEEEvNT_6ParamsE:
        .type           _ZN7cutlass13device_kernelIN5flash19enable_sm80_to_sm89INS1_16FlashAttnBwdSm80INS1_25CollectiveMainloopBwdSm80ILi1ELi1EN4cute5tupleIJNS5_1CILi32EEENS7_ILi64EEENS7_ILi256EEEEEENS_10bfloat16_tEfNS_4arch4Sm80ELb0ELb1ELb0ELb1ELb0ELb0ELb0ELb0ELi2ELi2ELi2ELi1ELb1EEENS1_21CollectiveEpilogueBwdISB_SC_SE_Li256ELb1ELb0ELi4EEENS1_19SingleTileSchedulerILb1ELb0ELb0ELi64EEEEEEEEEvNT_6ParamsE,@function
        .size           _ZN7cutlass13device_kernelIN5flash19enable_sm80_to_sm89INS1_16FlashAttnBwdSm80INS1_25CollectiveMainloopBwdSm80ILi1ELi1EN4cute5tupleIJNS5_1CILi32EEENS7_ILi64EEENS7_ILi256EEEEEENS_10bfloat16_tEfNS_4arch4Sm80ELb0ELb1ELb0ELb1ELb0ELb0ELb0ELb0ELi2ELi2ELi2ELi1ELb1EEENS1_21CollectiveEpilogueBwdISB_SC_SE_Li256ELb1ELb0ELi4EEENS1_19SingleTileSchedulerILb1ELb0ELb0ELi64EEEEEEEEEvNT_6ParamsE,(.L_x_1152 - _ZN7cutlass13device_kernelIN5flash19enable_sm80_to_sm89INS1_16FlashAttnBwdSm80INS1_25CollectiveMainloopBwdSm80ILi1ELi1EN4cute5tupleIJNS5_1CILi32EEENS7_ILi64EEENS7_ILi256EEEEEENS_10bfloat16_tEfNS_4arch4Sm80ELb0ELb1ELb0ELb1ELb0ELb0ELb0ELb0ELi2ELi2ELi2ELi1ELb1EEENS1_21CollectiveEpilogueBwdISB_SC_SE_Li256ELb1ELb0ELi4EEENS1_19SingleTileSchedulerILb1ELb0ELb0ELi64EEEEEEEEEvNT_6ParamsE)
        .other          _ZN7cutlass13device_kernelIN5flash19enable_sm80_to_sm89INS1_16FlashAttnBwdSm80INS1_25CollectiveMainloopBwdSm80ILi1ELi1EN4cute5tupleIJNS5_1CILi32EEENS7_ILi64EEENS7_ILi256EEEEEENS_10bfloat16_tEfNS_4arch4Sm80ELb0ELb1ELb0ELb1ELb0ELb0ELb0ELb0ELi2ELi2ELi2ELi1ELb1EEENS1_21CollectiveEpilogueBwdISB_SC_SE_Li256ELb1ELb0ELi4EEENS1_19SingleTileSchedulerILb1ELb0ELb0ELi64EEEEEEEEEvNT_6ParamsE,@"STO_CUDA_ENTRY STV_DEFAULT"
_ZN7cutlass13device_kernelIN5flash19enable_sm80_to_sm89INS1_16FlashAttnBwdSm80INS1_25CollectiveMainloopBwdSm80ILi1ELi1EN4cute5tupleIJNS5_1CILi32EEENS7_ILi64EEENS7_ILi256EEEEEENS_10bfloat16_tEfNS_4arch4Sm80ELb0ELb1ELb0ELb1ELb0ELb0ELb0ELb0ELi2ELi2ELi2ELi1ELb1EEENS1_21CollectiveEpilogueBwdISB_SC_SE_Li256ELb1ELb0ELi4EEENS1_19SingleTileSchedulerILb1ELb0ELb0ELi64EEEEEEEEEvNT_6ParamsE:
[----:B------:R-:W-:Y:S02]  /*0000*/  MOV R1, c[0x0][0x28] ;  /* 0x00000a0000017a02 */ /* 0x000fe40000000f00 */
[----:B------:R-:W1:Y:S01]  /*0010*/  S2R R85, SR_TID.X ;  /* 0x0000000000557919 */ /* 0x000e620000002100 */
[----:B------:R-:W-:Y:S01]  /*0020*/  IMAD.MOV.U32 R8, RZ, RZ, 0x4 ;  /* 0x00000004ff087424 */ /* 0x000fe200078e00ff */
[----:B------:R-:W2:Y:S01]  /*0030*/  S2UR UR6, SR_CTAID.X ;  /* 0x00000000000679c3 */ /* 0x000ea20000002500 */
[----:B------:R-:W-:Y:S01]  /*0040*/  ULDC.64 UR10, c[0x0][0x118] ;  /* 0x00004600000a7ab9 */ /* 0x000fe20000000a00 */
[----:B------:R-:W3:Y:S01]  /*0050*/  S2R R5, SR_CTAID.Z ;  /* 0x0000000000057919 */ /* 0x000ee20000002700 */
[----:B------:R-:W-:-:S03]  /*0060*/  IADD3 R1, R1, -0xd8, RZ ;  /* 0xffffff2801017810 */ /* 0x000fc60007ffe0ff */
[----:B------:R-:W4:Y:S01]  /*0070*/  S2R R84, SR_CTAID.Y ;  /* 0x0000000000547919 */ /* 0x000f220000002600 */
[----:B-1----:R-:W-:Y:S01]  /*0080*/  SHF.R.U32.HI R0, RZ, 0x5, R85 ;  /* 0x00000005ff007819 */ /* 0x002fe20000011655 */
[----:B---3--:R-:W-:-:S05]  /*0090*/  IMAD.WIDE R2, R5, R8, c[0x0][0x3c0] ;  /* 0x0000f00005027625 */ /* 0x008fca00078e0208 */
[----:B------:R-:W1:Y:S02]  /*00a0*/  SHFL.IDX PT, R0, R0, RZ, 0x1f ;  /* 0x00001fff00007589 */ /* 0x000e6400000e0000 */
[----:B-1----:R-:W-:-:S13]  /*00b0*/  ISETP.NE.AND P0, PT, R0, RZ, PT ;  /* 0x000000ff0000720c */ /* 0x002fda0003f05270 */
[----:B------:R-:W-:Y:S05]  /*00c0*/  @!P0 BRA `(.L_x_225) ;  /* 0x0000013000008947 */ /* 0x000fea0003800000 */
[----:B--2-4-:R-:W-:-:S04]  /*00d0*/  ISETP.NE.U32.AND P0, PT, RZ, c[0x0][0x3c0], PT ;  /* 0x0000f000ff007a0c */ /* 0x014fc80003f05070 */
[----:B------:R-:W-:-:S13]  /*00e0*/  ISETP.NE.AND.EX P0, PT, RZ, c[0x0][0x3c4], PT, P0 ;  /* 0x0000f100ff007a0c */ /* 0x000fda0003f05300 */
[----:B------:R-:W-:Y:S05]  /*00f0*/  @!P0 BRA `(.L_x_226) ;  /* 0x0000002000008947 */ /* 0x000fea0003800000 */
[----:B------:R1:W5:Y:S01]  /*0100*/  LDG.E R0, [R2.64] ;  /* 0x0000000a02007981 */ /* 0x000362000c1e1900 */
[----:B------:R-:W-:Y:S05]  /*0110*/  BRA `(.L_x_227) ;  /* 0x0000009000007947 */ /* 0x000fea0003800000 */
.L_x_226:
        /* <DEDUP_REMOVED lines=8> */
.L_x_228:
[----:B------:R-:W-:Y:S02]  /*01a0*/  MOV R0, c[0x0][0x3a4] ;  /* 0x0000e90000007a02 */ /* 0x000fe40000000f00 */
.L_x_227:
[----:B------:R-:W-:-:S06]  /*01b0*/  USHF.L.U32 UR9, UR6, 0x6, URZ ;  /* 0x0000000606097899 */ /* 0x000fcc000800063f */
[----:B-----5:R-:W-:-:S04]  /*01c0*/  ISETP.LE.AND P0, PT, R0, UR9, PT ;  /* 0x0000000900007c0c */ /* 0x020fc8000bf03270 */
[----:B------:R-:W-:-:S05]  /*01d0*/  SEL R0, R5, 0xffffffff, !P0 ;  /* 0xffffffff05007807 */ /* 0x000fca0004000000 */
[----:B------:R2:W-:Y:S01]  /*01e0*/  STL [R1+0xbc], R0 ;  /* 0x0000bc0001007387 */ /* 0x0005e20000100800 */
[----:B------:R-:W-:Y:S05]  /*01f0*/  BRA `(.L_x_229) ;  /* 0x0000012000007947 */ /* 0x000fea0003800000 */
.L_x_225:
[----:B--2-4-:R-:W-:-:S04]  /*0200*/  ISETP.NE.U32.AND P0, PT, RZ, c[0x0][0x3c0], PT ;  /* 0x0000f000ff007a0c */ /* 0x014fc80003f05070 */
[----:B------:R-:W-:-:S13]  /*0210*/  ISETP.NE.AND.EX P0, PT, RZ, c[0x0][0x3c4], PT, P0 ;  /* 0x0000f100ff007a0c */ /* 0x000fda0003f05300 */
[----:B------:R-:W-:Y:S05]  /*0220*/  @!P0 BRA `(.L_x_230) ;  /* 0x0000002000008947 */ /* 0x000fea0003800000 */
[----:B------:R1:W5:Y:S01]  /*0230*/  LDG.E R0, [R2.64] ;  /* 0x0000000a02007981 */ /* 0x000362000c1e1900 */
[----:B------:R-:W-:Y:S05]  /*0240*/  BRA `(.L_x_231) ;  /* 0x0000009000007947 */ /* 0x000fea0003800000 */
.L_x_230:
        /* <DEDUP_REMOVED lines=8> */
.L_x_232:
[----:B------:R-:W-:Y:S02]  /*02d0*/  MOV R0, c[0x0][0x3a4] ;  /* 0x0000e90000007a02 */ /* 0x000fe40000000f00 */
.L_x_231:
[----:B------:R-:W-:-:S06]  /*02e0*/  USHF.L.U32 UR9, UR6, 0x6, URZ ;  /* 0x0000000606097899 */ /* 0x000fcc000800063f */
[----:B-----5:R-:W-:-:S04]  /*02f0*/  ISETP.LE.AND P0, PT, R0, UR9, PT ;  /* 0x0000000900007c0c */ /* 0x020fc8000bf03270 */
[----:B------:R-:W-:-:S05]  /*0300*/  SEL R0, R5, 0xffffffff, !P0 ;  /* 0xffffffff05007807 */ /* 0x000fca0004000000 */
[----:B------:R2:W-:Y:S04]  /*0310*/  STL [R1+0xbc], R0 ;  /* 0x0000bc0001007387 */ /* 0x0005e80000100800 */
.L_x_229:
[----:B------:R-:W3:Y:S02]  /*0320*/  LDL R86, [R1+0xbc] ;  /* 0x0000bc0001567983 */ /* 0x000ee40000100800 */
[----:B---3--:R-:W-:-:S13]  /*0330*/  ISETP.GE.AND P0, PT, R86, RZ, PT ;  /* 0x000000ff5600720c */ /* 0x008fda0003f06270 */
[----:B------:R-:W-:Y:S05]  /*0340*/  @!P0 EXIT ;  /* 0x000000000000894d */ /* 0x000fea0003800000 */
[----:B------:R-:W-:Y:S01]  /*0350*/  ISETP.NE.U32.AND P0, PT, RZ, c[0x0][0x2d8], PT ;  /* 0x0000b600ff007a0c */ /* 0x000fe20003f05070 */
[----:B------:R-:W-:Y:S01]  /*0360*/  IMAD.WIDE R6, R86, R8, c[0x0][0x2c8] ;  /* 0x0000b20056067625 */ /* 0x000fe200078e0208 */
[----:B------:R-:W-:Y:S02]  /*0370*/  ISETP.NE.U32.AND P1, PT, RZ, c[0x0][0x2c8], PT ;  /* 0x0000b200ff007a0c */ /* 0x000fe40003f25070 */
[----:B------:R-:W-:Y:S02]  /*0380*/  ISETP.NE.AND.EX P0, PT, RZ, c[0x0][0x2dc], PT, P0 ;  /* 0x0000b700ff007a0c */ /* 0x000fe40003f05300 */
[----:B------:R-:W-:Y:S02]  /*0390*/  ISETP.NE.AND.EX P6, PT, RZ, c[0x0][0x2cc], PT, P1 ;  /* 0x0000b300ff007a0c */ /* 0x000fe40003fc5310 */
[----:B------:R-:W-:-:S09]  /*03a0*/  ISETP.NE.U32.AND P2, PT, RZ, c[0x0][0x2d0], PT ;  /* 0x0000b400ff007a0c */ /* 0x000fd20003f45070 */
[----:B-1----:R-:W-:Y:S02]  /*03b0*/  @P0 IMAD.WIDE R2, R86, R8, c[0x0][0x2d8] ;  /* 0x0000b60056020625 */ /* 0x002fe400078e0208 */
[----:B--2---:R-:W2:Y:S01]  /*03c0*/  @P6 LDG.E R0, [R6.64] ;  /* 0x0000000a06006981 */ /* 0x004ea2000c1e1900 */
[----:B------:R-:W-:-:S03]  /*03d0*/  ISETP.NE.AND.EX P2, PT, RZ, c[0x0][0x2d4], PT, P2 ;  /* 0x0000b500ff007a0c */ /* 0x000fc60003f45320 */
[----:B------:R-:W3:Y:S01]  /*03e0*/  @P0 LDG.E R2, [R2.64] ;  /* 0x0000000a02020981 */ /* 0x000ee2000c1e1900 */
[----:B------:R-:W-:Y:S02]  /*03f0*/  IMAD.MOV.U32 R13, RZ, RZ, RZ ;  /* 0x000000ffff0d7224 */ /* 0x000fe400078e00ff */
[----:B------:R-:W-:Y:S02]  /*0400*/  IMAD.MOV.U32 R9, RZ, RZ, RZ ;  /* 0x000000ffff097224 */ /* 0x000fe400078e00ff */
[----:B------:R-:W-:Y:S02]  /*0410*/  IMAD.WIDE R4, R86, R8, c[0x0][0x2d0] ;  /* 0x0000b40056047625 */ /* 0x000fe400078e0208 */
[----:B------:R1:W5:Y:S04]  /*0420*/  @P6 LDG.E R13, [R6.64] ;  /* 0x0000000a060d6981 */ /* 0x000368000c1e1900 */
[----:B------:R1:W5:Y:S01]  /*0430*/  @P2 LDG.E R9, [R4.64] ;  /* 0x0000000a04092981 */ /* 0x000362000c1e1900 */
[----:B------:R-:W-:-:S02]  /*0440*/  ULDC UR8, c[0x0][0x168] ;  /* 0x00005a0000087ab9 */ /* 0x000fc40000000800 */
[----:B------:R-:W-:Y:S01]  /*0450*/  ULDC UR15, c[0x0][0x198] ;  /* 0x00006600000f7ab9 */ /* 0x000fe20000000800 */
[----:B------:R-:W-:Y:S02]  /*0460*/  IMAD.MOV.U32 R11, RZ, RZ, RZ ;  /* 0x000000ffff0b7224 */ /* 0x000fe400078e00ff */
[----:B--2---:R-:W-:Y:S01]  /*0470*/  @P6 IMAD R0, R86, 0x20, R0 ;  /* 0x0000002056006824 */ /* 0x004fe200078e0200 */
[----:B---3--:R2:W3:Y:S04]  /*0480*/  @P0 R2UR UR8, R2 ;  /* 0x00000000020803c2 */ /* 0x0084e800000e0000 */
[----:B--2---:R-:W-:-:S04]  /*0490*/  @P6 SHF.R.S32.HI R2, RZ, 0x1f, R0 ;  /* 0x0000001fff026819 */ /* 0x004fc80000011400 */
[----:B------:R-:W-:-:S04]  /*04a0*/  @P6 LEA.HI R0, R2, R0, RZ, 0x5 ;  /* 0x0000000002006211 */ /* 0x000fc800078f28ff */
[----:B------:R-:W-:Y:S01]  /*04b0*/  @P6 LOP3.LUT R11, R0, 0xffffffe0, RZ, 0xc0, !PT ;  /* 0xffffffe0000b6812 */ /* 0x000fe200078ec0ff */
[----:B------:R-:W-:Y:S05]  /*04c0*/  @P0 BRA `(.L_x_233) ;  /* 0x0000006000000947 */ /* 0x000fea0003800000 */
[----:B-1-3--:R-:W-:Y:S05]  /*04d0*/  @!P6 BRA `(.L_x_233) ;  /* 0x000000500000e947 */ /* 0x00afea0003800000 */
[----:B------:R-:W2:Y:S04]  /*04e0*/  LDG.E R2, [R6.64] ;  /* 0x0000000a06027981 */ /* 0x000ea8000c1e1900 */
[----:B------:R-:W3:Y:S01]  /*04f0*/  LDG.E R0, [R6.64+0x4] ;  /* 0x0000040a06007981 */ /* 0x000ee2000c1e1900 */
[----:B--2---:R-:W1:Y:S08]  /*0500*/  R2UR UR8, R2 ;  /* 0x00000000020873c2 */ /* 0x004e7000000e0000 */
[----:B---3--:R-:W1:Y:S02]  /*0510*/  R2UR UR4, R0 ;  /* 0x00000000000473c2 */ /* 0x008e6400000e0000 */
[----:B-1----:R-:W-:-:S06]  /*0520*/  UIADD3 UR8, -UR8, UR4, URZ ;  /* 0x0000000408087290 */ /* 0x002fcc000fffe13f */
.L_x_233:
[----:B-1-3--:R-:W-:-:S04]  /*0530*/  ISETP.NE.U32.AND P0, PT, RZ, c[0x0][0x2e0], PT ;  /* 0x0000b800ff007a0c */ /* 0x00afc80003f05070 */
[----:B------:R-:W-:-:S13]  /*0540*/  ISETP.NE.AND.EX P0, PT, RZ, c[0x0][0x2e4], PT, P0 ;  /* 0x0000b900ff007a0c */ /* 0x000fda0003f05300 */
[----:B------:R-:W-:Y:S05]  /*0550*/  @!P0 BRA `(.L_x_234) ;  /* 0x0000004000008947 */ /* 0x000fea0003800000 */
[----:B------:R-:W-:-:S05]  /*0560*/  IMAD.WIDE R2, R86, R8, c[0x0][0x2e0] ;  /* 0x0000b80056027625 */ /* 0x000fca00078e0208 */
[----:B------:R-:W2:Y:S02]  /*0570*/  LDG.E R0, [R2.64] ;  /* 0x0000000a02007981 */ /* 0x000ea4000c1e1900 */
[----:B--2---:R1:W2:Y:S02]  /*0580*/  R2UR UR15, R0 ;  /* 0x00000000000f73c2 */ /* 0x0042a400000e0000 */
[----:B-12---:R-:W-:Y:S05]  /*0590*/  BRA `(.L_x_235) ;  /* 0x0000006000007947 */ /* 0x006fea0003800000 */
.L_x_234:
[----:B------:R-:W-:Y:S05]  /*05a0*/  @!P2 BRA `(.L_x_235) ;  /* 0x000000500000a947 */ /* 0x000fea0003800000 */
[----:B------:R-:W2:Y:S04]  /*05b0*/  LDG.E R2, [R4.64] ;  /* 0x0000000a04027981 */ /* 0x000ea8000c1e1900 */
[----:B------:R-:W3:Y:S01]  /*05c0*/  LDG.E R0, [R4.64+0x4] ;  /* 0x0000040a04007981 */ /* 0x000ee2000c1e1900 */
[----:B--2---:R-:W1:Y:S08]  /*05d0*/  R2UR UR15, R2 ;  /* 0x00000000020f73c2 */ /* 0x004e7000000e0000 */
[----:B---3--:R-:W1:Y:S02]  /*05e0*/  R2UR UR4, R0 ;  /* 0x00000000000473c2 */ /* 0x008e6400000e0000 */
[----:B-1----:R-:W-:-:S06]  /*05f0*/  UIADD3 UR15, -UR15, UR4, URZ ;  /* 0x000000040f0f7290 */ /* 0x002fcc000fffe13f */
.L_x_235:
[----:B------:R-:W-:Y:S01]  /*0600*/  UIADD3 UR5, UR8, 0x1f, URZ ;  /* 0x0000001f08057890 */ /* 0x000fe2000fffe03f */
[----:B------:R-:W-:-:S03]  /*0610*/  ISETP.LE.AND P0, PT, RZ, UR6, PT ;  /* 0x00000006ff007c0c */ /* 0x000fc6000bf03270 */
[----:B------:R-:W-:-:S04]  /*0620*/  USHF.R.S32.HI UR4, URZ, 0x1f, UR5 ;  /* 0x0000001f3f047899 */ /* 0x000fc80008011405 */
[----:B------:R-:W-:-:S04]  /*0630*/  ULEA.HI UR4, UR4, UR5, URZ, 0x5 ;  /* 0x0000000504047291 */ /* 0x000fc8000f8f283f */
[----:B------:R-:W-:Y:S02]  /*0640*/  USHF.R.S32.HI UR7, URZ, 0x5, UR4 ;  /* 0x000000053f077899 */ /* 0x000fe40008011404 */
[----:B------:R-:W-:Y:S05]  /*0650*/  @!P0 BRA `(.L_x_236) ;  /* 0x0000009000008947 */ /* 0x000fea0003800000 */
[----:B------:R-:W-:Y:S02]  /*0660*/  UIADD3 UR4, -UR15, 0x5f, UR8 ;  /* 0x0000005f0f047890 */ /* 0x000fe4000fffe108 */
[----:B------:R-:W-:Y:S02]  /*0670*/  ULDC UR5, c[0x0][0x2a0] ;  /* 0x0000a80000057ab9 */ /* 0x000fe40000000800 */
[----:B------:R-:W-:-:S04]  /*0680*/  ULEA UR4, UR6, UR4, 0x6 ;  /* 0x0000000406047291 */ /* 0x000fc8000f8e303f */
[----:B------:R-:W-:-:S04]  /*0690*/  UIADD3 UR5, UR4, UR5, URZ ;  /* 0x0000000504057290 */ /* 0x000fc8000fffe03f */
[----:B------:R-:W-:-:S04]  /*06a0*/  USHF.R.S32.HI UR4, URZ, 0x1f, UR5 ;  /* 0x0000001f3f047899 */ /* 0x000fc80008011405 */
[----:B------:R-:W-:-:S04]  /*06b0*/  ULEA.HI UR4, UR4, UR5, URZ, 0x5 ;  /* 0x0000000504047291 */ /* 0x000fc8000f8f283f */
[----:B------:R-:W-:-:S04]  /*06c0*/  USHF.R.S32.HI UR4, URZ, 0x5, UR4 ;  /* 0x000000053f047899 */ /* 0x000fc80008011404 */
[----:B------:R-:W-:-:S04]  /*06d0*/  UISETP.LT.AND UP0, UPT, UR7, UR4, UPT ;  /* 0x000000040700728c */ /* 0x000fc8000bf01270 */
[----:B------:R-:W-:Y:S02]  /*06e0*/  USEL UR7, UR7, UR4, UP0 ;  /* 0x0000000407077287 */ /* 0x000fe40008000000 */
.L_x_236:
[----:B------:R-:W-:Y:S01]  /*06f0*/  UIADD3 UR4, UR9, UR8, -UR15 ;  /* 0x0000000809047290 */ /* 0x000fe2000fffe80f */
[----:B------:R-:W-:Y:S01]  /*0700*/  PLOP3.LUT P0, PT, PT, PT, PT, 0x80, 0x0 ;  /* 0x000000000000781c */ /* 0x000fe20003f0f070 */
[----:B------:R-:W-:Y:S01]  /*0710*/  ULDC UR5, c[0x0][0x2a4] ;  /* 0x0000a90000057ab9 */ /* 0x000fe20000000800 */
[----:B------:R-:W-:Y:S01]  /*0720*/  IMAD.MOV.U32 R10, RZ, RZ, RZ ;  /* 0x000000ffff0a7224 */ /* 0x000fe200078e00ff */
[----:B------:R-:W-:Y:S01]  /*0730*/  UIADD3 UR5, UR4, -UR5, URZ ;  /* 0x8000000504057290 */ /* 0x000fe2000fffe03f */
[----:B------:R-:W-:Y:S01]  /*0740*/  IMAD.MOV.U32 R142, RZ, RZ, RZ ;  /* 0x000000ffff8e7224 */ /* 0x000fe200078e00ff */
[----:B------:R-:W-:Y:S01]  /*0750*/  CS2R R140, SRZ ;  /* 0x00000000008c7805 */ /* 0x000fe2000001ff00 */
[----:B------:R-:W-:Y:S01]  /*0760*/  CS2R R146, SRZ ;  /* 0x0000000000927805 */ /* 0x000fe2000001ff00 */
[----:B------:R-:W-:Y:S01]  /*0770*/  USHF.R.S32.HI UR4, URZ, 0x1f, UR5 ;  /* 0x0000001f3f047899 */ /* 0x000fe20008011405 */
[----:B------:R-:W-:Y:S01]  /*0780*/  CS2R R144, SRZ ;  /* 0x0000000000907805 */ /* 0x000fe2000001ff00 */
[----:B------:R-:W-:Y:S01]  /*0790*/  MOV R12, RZ ;  /* 0x000000ff000c7202 */ /* 0x000fe20000000f00 */
[----:B------:R-:W-:Y:S01]  /*07a0*/  IMAD.MOV.U32 R138, RZ, RZ, RZ ;  /* 0x000000ffff8a7224 */ /* 0x000fe200078e00ff */
[----:B------:R-:W-:Y:S01]  /*07b0*/  ULEA.HI UR4, UR4, UR5, URZ, 0x5 ;  /* 0x0000000504047291 */ /* 0x000fe2000f8f283f */
[----:B------:R-:W-:Y:S01]  /*07c0*/  CS2R R136, SRZ ;  /* 0x0000000000887805 */ /* 0x000fe2000001ff00 */
[----:B------:R-:W-:Y:S01]  /*07d0*/  CS2R R134, SRZ ;  /* 0x0000000000867805 */ /* 0x000fe2000001ff00 */
[----:B------:R-:W-:Y:S01]  /*07e0*/  CS2R R6, SRZ ;  /* 0x0000000000067805 */ /* 0x000fe2000001ff00 */
[----:B------:R-:W-:Y:S01]  /*07f0*/  USHF.R.S32.HI UR12, URZ, 0x5, UR4 ;  /* 0x000000053f0c7899 */ /* 0x000fe20008011404 */
[----:B------:R-:W-:Y:S01]  /*0800*/  MOV R132, RZ ;  /* 0x000000ff00847202 */ /* 0x000fe20000000f00 */
[----:B------:R-:W-:Y:S01]  /*0810*/  IMAD.MOV.U32 R8, RZ, RZ, RZ ;  /* 0x000000ffff087224 */ /* 0x000fe200078e00ff */
[----:B------:R-:W-:Y:S01]  /*0820*/  MOV R126, RZ ;  /* 0x000000ff007e7202 */ /* 0x000fe20000000f00 */
[----:B------:R-:W-:Y:S01]  /*0830*/  UISETP.LT.AND UP0, UPT, URZ, UR12, UPT ;  /* 0x0000000c3f00728c */ /* 0x000fe2000bf01270 */
[----:B------:R-:W-:Y:S01]  /*0840*/  CS2R R124, SRZ ;  /* 0x00000000007c7805 */ /* 0x000fe2000001ff00 */
[----:B------:R-:W-:Y:S01]  /*0850*/  CS2R R130, SRZ ;  /* 0x0000000000827805 */ /* 0x000fe2000001ff00 */
[----:B------:R-:W-:Y:S01]  /*0860*/  CS2R R14, SRZ ;  /* 0x00000000000e7805 */ /* 0x000fe2000001ff00 */
[----:B------:R-:W-:Y:S01]  /*0870*/  USEL UR12, URZ, UR12, !UP0 ;  /* 0x0000000c3f0c7287 */ /* 0x000fe2000c000000 */
[----:B------:R-:W-:Y:S01]  /*0880*/  IMAD.MOV.U32 R128, RZ, RZ, RZ ;  /* 0x000000ffff807224 */ /* 0x000fe200078e00ff */
[----:B------:R-:W-:Y:S01]  /*0890*/  MOV R122, RZ ;  /* 0x000000ff007a7202 */ /* 0x000fe20000000f00 */
[----:B------:R-:W-:Y:S01]  /*08a0*/  CS2R R16, SRZ ;  /* 0x0000000000107805 */ /* 0x000fe2000001ff00 */
[----:B------:R-:W-:Y:S01]  /*08b0*/  UISETP.GT.AND UP0, UPT, UR7, UR12, UPT ;  /* 0x0000000c0700728c */ /* 0x000fe2000bf04270 */
[----:B------:R-:W-:Y:S01]  /*08c0*/  IMAD.MOV.U32 R120, RZ, RZ, RZ ;  /* 0x000000ffff787224 */ /* 0x000fe200078e00ff */
[----:B------:R-:W-:Y:S01]  /*08d0*/  MOV R118, RZ ;  /* 0x000000ff00767202 */ /* 0x000fe20000000f00 */
[----:B------:R-:W-:Y:S01]  /*08e0*/  CS2R R18, SRZ ;  /* 0x0000000000127805 */ /* 0x000fe2000001ff00 */
[----:B------:R-:W-:Y:S01]  /*08f0*/  IMAD.MOV.U32 R116, RZ, RZ, RZ ;  /* 0x000000ffff747224 */ /* 0x000fe200078e00ff */
[----:B------:R-:W-:Y:S01]  /*0900*/  MOV R110, RZ ;  /* 0x000000ff006e7202 */ /* 0x000fe20000000f00 */
        /* <DEDUP_REMOVED lines=51> */
[----:B------:R-:W-:Y:S01]  /*0c40*/  IMAD.MOV.U32 R10, RZ, RZ, R84 ;  /* 0x000000ffff0a7224 */ /* 0x000fe200078e0054 */
[----:B------:R-:W-:Y:S01]  /*0c50*/  SHF.R.S32.HI R28, RZ, 0x1f, R86 ;  /* 0x0000001fff1c7819 */ /* 0x000fe20000011456 */
[----:B------:R-:W-:Y:S01]  /*0c60*/  IMAD.SHL.U32 R12, R85, 0x4, RZ ;  /* 0x00000004550c7824 */ /* 0x000fe200078e00ff */
[----:B------:R-:W-:Y:S01]  /*0c70*/  ISETP.NE.AND P0, PT, R0, 0x1, PT ;  /* 0x000000010000780c */ /* 0x000fe20003f05270 */
[----:B------:R-:W-:Y:S01]  /*0c80*/  UIADD3 UR14, -UR9, UR15, URZ ;  /* 0x0000000f090e7290 */ /* 0x000fe2000fffe13f */
[----:B------:R-:W-:Y:S01]  /*0c90*/  LEA.HI R37, R31, R85, RZ, 0x3 ;  /* 0x000000551f257211 */ /* 0x000fe200078f18ff */
[----:B------:R-:W-:Y:S01]  /*0ca0*/  IMAD.MOV.U32 R18, RZ, RZ, c[0x0][0x1d8] ;  /* 0x00007600ff127624 */ /* 0x000fe200078e00ff */
[----:B------:R-:W-:Y:S01]  /*0cb0*/  SEL R22, R28, RZ, !P2 ;  /* 0x000000ff1c167207 */ /* 0x000fe20005000000 */
[----:B------:R-:W-:Y:S01]  /*0cc0*/  IMAD.MOV.U32 R27, RZ, RZ, c[0x0][0x1dc] ;  /* 0x00007700ff1b7624 */ /* 0x000fe200078e00ff */
[----:B------:R-:W-:Y:S01]  /*0cd0*/  LOP3.LUT R0, R37, 0xfffffff8, RZ, 0xc0, !PT ;  /* 0xfffffff825007812 */ /* 0x000fe200078ec0ff */
[----:B------:R-:W-:Y:S01]  /*0ce0*/  IMAD.MOV.U32 R15, RZ, RZ, c[0x0][0x2a8] ;  /* 0x0000aa00ff0f7624 */ /* 0x000fe200078e00ff */
[----:B------:R-:W-:Y:S01]  /*0cf0*/  SHF.R.S32.HI R43, RZ, 0x3, R37 ;  /* 0x00000003ff2b7819 */ /* 0x000fe20000011425 */
[----:B------:R-:W-:Y:S01]  /*0d00*/  IMAD R8, R22, c[0x0][0x1e8], RZ ;  /* 0x00007a0016087a24 */ /* 0x000fe200078e02ff */
[----:B------:R-:W-:Y:S01]  /*0d10*/  SEL R19, R86, RZ, !P2 ;  /* 0x000000ff56137207 */ /* 0x000fe20005000000 */
[----:B------:R-:W-:Y:S01]  /*0d20*/  IMAD.IADD R23, R85, 0x1, -R0 ;  /* 0x0000000155177824 */ /* 0x000fe200078e0a00 */
[----:B------:R-:W-:Y:S01]  /*0d30*/  SHF.R.S32.HI R17, RZ, 0x1f, R43 ;  /* 0x0000001fff117819 */ /* 0x000fe2000001142b */
[----:B------:R-:W-:Y:S01]  /*0d40*/  @P0 IMAD.HI.U32 R2, R84, c[0x0][0x24c], RZ ;  /* 0x0000930054020a27 */ /* 0x000fe200078e00ff */
[----:B------:R-:W-:Y:S01]  /*0d50*/  IADD3 R20, P1, R12, R11, RZ ;  /* 0x0000000b0c147210 */ /* 0x000fe20007f3e0ff */
[----:B------:R-:W-:Y:S01]  /*0d60*/  USHF.R.S32.HI UR13, URZ, 0x1f, UR12 ;  /* 0x0000001f3f0d7899 */ /* 0x000fe2000801140c */
[----:B-----5:R-:W-:Y:S01]  /*0d70*/  IADD3 R14, P2, R43, R13, RZ ;  /* 0x0000000d2b0e7210 */ /* 0x020fe20007f5e0ff */
[----:B------:R-:W-:Y:S01]  /*0d80*/  ULDC.64 UR4, c[0x0][0x178] ;  /* 0x00005e0000047ab9 */ /* 0x000fe20000000a00 */
[----:B------:R-:W-:Y:S01]  /*0d90*/  @P0 SHF.R.U32.HI R10, RZ, c[0x0][0x250], R2 ;  /* 0x00009400ff0a0a19 */ /* 0x000fe20000011602 */
[----:B------:R-:W-:Y:S01]  /*0da0*/  IMAD.SHL.U32 R2, R23, 0x8, RZ ;  /* 0x0000000817027824 */ /* 0x000fe200078e00ff */
[----:B------:R-:W-:Y:S01]  /*0db0*/  IADD3 R6, P0, R43, R9, RZ ;  /* 0x000000092b067210 */ /* 0x000fe20007f1e0ff */
[----:B------:R-:W-:Y:S01]  /*0dc0*/  UIMAD UR16, UR13, UR4, URZ ;  /* 0x000000040d1072a4 */ /* 0x000fe2000f8e023f */
[----:B------:R-:W-:Y:S01]  /*0dd0*/  SHF.R.S32.HI R16, RZ, 0x1f, R10 ;  /* 0x0000001fff107819 */ /* 0x000fe2000001140a */
[----:B------:R-:W-:Y:S01]  /*0de0*/  UIMAD.WIDE.U32 UR18, UR12, UR4, URZ ;  /* 0x000000040c1272a5 */ /* 0x000fe2000f8e003f */
[--C-:B------:R-:W-:Y:S01]  /*0df0*/  SHF.R.S32.HI R3, RZ, 0x1f, R2.reuse ;  /* 0x0000001fff037819 */ /* 0x100fe20000011402 */
[----:B------:R-:W-:Y:S01]  /*0e00*/  UIMAD UR5, UR12, UR5, UR16 ;  /* 0x000000050c0572a4 */ /* 0x000fe2000f8e0210 */
[----:B------:R-:W-:Y:S01]  /*0e10*/  LEA.HI.X.SX32 R7, R9, R17, 0x1, P0 ;  /* 0x0000001109077211 */ /* 0x000fe200000f0eff */
[----:B------:R-:W-:Y:S01]  /*0e20*/  IMAD R0, R16, c[0x0][0x1e0], RZ ;  /* 0x0000780010007a24 */ /* 0x000fe200078e02ff */
[----:B------:R-:W-:Y:S01]  /*0e30*/  IADD3 R35, R2, 0x40, RZ ;  /* 0x0000004002237810 */ /* 0x000fe20007ffe0ff */
[C---:B------:R-:W-:Y:S01]  /*0e40*/  IMAD.WIDE.U32 R4, R10.reuse, c[0x0][0x1e0], R2 ;  /* 0x000078000a047a25 */ /* 0x040fe200078e0002 */
[-C--:B------:R-:W-:Y:S01]  /*0e50*/  LEA.HI R40, R31, R85.reuse, RZ, 0x4 ;  /* 0x000000551f287211 */ /* 0x080fe200078f20ff */
[----:B------:R-:W-:Y:S01]  /*0e60*/  UIADD3 UR5, UR19, UR5, URZ ;  /* 0x0000000513057290 */ /* 0x000fe2000fffe03f */
[----:B------:R-:W-:Y:S01]  /*0e70*/  ISETP.GE.AND P4, PT, R35, c[0x0][0x1cc], PT ;  /* 0x0000730023007a0c */ /* 0x000fe20003f86270 */
[----:B------:R-:W-:Y:S01]  /*0e80*/  IMAD R0, R10, c[0x0][0x1e4], R0 ;  /* 0x000079000a007a24 */ /* 0x000fe200078e0200 */
[-C--:B------:R-:W-:Y:S01]  /*0e90*/  LEA.HI R30, R31, R85.reuse, RZ, 0x2 ;  /* 0x000000551f1e7211 */ /* 0x080fe200078f10ff */
[----:B------:R-:W-:Y:S01]  /*0ea0*/  IMAD.U32 R9, RZ, RZ, UR6 ;  /* 0x00000006ff097e24 */ /* 0x000fe2000f8e00ff */
[C---:B------:R-:W-:Y:S01]  /*0eb0*/  IADD3 R34, R2.reuse, 0x80, RZ ;  /* 0x0000008002227810 */ /* 0x040fe20007ffe0ff */
[----:B------:R-:W-:Y:S01]  /*0ec0*/  IMAD.IADD R5, R5, 0x1, R0 ;  /* 0x0000000105057824 */ /* 0x000fe200078e0200 */
[----:B------:R-:W-:Y:S01]  /*0ed0*/  IADD3 R33, R2, 0xc0, RZ ;  /* 0x000000c002217810 */ /* 0x000fe20007ffe0ff */
[----:B------:R-:W-:Y:S01]  /*0ee0*/  IMAD R0, R19, c[0x0][0x1ec], R8 ;  /* 0x00007b0013007a24 */ /* 0x000fe200078e0208 */
[----:B------:R-:W-:Y:S01]  /*0ef0*/  SHF.R.S32.HI R29, RZ, 0x2, R30 ;  /* 0x00000002ff1d7819 */ /* 0x000fe2000001141e */
[----:B------:R-:W-:Y:S01]  /*0f00*/  IMAD.WIDE R8, R9, 0x40, R6 ;  /* 0x0000004009087825 */ /* 0x000fe200078e0206 */
[----:B------:R-:W-:Y:S01]  /*0f10*/  ISETP.GE.AND P3, PT, R34, c[0x0][0x1cc], PT ;  /* 0x0000730022007a0c */ /* 0x000fe20003f66270 */
[----:B------:R-:W-:Y:S01]  /*0f20*/  USHF.L.U32 UR16, UR12, 0x5, URZ ;  /* 0x000000050c107899 */ /* 0x000fe2000800063f */
[----:B------:R-:W-:Y:S01]  /*0f30*/  LEA.HI R38, R31, R85, RZ, 0x5 ;  /* 0x000000551f267211 */ /* 0x000fe200078f28ff */
[----:B------:R-:W-:Y:S01]  /*0f40*/  IMAD.WIDE.U32 R4, R19, c[0x0][0x1e8], R4 ;  /* 0x00007a0013047a25 */ /* 0x000fe200078e0004 */
[----:B------:R-:W-:Y:S01]  /*0f50*/  SHF.R.S32.HI R41, RZ, 0x1f, R84 ;  /* 0x0000001fff297819 */ /* 0x000fe20000011454 */
[----:B------:R-:W-:Y:S01]  /*0f60*/  UIADD3 UR4, -UR16, UR8, URZ ;  /* 0x0000000810047290 */ /* 0x000fe2000fffe13f */
[----:B------:R-:W-:Y:S01]  /*0f70*/  SHF.R.S32.HI R36, RZ, 0x5, R38 ;  /* 0x00000005ff247819 */ /* 0x000fe20000011426 */
[----:B------:R-:W-:Y:S01]  /*0f80*/  IMAD R6, R9, c[0x0][0x1d8], RZ ;  /* 0x0000760009067a24 */ /* 0x000fe200078e02ff */
[----:B------:R-:W-:Y:S01]  /*0f90*/  UMOV UR17, 0x5 ;  /* 0x0000000500117882 */ /* 0x000fe20000000000 */
[----:B------:R-:W-:Y:S01]  /*0fa0*/  IMAD.IADD R5, R5, 0x1, R0 ;  /* 0x0000000105057824 */ /* 0x000fe200078e0200 */
[----:B------:R-:W-:Y:S01]  /*0fb0*/  CS2R R146, SRZ ;  /* 0x0000000000927805 */ /* 0x000fe2000001ff00 */
[C---:B------:R-:W-:Y:S01]  /*0fc0*/  IMAD R0, R8.reuse, c[0x0][0x1dc], R6 ;  /* 0x0000770008007a24 */ /* 0x040fe200078e0206 */
[----:B------:R-:W-:Y:S01]  /*0fd0*/  CS2R R144, SRZ ;  /* 0x0000000000907805 */ /* 0x000fe2000001ff00 */
[----:B------:R-:W-:Y:S01]  /*0fe0*/  IMAD.WIDE.U32 R6, R8, c[0x0][0x1d8], R4 ;  /* 0x0000760008067a25 */ /* 0x000fe200078e0004 */
[----:B------:R-:W-:Y:S01]  /*0ff0*/  SHF.R.S32.HI R5, RZ, 0x1f, R11 ;  /* 0x0000001fff057819 */ /* 0x000fe2000001140b */
[----:B------:R-:W-:Y:S01]  /*1000*/  CS2R R142, SRZ ;  /* 0x00000000008e7805 */ /* 0x000fe2000001ff00 */
[----:B------:R-:W-:Y:S01]  /*1010*/  CS2R R140, SRZ ;  /* 0x00000000008c7805 */ /* 0x000fe2000001ff00 */
[----:B------:R-:W-:Y:S01]  /*1020*/  IMAD.IADD R0, R7, 0x1, R0 ;  /* 0x0000000107007824 */ /* 0x000fe200078e0200 */
[----:B------:R-:W-:Y:S01]  /*1030*/  LEA R4, P0, R6, c[0x0][0x1c0], 0x1 ;  /* 0x0000700006047a11 */ /* 0x000fe200078008ff */
[----:B------:R-:W-:Y:S01]  /*1040*/  IMAD.SHL.U32 R7, R43, 0x40, RZ ;  /* 0x000000402b077824 */ /* 0x000fe200078e00ff */
[----:B------:R-:W-:Y:S01]  /*1050*/  LEA.HI.X.SX32 R21, R12, R5, 0x1, P1 ;  /* 0x000000050c157211 */ /* 0x000fe200008f0eff */
[----:B------:R-:W-:Y:S01]  /*1060*/  IMAD.MOV.U32 R148, RZ, RZ, 0x20 ;  /* 0x00000020ff947424 */ /* 0x000fe200078e00ff */
[----:B------:R-:W-:Y:S01]  /*1070*/  LEA.HI.X R5, R6, c[0x0][0x1c4], R0, 0x1, P0 ;  /* 0x0000710006057a11 */ /* 0x000fe200000f0c00 */
[----:B------:R-:W-:Y:S01]  /*1080*/  IMAD.SHL.U32 R6, R11, 0x100, RZ ;  /* 0x000001000b067824 */ /* 0x000fe200078e00ff */
[-C--:B------:R-:W-:Y:S01]  /*1090*/  LEA.HI R0, R31, R85.reuse, RZ, 0x6 ;  /* 0x000000551f007211 */ /* 0x080fe200078f30ff */
[----:B------:R-:W-:Y:S01]  /*10a0*/  CS2R R138, SRZ ;  /* 0x00000000008a7805 */ /* 0x000fe2000001ff00 */
[----:B------:R-:W-:Y:S01]  /*10b0*/  SHF.R.S32.HI R11, RZ, 0x1f, R85 ;  /* 0x0000001fff0b7819 */ /* 0x000fe20000011455 */
[----:B------:R-:W-:Y:S01]  /*10c0*/  CS2R R136, SRZ ;  /* 0x0000000000887805 */ /* 0x000fe2000001ff00 */
[----:B------:R-:W-:Y:S01]  /*10d0*/  SHF.R.S32.HI R26, RZ, 0x6, R0 ;  /* 0x00000006ff1a7819 */ /* 0x000fe20000011400 */
[----:B------:R-:W-:Y:S01]  /*10e0*/  CS2R R134, SRZ ;  /* 0x0000000000867805 */ /* 0x000fe2000001ff00 */
[----:B------:R-:W-:Y:S01]  /*10f0*/  LOP3.LUT R0, R7, 0x1c0, RZ, 0xc0, !PT ;  /* 0x000001c007007812 */ /* 0x000fe200078ec0ff */
[----:B------:R-:W-:Y:S01]  /*1100*/  CS2R R132, SRZ ;  /* 0x0000000000847805 */ /* 0x000fe2000001ff00 */
[----:B------:R-:W-:Y:S01]  /*1110*/  IADD3 R24, P1, R6, R85, RZ ;  /* 0x0000005506187210 */ /* 0x000fe20007f3e0ff */
[----:B------:R-:W-:Y:S01]  /*1120*/  IMAD.SHL.U32 R39, R26, 0x200, RZ ;  /* 0x000002001a277824 */ /* 0x000fe200078e00ff */
[----:B------:R-:W-:Y:S01]  /*1130*/  LOP3.LUT R7, R0, 0x38, R2, 0xf8, !PT ;  /* 0x0000003800077812 */ /* 0x000fe200078ef802 */
[----:B------:R-:W-:Y:S01]  /*1140*/  CS2R R130, SRZ ;  /* 0x0000000000827805 */ /* 0x000fe2000001ff00 */
[----:B------:R-:W-:Y:S01]  /*1150*/  SHF.R.U32.HI R0, RZ, 0x3, R0 ;  /* 0x00000003ff007819 */ /* 0x000fe20000011600 */
[----:B------:R-:W-:Y:S01]  /*1160*/  CS2R R128, SRZ ;  /* 0x0000000000807805 */ /* 0x000fe2000001ff00 */
[----:B------:R-:W-:Y:S01]  /*1170*/  LEA.HI.X.SX32 R25, R6, R11, 0x1, P1 ;  /* 0x0000000b06197211 */ /* 0x000fe200008f0eff */
[----:B------:R-:W-:Y:S01]  /*1180*/  CS2R R126, SRZ ;  /* 0x00000000007e7805 */ /* 0x000fe2000001ff00 */
[----:B------:R-:W-:Y:S01]  /*1190*/  LEA.HI.X.SX32 R11, R13, R17, 0x1, P2 ;  /* 0x000000110d0b7211 */ /* 0x000fe200010f0eff */
[----:B------:R-:W-:Y:S01]  /*11a0*/  CS2R R124, SRZ ;  /* 0x00000000007c7805 */ /* 0x000fe2000001ff00 */
[----:B------:R-:W-:Y:S01]  /*11b0*/  LOP3.LUT R6, R39, R7, R0, 0xf6, !PT ;  /* 0x0000000727067212 */ /* 0x000fe200078ef600 */
[----:B------:R-:W-:Y:S01]  /*11c0*/  IMAD.WIDE.U32 R24, R84, c[0x0][0x238], R24 ;  /* 0x00008e0054187a25 */ /* 0x000fe200078e0018 */
[----:B------:R-:W-:Y:S01]  /*11d0*/  IADD3 R0, -R43, UR14, RZ ;  /* 0x0000000e2b007c10 */ /* 0x000fe2000fffe1ff */
[----:B------:R-:W-:Y:S01]  /*11e0*/  CS2R R122, SRZ ;  /* 0x00000000007a7805 */ /* 0x000fe2000001ff00 */
[----:B------:R-:W-:Y:S01]  /*11f0*/  ISETP.GE.AND P2, PT, R2, c[0x0][0x1cc], PT ;  /* 0x0000730002007a0c */ /* 0x000fe20003f46270 */
[----:B------:R-:W-:Y:S01]  /*1200*/  IMAD.SHL.U32 R42, R6, 0x2, RZ ;  /* 0x00000002062a7824 */ /* 0x000fe200078e00ff */
[----:B------:R-:W-:Y:S01]  /*1210*/  LEA R12, P0, R18, R4, 0x6 ;  /* 0x00000004120c7211 */ /* 0x000fe200078030ff */
[----:B------:R-:W-:Y:S01]  /*1220*/  CS2R R120, SRZ ;  /* 0x0000000000787805 */ /* 0x000fe2000001ff00 */
[----:B------:R-:W-:Y:S01]  /*1230*/  ISETP.LT.OR P1, PT, R0, 0x1, P2 ;  /* 0x000000010000780c */ /* 0x000fe20001721670 */
[----:B------:R-:W-:Y:S01]  /*1240*/  CS2R R118, SRZ ;  /* 0x0000000000767805 */ /* 0x000fe2000001ff00 */
[----:B------:R-:W-:Y:S01]  /*1250*/  LEA.HI.X R13, R18, R5, R27, 0x6, P0 ;  /* 0x00000005120d7211 */ /* 0x000fe200000f341b */
[----:B------:R-:W-:Y:S01]  /*1260*/  STL [R1+0x50], R42 ;  /* 0x0000502a01007387 */ /* 0x000fe20000100800 */
[----:B------:R-:W-:Y:S01]  /*1270*/  ISETP.LT.OR P0, PT, R0, 0x1, P4 ;  /* 0x000000010000780c */ /* 0x000fe20002701670 */
[----:B------:R-:W-:Y:S01]  /*1280*/  CS2R R116, SRZ ;  /* 0x0000000000747805 */ /* 0x000fe2000001ff00 */
[----:B------:R-:W-:Y:S01]  /*1290*/  SHF.R.S32.HI R18, RZ, 0x4, R40 ;  /* 0x00000004ff127819 */ /* 0x000fe20000011428 */
[----:B------:R-:W-:Y:S01]  /*12a0*/  CS2R R114, SRZ ;  /* 0x0000000000727805 */ /* 0x000fe2000001ff00 */
[----:B------:R-:W-:Y:S01]  /*12b0*/  SHF.R.S32.HI R7, RZ, 0x1f, R30 ;  /* 0x0000001fff077819 */ /* 0x000fe2000001141e */
[----:B------:R-:W-:Y:S01]  /*12c0*/  CS2R R112, SRZ ;  /* 0x0000000000707805 */ /* 0x000fe2000001ff00 */
[----:B------:R-:W-:Y:S01]  /*12d0*/  LEA.HI R6, R40, R18, RZ, 0x1 ;  /* 0x0000001228067211 */ /* 0x000fe200078f08ff */
[----:B------:R-:W-:Y:S01]  /*12e0*/  CS2R R110, SRZ ;  /* 0x00000000006e7805 */ /* 0x000fe2000001ff00 */
[----:B------:R-:W-:Y:S01]  /*12f0*/  LEA.HI R7, R7, R29, RZ, 0x3 ;  /* 0x0000001d07077211 */ /* 0x000fe200078f18ff */
[----:B------:R-:W-:Y:S01]  /*1300*/  @!PT LDS RZ, [RZ] ;  /* 0x00000000fffff984 */ /* 0x000fe20000000800 */
[----:B------:R-:W-:Y:S01]  /*1310*/  @!PT LDS RZ, [RZ] ;  /* 0x00000000fffff984 */ /* 0x000fe20000000800 */
[----:B------:R-:W-:Y:S01]  /*1320*/  @!PT LDS RZ, [RZ] ;  /* 0x00000000fffff984 */ /* 0x000fe20000000800 */
[----:B------:R1:W-:Y:S01]  /*1330*/  LDGSTS.E.BYPASS.LTC128B.128 [R42+0x8080], [R4.64], !P1 ;  /* 0x08080000042a7fae */ /* 0x0003e2000c901d4a */
[----:B------:R-:W-:Y:S01]  /*1340*/  ISETP.GE.AND P1, PT, R15, 0x1, PT ;  /* 0x000000010f00780c */ /* 0x000fe20003f26270 */
[----:B------:R-:W-:Y:S01]  /*1350*/  CS2R R108, SRZ ;  /* 0x00000000006c7805 */ /* 0x000fe2000001ff00 */
[----:B------:R-:W-:Y:S01]  /*1360*/  ISETP.GE.AND P1, PT, R33, c[0x0][0x1cc], PT ;  /* 0x0000730021007a0c */ /* 0x000fe20003f26270 */
[----:B------:R1:W-:Y:S01]  /*1370*/  LDGSTS.E.BYPASS.LTC128B.128 [R42+0xa080], [R4.64+0x80], !P0 ;  /* 0x0a080080042a7fae */ /* 0x0003e2000c101d4a */
[----:B------:R-:W-:Y:S01]  /*1380*/  LOP3.LUT R15, R6, 0xfffffffe, RZ, 0xc0, !PT ;  /* 0xfffffffe060f7812 */ /* 0x000fe200078ec0ff */
[----:B------:R-:W-:Y:S01]  /*1390*/  IMAD R6, R16, c[0x0][0x1b0], RZ ;  /* 0x00006c0010067a24 */ /* 0x000fe200078e02ff */
[C---:B------:R-:W-:Y:S01]  /*13a0*/  ISETP.LT.OR P5, PT, R0.reuse, 0x1, P3 ;  /* 0x000000010000780c */ /* 0x040fe20001fa1670 */
[----:B------:R-:W-:Y:S01]  /*13b0*/  CS2R R106, SRZ ;  /* 0x00000000006a7805 */ /* 0x000fe2000001ff00 */
[----:B------:R-:W-:Y:S01]  /*13c0*/  ISETP.LT.OR P0, PT, R0, 0x1, P1 ;  /* 0x000000010000780c */ /* 0x000fe20000f01670 */
[C---:B------:R-:W-:Y:S01]  /*13d0*/  IMAD R16, R10.reuse, c[0x0][0x1b4], R6 ;  /* 0x00006d000a107a24 */ /* 0x040fe200078e0206 */
[----:B------:R-:W-:Y:S01]  /*13e0*/  LOP3.LUT R17, R7, 0xfffffff8, RZ, 0xc0, !PT ;  /* 0xfffffff807117812 */ /* 0x000fe200078ec0ff */
[----:B------:R-:W-:Y:S01]  /*13f0*/  IMAD.WIDE.U32 R6, R10, c[0x0][0x1b0], R2 ;  /* 0x00006c000a067a25 */ /* 0x000fe200078e0002 */
[C---:B------:R-:W-:Y:S01]  /*1400*/  ISETP.LT.OR P4, PT, R0.reuse, 0x21, P4 ;  /* 0x000000210000780c */ /* 0x040fe20002781670 */
[----:B------:R-:W-:Y:S01]  /*1410*/  CS2R R104, SRZ ;  /* 0x0000000000687805 */ /* 0x000fe2000001ff00 */
[C---:B------:R-:W-:Y:S01]  /*1420*/  ISETP.LT.OR P3, PT, R0.reuse, 0x21, P3 ;  /* 0x000000210000780c */ /* 0x040fe20001f61670 */
[C---:B------:R-:W-:Y:S01]  /*1430*/  IMAD R10, R11.reuse, c[0x0][0x178], RZ ;  /* 0x00005e000b0a7a24 */ /* 0x040fe200078e02ff */
[----:B------:R-:W-:Y:S01]  /*1440*/  ISETP.LT.OR P1, PT, R0, 0x21, P1 ;  /* 0x000000210000780c */ /* 0x000fe20000f21670 */
[----:B------:R-:W-:Y:S01]  /*1450*/  IMAD R11, R11, c[0x0][0x208], RZ ;  /* 0x000082000b0b7a24 */ /* 0x000fe200078e02ff */
[----:B------:R-:W-:Y:S01]  /*1460*/  CS2R R102, SRZ ;  /* 0x0000000000667805 */ /* 0x000fe2000001ff00 */
[----:B------:R-:W-:Y:S01]  /*1470*/  IMAD.IADD R27, R18, 0x1, -R15 ;  /* 0x00000001121b7824 */ /* 0x000fe200078e0a0f */
[----:B------:R1:W-:Y:S01]  /*1480*/  LDGSTS.E.BYPASS.LTC128B.128 [R42+0xc080], [R4.64+0x100], !P5 ;  /* 0x0c080100042a7fae */ /* 0x0003e2000e901d4a */
[----:B------:R-:W-:Y:S01]  /*1490*/  IMAD.IADD R15, R29, 0x1, -R17 ;  /* 0x000000011d0f7824 */ /* 0x000fe200078e0a11 */
[----:B------:R-:W-:Y:S01]  /*14a0*/  CS2R R100, SRZ ;  /* 0x0000000000647805 */ /* 0x000fe2000001ff00 */
[----:B------:R-:W-:Y:S01]  /*14b0*/  IMAD.IADD R7, R7, 0x1, R16 ;  /* 0x0000000107077824 */ /* 0x000fe200078e0210 */
[----:B------:R1:W-:Y:S01]  /*14c0*/  LDGSTS.E.BYPASS.LTC128B.128 [R42+0xe080], [R4.64+0x180], !P0 ;  /* 0x0e080180042a7fae */ /* 0x0003e2000c101d4a */
[----:B------:R-:W-:Y:S01]  /*14d0*/  IMAD R18, R14, c[0x0][0x17c], R10 ;  /* 0x00005f000e127a24 */ /* 0x000fe200078e020a */
[----:B------:R-:W-:Y:S01]  /*14e0*/  ISETP.LT.OR P0, PT, R0, 0x21, P2 ;  /* 0x000000210000780c */ /* 0x000fe20001701670 */
[C---:B------:R-:W-:Y:S01]  /*14f0*/  IMAD R29, R14.reuse, c[0x0][0x20c], R11 ;  /* 0x000083000e1d7a24 */ /* 0x040fe200078e020b */
[----:B------:R-:W-:Y:S01]  /*1500*/  LOP3.LUT P5, RZ, R15, 0x4, RZ, 0xc0, !PT ;  /* 0x000000040fff7812 */ /* 0x000fe200078ac0ff */
[C-C-:B------:R-:W-:Y:S01]  /*1510*/  IMAD.WIDE.U32 R10, R14.reuse, c[0x0][0x178], R2.reuse ;  /* 0x00005e000e0a7a25 */ /* 0x140fe200078e0002 */
[----:B------:R-:W-:Y:S01]  /*1520*/  ISETP.GE.AND P2, PT, R35, c[0x0][0x19c], PT ;  /* 0x0000670023007a0c */ /* 0x000fe20003f46270 */
[----:B------:R-:W-:Y:S01]  /*1530*/  CS2R R98, SRZ ;  /* 0x0000000000627805 */ /* 0x000fe2000001ff00 */
[----:B------:R-:W-:Y:S01]  /*1540*/  CS2R R96, SRZ ;  /* 0x0000000000607805 */ /* 0x000fe2000001ff00 */
[----:B------:R-:W-:Y:S01]  /*1550*/  IMAD.WIDE.U32 R16, R14, c[0x0][0x208], R2 ;  /* 0x000082000e107a25 */ /* 0x000fe200078e0002 */
[----:B------:R-:W-:Y:S01]  /*1560*/  CS2R R94, SRZ ;  /* 0x00000000005e7805 */ /* 0x000fe2000001ff00 */
[----:B------:R-:W-:Y:S01]  /*1570*/  CS2R R92, SRZ ;  /* 0x00000000005c7805 */ /* 0x000fe2000001ff00 */
[----:B------:R-:W-:Y:S01]  /*1580*/  CS2R R90, SRZ ;  /* 0x00000000005a7805 */ /* 0x000fe2000001ff00 */
[----:B------:R-:W-:Y:S01]  /*1590*/  IMAD.SHL.U32 R3, R15, 0x40, RZ ;  /* 0x000000400f037824 */ /* 0x000fe200078e00ff */
[----:B------:R-:W-:Y:S01]  /*15a0*/  CS2R R88, SRZ ;  /* 0x0000000000587805 */ /* 0x000fe2000001ff00 */
[----:B------:R-:W-:Y:S01]  /*15b0*/  IMAD R14, R22, c[0x0][0x1b8], RZ ;  /* 0x00006e00160e7a24 */ /* 0x000fe200078e02ff */
[----:B------:R2:W-:Y:S01]  /*15c0*/  LDGSTS.E.BYPASS.LTC128B.128 [R42+0x9080], [R12.64], !P0 ;  /* 0x090800000c2a7fae */ /* 0x0005e2000c101d4a */
[----:B------:R-:W-:Y:S01]  /*15d0*/  CS2R R82, SRZ ;  /* 0x0000000000527805 */ /* 0x000fe2000001ff00 */
[----:B------:R-:W-:Y:S01]  /*15e0*/  LOP3.LUT R3, R3, 0x1c0, RZ, 0xc0, !PT ;  /* 0x000001c003037812 */ /* 0x000fe200078ec0ff */
[C---:B------:R-:W-:Y:S01]  /*15f0*/  IMAD R14, R19.reuse, c[0x0][0x1bc], R14 ;  /* 0x00006f00130e7a24 */ /* 0x040fe200078e020e */
[----:B------:R2:W-:Y:S01]  /*1600*/  LDGSTS.E.BYPASS.LTC128B.128 [R42+0xb080], [R12.64+0x80], !P4 ;  /* 0x0b0800800c2a7fae */ /* 0x0005e2000e101d4a */
[----:B------:R-:W-:Y:S01]  /*1610*/  CS2R R80, SRZ ;  /* 0x0000000000507805 */ /* 0x000fe2000001ff00 */
[----:B------:R-:W-:Y:S01]  /*1620*/  CS2R R78, SRZ ;  /* 0x00000000004e7805 */ /* 0x000fe2000001ff00 */
[----:B------:R-:W-:Y:S01]  /*1630*/  CS2R R76, SRZ ;  /* 0x00000000004c7805 */ /* 0x000fe2000001ff00 */
[----:B------:R2:W-:Y:S01]  /*1640*/  LDGSTS.E.BYPASS.LTC128B.128 [R42+0xd080], [R12.64+0x100], !P3 ;  /* 0x0d0801000c2a7fae */ /* 0x0005e2000d901d4a */
[----:B------:R-:W-:Y:S01]  /*1650*/  ISETP.LT.OR P3, PT, R0, 0x1, P2 ;  /* 0x000000010000780c */ /* 0x000fe20001761670 */
[----:B------:R-:W-:Y:S01]  /*1660*/  CS2R R74, SRZ ;  /* 0x00000000004a7805 */ /* 0x000fe2000001ff00 */
[----:B-1----:R-:W-:Y:S01]  /*1670*/  IMAD.WIDE.U32 R4, R19, c[0x0][0x1b8], R6 ;  /* 0x00006e0013047a25 */ /* 0x002fe200078e0006 */
[----:B------:R2:W-:Y:S01]  /*1680*/  LDGSTS.E.BYPASS.LTC128B.128 [R42+0xf080], [R12.64+0x180], !P1 ;  /* 0x0f0801800c2a7fae */ /* 0x0005e2000c901d4a */
[----:B------:R-:W-:Y:S01]  /*1690*/  ISETP.GE.AND P1, PT, R34, c[0x0][0x19c], PT ;  /* 0x0000670022007a0c */ /* 0x000fe20003f26270 */
[----:B------:R-:W-:Y:S01]  /*16a0*/  CS2R R72, SRZ ;  /* 0x0000000000487805 */ /* 0x000fe2000001ff00 */
[----:B------:R-:W-:Y:S01]  /*16b0*/  IMAD.SHL.U32 R6, R26, 0x8, RZ ;  /* 0x000000081a067824 */ /* 0x000fe200078e00ff */
[----:B------:R-:W0:Y:S01]  /*16c0*/  LDGDEPBAR ;  /* 0x00000000000079af */ /* 0x000e220000000000 */
[----:B------:R-:W-:Y:S01]  /*16d0*/  IMAD.IADD R7, R11, 0x1, R18 ;  /* 0x000000010b077824 */ /* 0x000fe200078e0212 */
[----:B------:R-:W-:Y:S01]  /*16e0*/  SHF.R.U32.HI R11, RZ, 0x3, R3 ;  /* 0x00000003ff0b7819 */ /* 0x000fe20000011603 */
[----:B------:R-:W-:Y:S01]  /*16f0*/  IMAD.IADD R5, R5, 0x1, R14 ;  /* 0x0000000105057824 */ /* 0x000fe200078e020e */
[----:B------:R-:W-:Y:S01]  /*1700*/  LOP3.LUT R31, R6, 0x18, RZ, 0xc0, !PT ;  /* 0x00000018061f7812 */ /* 0x000fe200078ec0ff */
[----:B------:R-:W-:Y:S01]  /*1710*/  IMAD.MOV.U32 R6, RZ, RZ, R10 ;  /* 0x000000ffff067224 */ /* 0x000fe200078e000a */
[----:B------:R-:W-:Y:S01]  /*1720*/  LEA.HI R10, R38, R36, RZ, 0x1 ;  /* 0x00000024260a7211 */ /* 0x000fe200078f08ff */
[----:B------:R-:W-:Y:S01]  /*1730*/  IMAD R14, R41, c[0x0][0x180], RZ ;  /* 0x00006000290e7a24 */ /* 0x000fe200078e02ff */
[----:B------:R-:W-:Y:S01]  /*1740*/  LOP3.LUT R18, R11, R3, R31, 0x1e, !PT ;  /* 0x000000030b127212 */ /* 0x000fe200078e1e1f */
[----:B------:R-:W-:Y:S01]  /*1750*/  IMAD R3, R9, c[0x0][0x1a8], RZ ;  /* 0x00006a0009037a24 */ /* 0x000fe200078e02ff */
[----:B------:R-:W-:Y:S01]  /*1760*/  CS2R R70, SRZ ;  /* 0x0000000000467805 */ /* 0x000fe2000001ff00 */
[----:B------:R-:W-:Y:S01]  /*1770*/  IMAD R14, R84, c[0x0][0x184], R14 ;  /* 0x00006100540e7a24 */ /* 0x000fe200078e020e */
[----:B------:R-:W-:Y:S01]  /*1780*/  CS2R R68, SRZ ;  /* 0x0000000000447805 */ /* 0x000fe2000001ff00 */
[----:B------:R-:W-:Y:S01]  /*1790*/  IMAD R15, R8, c[0x0][0x1ac], R3 ;  /* 0x00006b00080f7a24 */ /* 0x000fe200078e0203 */
[----:B------:R-:W-:Y:S01]  /*17a0*/  LOP3.LUT R3, R30, 0x3ffffffc, RZ, 0xc0, !PT ;  /* 0x3ffffffc1e037812 */ /* 0x000fe200078ec0ff */
[----:B------:R-:W-:Y:S01]  /*17b0*/  IMAD.WIDE.U32 R8, R8, c[0x0][0x1a8], R4 ;  /* 0x00006a0008087a25 */ /* 0x000fe200078e0004 */
[----:B------:R-:W-:Y:S01]  /*17c0*/  LOP3.LUT R4, R10, 0xfffffffe, RZ, 0xc0, !PT ;  /* 0xfffffffe0a047812 */ /* 0x000fe200078ec0ff */
[----:B------:R-:W-:Y:S01]  /*17d0*/  CS2R R66, SRZ ;  /* 0x0000000000427805 */ /* 0x000fe2000001ff00 */
[----:B------:R-:W-:Y:S01]  /*17e0*/  CS2R R64, SRZ ;  /* 0x0000000000407805 */ /* 0x000fe2000001ff00 */
[----:B------:R-:W-:Y:S01]  /*17f0*/  IMAD.IADD R5, R85, 0x1, -R3 ;  /* 0x0000000155057824 */ /* 0x000fe200078e0a03 */
[----:B------:R-:W-:Y:S01]  /*1800*/  CS2R R62, SRZ ;  /* 0x00000000003e7805 */ /* 0x000fe2000001ff00 */
[----:B------:R-:W-:Y:S01]  /*1810*/  IMAD.IADD R22, R36, 0x1, -R4 ;  /* 0x0000000124167824 */ /* 0x000fe200078e0a04 */
[----:B------:R-:W-:Y:S01]  /*1820*/  LEA R4, P0, R8, c[0x0][0x190], 0x1 ;  /* 0x0000640008047a11 */ /* 0x000fe200078008ff */
[----:B------:R-:W-:Y:S01]  /*1830*/  IMAD.WIDE.U32 R10, R84, c[0x0][0x180], R6 ;  /* 0x00006000540a7a25 */ /* 0x000fe200078e0006 */
[----:B------:R-:W-:Y:S01]  /*1840*/  CS2R R60, SRZ ;  /* 0x00000000003c7805 */ /* 0x000fe2000001ff00 */
[----:B------:R-:W-:Y:S01]  /*1850*/  CS2R R58, SRZ ;  /* 0x00000000003a7805 */ /* 0x000fe2000001ff00 */
[----:B------:R-:W-:Y:S01]  /*1860*/  CS2R R56, SRZ ;  /* 0x0000000000387805 */ /* 0x000fe2000001ff00 */
[----:B------:R-:W-:Y:S01]  /*1870*/  IMAD.SHL.U32 R32, R22, 0x400, RZ ;  /* 0x0000040016207824 */ /* 0x000fe200078e00ff */
[----:B------:R-:W-:Y:S01]  /*1880*/  CS2R R54, SRZ ;  /* 0x0000000000367805 */ /* 0x000fe2000001ff00 */
[----:B------:R-:W-:Y:S01]  /*1890*/  IMAD.IADD R3, R9, 0x1, R15 ;  /* 0x0000000109037824 */ /* 0x000fe200078e020f */
[----:B------:R-:W-:Y:S01]  /*18a0*/  CS2R R52, SRZ ;  /* 0x0000000000347805 */ /* 0x000fe2000001ff00 */
[----:B------:R-:W-:Y:S01]  /*18b0*/  IMAD.MOV.U32 R19, RZ, RZ, c[0x0][0x1a8] ;  /* 0x00006a00ff137624 */ /* 0x000fe200078e00ff */
[----:B------:R-:W-:Y:S01]  /*18c0*/  CS2R R50, SRZ ;  /* 0x0000000000327805 */ /* 0x000fe2000001ff00 */
[----:B------:R-:W-:Y:S01]  /*18d0*/  IMAD R7, R5, 0x2, R32 ;  /* 0x0000000205077824 */ /* 0x000fe200078e0220 */
[----:B------:R-:W-:Y:S01]  /*18e0*/  LEA.HI.X R5, R8, c[0x0][0x194], R3, 0x1, P0 ;  /* 0x0000650008057a11 */ /* 0x000fe200000f0c03 */
[----:B------:R-:W-:Y:S01]  /*18f0*/  IMAD.IADD R9, R11, 0x1, R14 ;  /* 0x000000010b097824 */ /* 0x000fe200078e020e */
[----:B------:R-:W-:Y:S01]  /*1900*/  LEA R6, P0, R19, R4, 0x6 ;  /* 0x0000000413067211 */ /* 0x000fe200078030ff */
[----:B------:R-:W-:Y:S01]  /*1910*/  IMAD.MOV.U32 R11, RZ, RZ, c[0x0][0x1ac] ;  /* 0x00006b00ff0b7624 */ /* 0x000fe200078e00ff */
[----:B------:R-:W-:Y:S01]  /*1920*/  UISETP.GT.AND UP1, UPT, UR6, -0x1, UPT ;  /* 0xffffffff0600788c */ /* 0x000fe2000bf24270 */
[----:B------:R-:W-:Y:S01]  /*1930*/  IMAD.IADD R3, R7, 0x1, R18 ;  /* 0x0000000107037824 */ /* 0x000fe200078e0212 */
[----:B------:R-:W-:Y:S01]  /*1940*/  SEL R18, R28, RZ, !P6 ;  /* 0x000000ff1c127207 */ /* 0x000fe20007000000 */
[----:B------:R-:W-:Y:S01]  /*1950*/  IMAD.MOV.U32 R8, RZ, RZ, R10 ;  /* 0x000000ffff087224 */ /* 0x000fe200078e000a */
[----:B------:R-:W-:Y:S01]  /*1960*/  LEA.HI.X R7, R19, R5, R11, 0x6, P0 ;  /* 0x0000000513077211 */ /* 0x000fe200000f340b */
[----:B------:R-:W-:Y:S01]  /*1970*/  IMAD.SHL.U32 R10, R3, 0x2, RZ ;  /* 0x00000002030a7824 */ /* 0x000fe200078e00ff */
[----:B------:R-:W-:Y:S01]  /*1980*/  ISETP.GE.AND P0, PT, R2, c[0x0][0x19c], PT ;  /* 0x0000670002007a0c */ /* 0x000fe20003f06270 */
[----:B--2---:R-:W-:Y:S01]  /*1990*/  IMAD R12, R18, c[0x0][0x188], RZ ;  /* 0x00006200120c7a24 */ /* 0x004fe200078e02ff */
[----:B------:R-:W-:Y:S01]  /*19a0*/  SEL R19, R86, RZ, !P6 ;  /* 0x000000ff56137207 */ /* 0x000fe20007000000 */
[----:B------:R-:W-:Y:S01]  /*19b0*/  IMAD.U32 R11, RZ, RZ, UR19 ;  /* 0x00000013ff0b7e24 */ /* 0x000fe2000f8e00ff */
[C---:B------:R-:W-:Y:S01]  /*19c0*/  ISETP.LT.OR P4, PT, R0.reuse, 0x1, P0 ;  /* 0x000000010000780c */ /* 0x040fe20000781670 */
[----:B------:R1:W-:Y:S01]  /*19d0*/  STL [R1+0x64], R10 ;  /* 0x0000640a01007387 */ /* 0x0003e20000100800 */
[----:B------:R-:W-:Y:S01]  /*19e0*/  ISETP.LT.OR P6, PT, R0, 0x21, P0 ;  /* 0x000000210000780c */ /* 0x000fe200007c1670 */
[----:B------:R-:W-:Y:S01]  /*19f0*/  IMAD R12, R19, c[0x0][0x18c], R12 ;  /* 0x00006300130c7a24 */ /* 0x000fe200078e020c */
[----:B------:R-:W-:Y:S01]  /*1a00*/  ISETP.GE.AND P0, PT, R33, c[0x0][0x19c], PT ;  /* 0x0000670021007a0c */ /* 0x000fe20003f06270 */
[----:B------:R-:W-:Y:S01]  /*1a10*/  IMAD.WIDE.U32 R14, R19, c[0x0][0x188], R8 ;  /* 0x00006200130e7a25 */ /* 0x000fe200078e0008 */
[----:B------:R-:W-:Y:S01]  /*1a20*/  IADD3 R3, R10, 0x14180, RZ ;  /* 0x000141800a037810 */ /* 0x000fe20007ffe0ff */
[----:B------:R-:W-:-:S02]  /*1a30*/  CS2R R86, SRZ ;  /* 0x0000000000567805 */ /* 0x000fc4000001ff00 */
[----:B------:R-:W-:Y:S02]  /*1a40*/  IMAD.U32 R11, RZ, RZ, UR5 ;  /* 0x00000005ff0b7e24 */ /* 0x000fe4000f8e00ff */
[----:B------:R-:W-:Y:S02]  /*1a50*/  IMAD.IADD R13, R15, 0x1, R12 ;  /* 0x000000010f0d7824 */ /* 0x000fe400078e020c */
[----:B------:R2:W-:Y:S01]  /*1a60*/  LDGSTS.E.BYPASS.LTC128B.128 [R42+0x80], [R4.64], !P4 ;  /* 0x00080000042a7fae */ /* 0x0005e2000e101d4a */
[C---:B------:R-:W-:Y:S01]  /*1a70*/  ISETP.LT.OR P4, PT, R0.reuse, 0x1, P1 ;  /* 0x000000010000780c */ /* 0x040fe20000f81670 */
[----:B------:R-:W-:Y:S02]  /*1a80*/  IMAD.MOV.U32 R8, RZ, RZ, R16 ;  /* 0x000000ffff087224 */ /* 0x000fe400078e0010 */
[----:B------:R2:W-:Y:S01]  /*1a90*/  LDGSTS.E.BYPASS.LTC128B.128 [R42+0x2080], [R4.64+0x80], !P3 ;  /* 0x02080080042a7fae */ /* 0x0005e2000d901d4a */
[----:B------:R-:W-:Y:S01]  /*1aa0*/  ISETP.LT.OR P3, PT, R0, 0x21, P1 ;  /* 0x000000210000780c */ /* 0x000fe20000f61670 */
[----:B------:R-:W-:-:S02]  /*1ab0*/  IMAD.IADD R9, R17, 0x1, R29 ;  /* 0x0000000111097824 */ /* 0x000fc400078e021d */
[C---:B------:R-:W-:Y:S02]  /*1ac0*/  IMAD R28, R41.reuse, c[0x0][0x270], RZ ;  /* 0x00009c00291c7a24 */ /* 0x040fe400078e02ff */
[C---:B------:R-:W-:Y:S02]  /*1ad0*/  IMAD R29, R41.reuse, c[0x0][0x288], RZ ;  /* 0x0000a200291d7a24 */ /* 0x040fe400078e02ff */
[----:B------:R-:W-:Y:S01]  /*1ae0*/  IMAD R30, R41, c[0x0][0x238], RZ ;  /* 0x00008e00291e7a24 */ /* 0x000fe200078e02ff */
[----:B-1----:R-:W-:Y:S01]  /*1af0*/  IADD3 R10, R10, 0x141c0, RZ ;  /* 0x000141c00a0a7810 */ /* 0x002fe20007ffe0ff */
[----:B------:R2:W-:Y:S01]  /*1b00*/  LDGSTS.E.BYPASS.LTC128B.128 [R42+0x4080], [R4.64+0x100], !P4 ;  /* 0x04080100042a7fae */ /* 0x0005e2000e101d4a */
[----:B------:R-:W-:Y:S01]  /*1b10*/  ISETP.LT.OR P4, PT, R0, 0x1, P0 ;  /* 0x000000010000780c */ /* 0x000fe20000781670 */
[----:B------:R-:W-:Y:S01]  /*1b20*/  IMAD.WIDE.U32 R8, R84, c[0x0][0x210], R8 ;  /* 0x0000840054087a25 */ /* 0x000fe200078e0008 */
[----:B------:R-:W-:Y:S02]  /*1b30*/  @P5 IADD3 R10, R3, -0x40, RZ ;  /* 0xffffffc0030a5810 */ /* 0x000fe40007ffe0ff */
[----:B------:R-:W-:Y:S01]  /*1b40*/  ISETP.LT.OR P5, PT, R0, 0x21, P2 ;  /* 0x000000210000780c */ /* 0x000fe200017a1670 */
[----:B------:R-:W-:Y:S01]  /*1b50*/  IMAD R28, R84, c[0x0][0x274], R28 ;  /* 0x00009d00541c7a24 */ /* 0x000fe200078e021c */
[----:B------:R-:W-:Y:S01]  /*1b60*/  ISETP.LT.OR P2, PT, R0, 0x21, P0 ;  /* 0x000000210000780c */ /* 0x000fe20000741670 */
[----:B------:R1:W-:Y:S01]  /*1b70*/  STL [R1+0x68], R10 ;  /* 0x0000680a01007387 */ /* 0x0003e20000100800 */
[----:B------:R-:W-:-:S02]  /*1b80*/  IMAD.SHL.U32 R0, R23, 0x40, RZ ;  /* 0x0000004017007824 */ /* 0x000fc400078e00ff */
[C---:B------:R-:W-:Y:S01]  /*1b90*/  IMAD R29, R84.reuse, c[0x0][0x28c], R29 ;  /* 0x0000a300541d7a24 */ /* 0x040fe200078e021d */
[----:B------:R3:W-:Y:S01]  /*1ba0*/  STL.64 [R1+0xa0], R14 ;  /* 0x0000a00e01007387 */ /* 0x0007e20000100a00 */
[----:B------:R-:W-:Y:S01]  /*1bb0*/  IMAD R30, R84, c[0x0][0x23c], R30 ;  /* 0x00008f00541e7a24 */ /* 0x000fe200078e021e */
[----:B------:R-:W-:Y:S02]  /*1bc0*/  LOP3.LUT R16, R0, 0x1c0, RZ, 0xc0, !PT ;  /* 0x000001c000107812 */ /* 0x000fe400078ec0ff */
[----:B------:R2:W-:Y:S01]  /*1bd0*/  LDGSTS.E.BYPASS.LTC128B.128 [R42+0x6080], [R4.64+0x180], !P4 ;  /* 0x06080180042a7fae */ /* 0x0005e2000e101d4a */
[----:B------:R-:W-:-:S03]  /*1be0*/  ISETP.GE.AND P4, PT, R2, c[0x0][0x16c], PT ;  /* 0x00005b0002007a0c */ /* 0x000fc60003f86270 */
[----:B------:R4:W-:Y:S01]  /*1bf0*/  LDGSTS.E.BYPASS.LTC128B.128 [R42+0x1080], [R6.64], !P6 ;  /* 0x01080000062a7fae */ /* 0x0009e2000f101d4a */
[----:B------:R-:W-:-:S03]  /*1c00*/  ISETP.GT.AND P6, PT, R85, 0x7, PT ;  /* 0x000000075500780c */ /* 0x000fc60003fc4270 */
[----:B------:R4:W-:Y:S01]  /*1c10*/  LDGSTS.E.BYPASS.LTC128B.128 [R42+0x3080], [R6.64+0x80], !P5 ;  /* 0x03080080062a7fae */ /* 0x0009e2000e901d4a */
[----:B------:R-:W-:-:S03]  /*1c20*/  ISETP.GE.AND P5, PT, R2, c[0x0][0x1fc], PT ;  /* 0x00007f0002007a0c */ /* 0x000fc60003fa6270 */
[----:B------:R4:W-:Y:S04]  /*1c30*/  LDGSTS.E.BYPASS.LTC128B.128 [R42+0x5080], [R6.64+0x100], !P3 ;  /* 0x05080100062a7fae */ /* 0x0009e8000d901d4a */
[----:B------:R4:W-:Y:S01]  /*1c40*/  LDGSTS.E.BYPASS.LTC128B.128 [R42+0x7080], [R6.64+0x180], !P2 ;  /* 0x07080180062a7fae */ /* 0x0009e2000d101d4a */
[----:B-1----:R-:W-:Y:S01]  /*1c50*/  IMAD.U32 R10, RZ, RZ, UR18 ;  /* 0x00000012ff0a7e24 */ /* 0x002fe2000f8e00ff */
[----:B------:R-:W-:Y:S01]  /*1c60*/  ISETP.LT.AND P2, PT, R43, UR4, PT ;  /* 0x000000042b007c0c */ /* 0x000fe2000bf41270 */
[----:B------:R-:W-:Y:S01]  /*1c70*/  ULDC.64 UR4, c[0x0][0x208] ;  /* 0x0000820000047ab9 */ /* 0x000fe20000000a00 */
[----:B------:R-:W0:Y:S01]  /*1c80*/  LDGDEPBAR ;  /* 0x00000000000079af */ /* 0x000e220000000000 */
[----:B------:R-:W-:Y:S01]  /*1c90*/  USHF.L.U64.HI UR5, UR4, UR17, UR5 ;  /* 0x0000001104057299 */ /* 0x000fe20008010205 */
[----:B------:R-:W-:Y:S01]  /*1ca0*/  LEA R3, P1, R10, R14, 0x5 ;  /* 0x0000000e0a037211 */ /* 0x000fe200078228ff */
[----:B------:R-:W-:Y:S01]  /*1cb0*/  USHF.L.U32 UR4, UR4, 0x5, URZ ;  /* 0x0000000504047899 */ /* 0x000fe2000800063f */
[----:B------:R1:W-:Y:S01]  /*1cc0*/  STL [R1+0xb8], R13 ;  /* 0x0000b80d01007387 */ /* 0x0003e20000100800 */
[----:B------:R-:W-:Y:S01]  /*1cd0*/  ISETP.GE.OR P3, PT, R2, c[0x0][0x16c], !P2 ;  /* 0x00005b0002007a0c */ /* 0x000fe20005766670 */
[----:B------:R-:W-:Y:S01]  /*1ce0*/  UIMAD UR5, UR5, UR12, URZ ;  /* 0x0000000c050572a4 */ /* 0x000fe2000f8e023f */
[----:B------:R-:W-:Y:S01]  /*1cf0*/  LEA.HI.X R10, R10, R13, R11, 0x5, P1 ;  /* 0x0000000d0a0a7211 */ /* 0x000fe200008f2c0b */
[----:B--2---:R-:W-:Y:S01]  /*1d00*/  IMAD R4, R27, 0x800, R39 ;  /* 0x000008001b047824 */ /* 0x004fe200078e0227 */
[----:B------:R-:W-:Y:S01]  /*1d10*/  LEA R12, P0, R3, c[0x0][0x160], 0x1 ;  /* 0x00005800030c7a11 */ /* 0x000fe200078008ff */
[----:B------:R-:W-:Y:S01]  /*1d20*/  IMAD R11, R41, c[0x0][0x210], RZ ;  /* 0x00008400290b7a24 */ /* 0x000fe200078e02ff */
[----:B------:R-:W-:Y:S01]  /*1d30*/  LOP3.LUT P1, RZ, R23, 0x4, RZ, 0xc0, !PT ;  /* 0x0000000417ff7812 */ /* 0x000fe2000782c0ff */
[----:B------:R-:W-:Y:S01]  /*1d40*/  UIMAD UR5, UR13, UR4, UR5 ;  /* 0x000000040d0572a4 */ /* 0x000fe2000f8e0205 */
[----:B---3--:R-:W-:-:S04]  /*1d50*/  IMAD.WIDE.U32 R14, R84, c[0x0][0x270], R20 ;  /* 0x00009c00540e7a25 */ /* 0x008fc800078e0014 */
[C---:B------:R-:W-:Y:S02]  /*1d60*/  IMAD R11, R84.reuse, c[0x0][0x214], R11 ;  /* 0x00008500540b7a24 */ /* 0x040fe400078e020b */
[----:B------:R-:W-:-:S04]  /*1d70*/  IMAD.WIDE.U32 R20, R84, c[0x0][0x288], R20 ;  /* 0x0000a20054147a25 */ /* 0x000fc800078e0014 */
[----:B----4-:R-:W-:Y:S01]  /*1d80*/  IMAD.MOV.U32 R7, RZ, RZ, 0x40 ;  /* 0x00000040ff077424 */ /* 0x010fe200078e00ff */
[----:B------:R-:W-:-:S04]  /*1d90*/  DEPBAR.LE SB0, 0x1 ;  /* 0x000080400000791a */ /* 0x000fc80000000000 */
[----:B------:R-:W-:Y:S01]  /*1da0*/  IMAD.IADD R5, R9, 0x1, R11 ;  /* 0x0000000109057824 */ /* 0x000fe200078e020b */
[----:B-1----:R-:W-:Y:S01]  /*1db0*/  LEA.HI.X R13, R3, c[0x0][0x164], R10, 0x1, P0 ;  /* 0x00005900030d7a11 */ /* 0x002fe200000f0c0a */
[----:B------:R-:W-:Y:S01]  /*1dc0*/  BAR.SYNC.DEFER_BLOCKING 0x0 ;  /* 0x0000000000007b1d */ /* 0x000fe20000010000 */
[----:B------:R-:W-:Y:S01]  /*1dd0*/  LOP3.LUT P0, RZ, R23, 0x2, RZ, 0xc0, !PT ;  /* 0x0000000217ff7812 */ /* 0x000fe2000780c0ff */
[----:B------:R-:W-:Y:S01]  /*1de0*/  IMAD.U32 R6, RZ, RZ, UR4 ;  /* 0x00000004ff067e24 */ /* 0x000fe2000f8e00ff */
[----:B------:R-:W-:Y:S01]  /*1df0*/  LOP3.LUT R3, R16, 0x8, R37, 0xf8, !PT ;  /* 0x0000000810037812 */ /* 0x000fe200078ef825 */
[----:B------:R-:W-:Y:S01]  /*1e00*/  IMAD.IADD R9, R15, 0x1, R28 ;  /* 0x000000010f097824 */ /* 0x000fe200078e021c */
[----:B------:R-:W-:Y:S01]  /*1e10*/  SHF.R.U32.HI R23, RZ, 0x3, R16 ;  /* 0x00000003ff177819 */ /* 0x000fe20000011610 */
[----:B------:R-:W-:Y:S01]  /*1e20*/  IMAD.IADD R15, R21, 0x1, R29 ;  /* 0x00000001150f7824 */ /* 0x000fe200078e021d */
[----:B------:R-:W-:Y:S01]  /*1e30*/  SEL R0, R148, 0xffffffe0, !P0 ;  /* 0xffffffe094007807 */ /* 0x000fe20004000000 */
[----:B------:R-:W-:Y:S01]  /*1e40*/  IMAD.IADD R11, R25, 0x1, R30 ;  /* 0x00000001190b7824 */ /* 0x000fe200078e021e */
[----:B------:R-:W-:Y:S01]  /*1e50*/  LOP3.LUT R3, R3, R23, RZ, 0x3c, !PT ;  /* 0x0000001703037212 */ /* 0x000fe200078e3cff */
[----:B------:R-:W-:Y:S01]  /*1e60*/  USHF.R.S32.HI UR4, URZ, 0x1f, UR16 ;  /* 0x0000001f3f047899 */ /* 0x000fe20008011410 */
[----:B------:R-:W-:Y:S01]  /*1e70*/  ISETP.GE.OR P0, PT, R2, c[0x0][0x1fc], !P2 ;  /* 0x00007f0002007a0c */ /* 0x000fe20005706670 */
[----:B------:R-:W-:Y:S01]  /*1e80*/  IMAD.MOV.U32 R10, RZ, RZ, R24 ;  /* 0x000000ffff0a7224 */ /* 0x000fe200078e0018 */
[----:B------:R-:W-:Y:S01]  /*1e90*/  SEL R29, RZ, 0x1, P5 ;  /* 0x00000001ff1d7807 */ /* 0x000fe20002800000 */
[----:B------:R-:W-:Y:S01]  /*1ea0*/  IMAD.IADD R2, R4, 0x1, R3 ;  /* 0x0000000104027824 */ /* 0x000fe200078e0203 */
[----:B------:R-:W-:Y:S01]  /*1eb0*/  P2R R17, PR, RZ, 0x1 ;  /* 0x00000001ff117803 */ /* 0x000fe20000000000 */
[----:B------:R-:W-:Y:S01]  /*1ec0*/  IMAD.MOV.U32 R4, RZ, RZ, R8 ;  /* 0x000000ffff047224 */ /* 0x000fe200078e0008 */
[----:B------:R-:W-:Y:S01]  /*1ed0*/  ISETP.GE.OR P0, PT, R35, c[0x0][0x16c], !P2 ;  /* 0x00005b0023007a0c */ /* 0x000fe20005706670 */
[----:B------:R-:W-:Y:S01]  /*1ee0*/  IMAD.SHL.U32 R49, R2, 0x2, RZ ;  /* 0x0000000202317824 */ /* 0x000fe200078e00ff */
[----:B------:R-:W-:Y:S01]  /*1ef0*/  SEL R2, R7, 0xffffffc0, !P1 ;  /* 0xffffffc007027807 */ /* 0x000fe20004800000 */
[----:B------:R-:W-:Y:S01]  /*1f00*/  IMAD R3, R18, c[0x0][0x218], RZ ;  /* 0x0000860012037a24 */ /* 0x000fe200078e02ff */
[----:B------:R-:W-:Y:S01]  /*1f10*/  ISETP.GE.OR P1, PT, R33, c[0x0][0x16c], !P2 ;  /* 0x00005b0021007a0c */ /* 0x000fe20005726670 */
[C---:B------:R-:W-:Y:S01]  /*1f20*/  IMAD.IADD R48, R49.reuse, 0x1, R0 ;  /* 0x0000000131307824 */ /* 0x040fe200078e0200 */
[----:B------:R-:W-:Y:S01]  /*1f30*/  SHF.R.S32.HI R0, RZ, 0x1f, R26 ;  /* 0x0000001fff007819 */ /* 0x000fe2000001141a */
[----:B------:R-:W-:Y:S01]  /*1f40*/  IMAD.IADD R43, R49, 0x1, R2 ;  /* 0x00000001312b7824 */ /* 0x000fe200078e0202 */
[----:B------:R-:W1:Y:S01]  /*1f50*/  LDSM.16.M88.4 R164, [R49+0x8080] ;  /* 0x0080800031a4783b */ /* 0x000e620000000200 */
[----:B------:R-:W-:Y:S01]  /*1f60*/  IMAD.IADD R41, R2, 0x1, R48 ;  /* 0x0000000102297824 */ /* 0x000fe200078e0230 */
[----:B------:R-:W-:Y:S01]  /*1f70*/  LEA.HI R0, R0, R26, RZ, 0x2 ;  /* 0x0000001a00007211 */ /* 0x000fe200078f10ff */
[C---:B------:R-:W-:Y:S01]  /*1f80*/  IMAD R3, R19.reuse, c[0x0][0x21c], R3 ;  /* 0x0000870013037a24 */ /* 0x040fe200078e0203 */
[----:B------:R-:W2:Y:S01]  /*1f90*/  LDSM.16.M88.4 R168, [R48+0x8080] ;  /* 0x0080800030a8783b */ /* 0x000ea20000000200 */
[----:B------:R-:W-:Y:S01]  /*1fa0*/  IMAD.WIDE.U32 R46, R19, c[0x0][0x218], R4 ;  /* 0x00008600132e7a25 */ /* 0x000fe200078e0004 */
[----:B------:R-:W-:-:S02]  /*1fb0*/  ISETP.NE.AND P5, PT, R17, RZ, PT ;  /* 0x000000ff1100720c */ /* 0x000fc40003fa5270 */
[----:B------:R-:W3:Y:S01]  /*1fc0*/  LDSM.16.M88.4 R172, [R43+0x8080] ;  /* 0x008080002bac783b */ /* 0x000ee20000000200 */
[----:B------:R-:W-:Y:S01]  /*1fd0*/  IMAD.IADD R45, R47, 0x1, R3 ;  /* 0x000000012f2d7824 */ /* 0x000fe200078e0203 */
[----:B------:R-:W-:Y:S01]  /*1fe0*/  LOP3.LUT R3, R0, 0x1ffffffc, RZ, 0xc0, !PT ;  /* 0x1ffffffc00037812 */ /* 0x000fe200078ec0ff */
[----:B------:R-:W-:Y:S01]  /*1ff0*/  IMAD.MOV.U32 R44, RZ, RZ, R46 ;  /* 0x000000ffff2c7224 */ /* 0x000fe200078e002e */
[----:B------:R-:W4:Y:S01]  /*2000*/  LDSM.16.M88.4 R176, [R41+0x8080] ;  /* 0x0080800029b0783b */ /* 0x000f220000000200 */
[----:B------:R-:W-:Y:S01]  /*2010*/  IMAD.MOV.U32 R8, RZ, RZ, R14 ;  /* 0x000000ffff087224 */ /* 0x000fe200078e000e */
[----:B------:R-:W-:Y:S01]  /*2020*/  SEL R30, RZ, 0x1, P4 ;  /* 0x00000001ff1e7807 */ /* 0x000fe20002000000 */
[----:B------:R-:W-:Y:S01]  /*2030*/  IMAD.WIDE.U32 R6, R6, UR12, R44 ;  /* 0x0000000c06067c25 */ /* 0x000fe2000f8e002c */
[----:B------:R-:W1:Y:S01]  /*2040*/  LDSM.16.M88.4 R180, [R49+0xa080] ;  /* 0x00a0800031b4783b */ /* 0x000e620000000200 */
[----:B------:R-:W-:Y:S02]  /*2050*/  ISETP.GE.OR P4, PT, R34, c[0x0][0x1fc], !P2 ;  /* 0x00007f0022007a0c */ /* 0x000fe40005786670 */
[----:B------:R-:W-:Y:S01]  /*2060*/  IMAD.IADD R26, R26, 0x1, -R3 ;  /* 0x000000011a1a7824 */ /* 0x000fe200078e0a03 */
[----:B------:R-:W1:Y:S01]  /*2070*/  LDSM.16.M88.4 R184, [R48+0xa080] ;  /* 0x00a0800030b8783b */ /* 0x000e620000000200 */
[----:B------:R-:W-:Y:S01]  /*2080*/  IADD3 R0, R7, UR5, RZ ;  /* 0x0000000507007c10 */ /* 0x000fe2000fffe0ff */
[----:B------:R-:W-:Y:S01]  /*2090*/  IMAD.MOV.U32 R14, RZ, RZ, R20 ;  /* 0x000000ffff0e7224 */ /* 0x000fe200078e0014 */
[----:B------:R-:W-:Y:S01]  /*20a0*/  UIADD3 UR5, UR15, 0x1, -UR9 ;  /* 0x000000010f057890 */ /* 0x000fe2000fffe809 */
[----:B------:R-:W1:Y:S01]  /*20b0*/  LDSM.16.M88.4 R188, [R43+0xa080] ;  /* 0x00a080002bbc783b */ /* 0x000e620000000200 */
[----:B------:R-:W-:Y:S01]  /*20c0*/  IMAD.WIDE.U32 R150, R19, c[0x0][0x240], R10 ;  /* 0x0000900013967a25 */ /* 0x000fe200078e000a */
[----:B------:R-:W-:-:S02]  /*20d0*/  UIADD3 UR15, UR15, -UR8, URZ ;  /* 0x800000080f0f7290 */ /* 0x000fc4000fffe03f */
        /* <DEDUP_REMOVED lines=10> */
[----:B------:R-:W-:Y:S04]  /*2180*/  STL [R1+0x28], R49 ;  /* 0x0000283101007387 */ /* 0x000fe80000100800 */
[----:B------:R1:W-:Y:S04]  /*2190*/  STL [R1+0x2c], R48 ;  /* 0x00002c3001007387 */ /* 0x0003e80000100800 */
[----:B------:R2:W-:Y:S04]  /*21a0*/  STL.64 [R1+0x98], R46 ;  /* 0x0000982e01007387 */ /* 0x0005e80000100a00 */
[----:B------:R-:W-:Y:S04]  /*21b0*/  STL [R1+0x34], R43 ;  /* 0x0000342b01007387 */ /* 0x000fe80000100800 */
[----:B------:R-:W-:Y:S04]  /*21c0*/  STL [R1+0x30], R41 ;  /* 0x0000302901007387 */ /* 0x000fe80000100800 */
[----:B------:R-:W-:Y:S01]  /*21d0*/  @!PT LDS RZ, [RZ] ;  /* 0x00000000fffff984 */ /* 0x000fe20000000800 */
[----:B------:R-:W-:Y:S01]  /*21e0*/  @!PT LDS RZ, [RZ] ;  /* 0x00000000fffff984 */ /* 0x000fe20000000800 */
[----:B------:R-:W-:Y:S01]  /*21f0*/  @!PT LDS RZ, [RZ] ;  /* 0x00000000fffff984 */ /* 0x000fe20000000800 */
[----:B------:R3:W-:Y:S01]  /*2200*/  LDGSTS.E.BYPASS.LTC128B.128 [R42+0x8080], [R12.64], !P3 ;  /* 0x080800000c2a7fae */ /* 0x0007e2000d901d4a */
[----:B------:R-:W-:-:S03]  /*2210*/  ISETP.GE.OR P3, PT, R34, c[0x0][0x16c], !P2 ;  /* 0x00005b0022007a0c */ /* 0x000fc60005766670 */
[----:B------:R3:W-:Y:S01]  /*2220*/  LDGSTS.E.BYPASS.LTC128B.128 [R42+0x9080], [R12.64+0x80], !P0 ;  /* 0x090800800c2a7fae */ /* 0x0007e2000c101d4a */
[----:B------:R-:W-:-:S03]  /*2230*/  LEA R4, P0, R6, c[0x0][0x1f0], 0x1 ;  /* 0x00007c0006047a11 */ /* 0x000fc600078008ff */
[----:B------:R3:W-:Y:S01]  /*2240*/  STL.64 [R1+0x80], R44 ;  /* 0x0000802c01007387 */ /* 0x0007e20000100a00 */
[----:B------:R-:W-:Y:S01]  /*2250*/  LEA.HI.X R5, R6, c[0x0][0x1f4], R0, 0x1, P0 ;  /* 0x00007d0006057a11 */ /* 0x000fe200000f0c00 */
[C---:B------:R-:W-:Y:S01]  /*2260*/  IMAD R0, R18.reuse, c[0x0][0x278], RZ ;  /* 0x00009e0012007a24 */ /* 0x040fe200078e02ff */
[----:B------:R-:W-:Y:S01]  /*2270*/  ISETP.GE.AND P0, PT, R35, c[0x0][0x16c], PT ;  /* 0x00005b0023007a0c */ /* 0x000fe20003f06270 */
[----:B------:R-:W-:Y:S01]  /*2280*/  IMAD R6, R18, c[0x0][0x290], RZ ;  /* 0x0000a40012067a24 */ /* 0x000fe200078e02ff */
[----:B-1----:R-:W-:Y:S01]  /*2290*/  CS2R R48, SRZ ;  /* 0x0000000000307805 */ /* 0x002fe2000001ff00 */
[----:B------:R-:W-:Y:S01]  /*22a0*/  IMAD R0, R19, c[0x0][0x27c], R0 ;  /* 0x00009f0013007a24 */ /* 0x000fe200078e0200 */
[----:B------:R-:W-:Y:S01]  /*22b0*/  SEL R21, RZ, 0xffffffff, P0 ;  /* 0xffffffffff157807 */ /* 0x000fe20000000000 */
[----:B------:R1:W-:Y:S01]  /*22c0*/  LDGSTS.E.BYPASS.LTC128B.128 [R42+0xa080], [R12.64+0x100], !P3 ;  /* 0x0a0801000c2a7fae */ /* 0x0003e2000d901d4a */
[----:B------:R-:W-:Y:S01]  /*22d0*/  ISETP.GE.AND P0, PT, R33, c[0x0][0x16c], PT ;  /* 0x00005b0021007a0c */ /* 0x000fe20003f06270 */
[----:B------:R-:W-:Y:S01]  /*22e0*/  IMAD R17, R19, c[0x0][0x294], R6 ;  /* 0x0000a50013117a24 */ /* 0x000fe200078e0206 */
[----:B------:R-:W-:Y:S01]  /*22f0*/  ISETP.GE.AND P3, PT, R35, c[0x0][0x1fc], PT ;  /* 0x00007f0023007a0c */ /* 0x000fe20003f66270 */
[----:B------:R1:W-:Y:S01]  /*2300*/  LDGSTS.E.BYPASS.LTC128B.128 [R42+0xb080], [R12.64+0x180], !P1 ;  /* 0x0b0801800c2a7fae */ /* 0x0003e2000c901d4a */
[----:B------:R-:W-:Y:S01]  /*2310*/  SEL R25, RZ, 0x8, P0 ;  /* 0x00000008ff197807 */ /* 0x000fe20000000000 */
[----:B------:R-:W-:Y:S01]  /*2320*/  IMAD.SHL.U32 R6, R22, 0x10, RZ ;  /* 0x0000001016067824 */ /* 0x000fe200078e00ff */
[----:B------:R-:W-:Y:S01]  /*2330*/  ISETP.GE.AND P1, PT, R34, c[0x0][0x16c], PT ;  /* 0x00005b0022007a0c */ /* 0x000fe20003f26270 */
[----:B------:R-:W-:Y:S01]  /*2340*/  IMAD R18, R18, c[0x0][0x240], RZ ;  /* 0x0000900012127a24 */ /* 0x000fe200078e02ff */
[----:B------:R-:W-:Y:S01]  /*2350*/  SEL R20, RZ, 0xffffffff, P3 ;  /* 0xffffffffff147807 */ /* 0x000fe20001800000 */
[----:B--2---:R-:W-:Y:S01]  /*2360*/  CS2R R46, SRZ ;  /* 0x00000000002e7805 */ /* 0x004fe2000001ff00 */
[----:B------:R-:W-:Y:S01]  /*2370*/  SEL R28, RZ, 0x4, P1 ;  /* 0x00000004ff1c7807 */ /* 0x000fe20000800000 */
[----:B------:R-:W-:Y:S01]  /*2380*/  IMAD R18, R19, c[0x0][0x244], R18 ;  /* 0x0000910013127a24 */ /* 0x000fe200078e0212 */
[----:B------:R-:W-:-:S02]  /*2390*/  ISETP.GE.AND P1, PT, R34, c[0x0][0x1fc], PT ;  /* 0x00007f0022007a0c */ /* 0x000fc40003f26270 */
[----:B------:R-:W-:Y:S02]  /*23a0*/  LOP3.LUT R16, R16, 0x10, R6, 0xf8, !PT ;  /* 0x0000001010107812 */ /* 0x000fe400078ef806 */
[----:B------:R-:W-:Y:S01]  /*23b0*/  SEL R24, RZ, 0x4, P1 ;  /* 0x00000004ff187807 */ /* 0x000fe20000800000 */
[----:B---3--:R-:W-:Y:S01]  /*23c0*/  IMAD.WIDE.U32 R44, R19, c[0x0][0x278], R8 ;  /* 0x00009e00132c7a25 */ /* 0x008fe200078e0008 */
[----:B------:R-:W-:Y:S02]  /*23d0*/  ISETP.GE.OR P1, PT, R35, c[0x0][0x1fc], !P2 ;  /* 0x00007f0023007a0c */ /* 0x000fe40005726670 */
[----:B------:R-:W-:Y:S01]  /*23e0*/  ISETP.GE.OR P3, PT, R33, c[0x0][0x1fc], !P2 ;  /* 0x00007f0021007a0c */ /* 0x000fe20005766670 */
[----:B------:R-:W-:Y:S01]  /*23f0*/  IMAD.IADD R39, R45, 0x1, R0 ;  /* 0x000000012d277824 */ /* 0x000fe200078e0200 */
[----:B------:R-:W-:Y:S01]  /*2400*/  @!P6 IADD3 R0, P0, R44, UR16, RZ ;  /* 0x000000102c00ec10 */ /* 0x000fe2000ff1e0ff */
[----:B------:R2:W-:Y:S01]  /*2410*/  STL.64 [R1+0x90], R44 ;  /* 0x0000902c01007387 */ /* 0x0005e20000100a00 */
[----:B------:R-:W-:-:S02]  /*2420*/  CS2R R34, SRZ ;  /* 0x0000000000227805 */ /* 0x000fc4000001ff00 */
[----:B------:R-:W-:Y:S01]  /*2430*/  @!P6 IADD3.X R3, R39, UR4, RZ, P0, !PT ;  /* 0x000000042703ec10 */ /* 0x000fe200087fe4ff */
[----:B------:R3:W-:Y:S01]  /*2440*/  STL [R1+0xb0], R39 ;  /* 0x0000b02701007387 */ /* 0x0007e20000100800 */
[----:B------:R-:W-:Y:S01]  /*2450*/  @!P6 LEA R8, P0, R0, c[0x0][0x258], 0x2 ;  /* 0x000096000008ea11 */ /* 0x000fe200078010ff */
[----:B-1----:R-:W-:-:S03]  /*2460*/  IMAD.SHL.U32 R13, R27, 0x20, RZ ;  /* 0x000000201b0d7824 */ /* 0x002fc600078e00ff */
[----:B------:R-:W-:Y:S02]  /*2470*/  @!P6 LEA.HI.X R9, R0, c[0x0][0x25c], R3, 0x2, P0 ;  /* 0x000097000009ea11 */ /* 0x000fe400000f1403 */
[----:B------:R-:W-:Y:S02]  /*2480*/  LOP3.LUT R0, R38, 0xffffffe0, RZ, 0xc0, !PT ;  /* 0xffffffe026007812 */ /* 0x000fe400078ec0ff */
[----:B------:R-:W-:Y:S02]  /*2490*/  LOP3.LUT R3, R40, 0xfffffff0, RZ, 0xc0, !PT ;  /* 0xfffffff028037812 */ /* 0x000fe400078ec0ff */
[----:B------:R-:W-:Y:S01]  /*24a0*/  ISETP.GE.AND P0, PT, R33, c[0x0][0x1fc], PT ;  /* 0x00007f0021007a0c */ /* 0x000fe20003f06270 */
[C---:B------:R-:W-:Y:S01]  /*24b0*/  IMAD.IADD R0, R85.reuse, 0x1, -R0 ;  /* 0x0000000155007824 */ /* 0x040fe200078e0a00 */
[----:B------:R-:W-:Y:S01]  /*24c0*/  CS2R R40, SRZ ;  /* 0x0000000000287805 */ /* 0x000fe2000001ff00 */
[----:B------:R-:W-:-:S03]  /*24d0*/  IMAD.IADD R3, R85, 0x1, -R3 ;  /* 0x0000000155037824 */ /* 0x000fc600078e0a03 */
[----:B------:R-:W-:Y:S02]  /*24e0*/  SHF.R.S32.HI R7, RZ, 0x1f, R0 ;  /* 0x0000001fff077819 */ /* 0x000fe40000011400 */
[----:B------:R-:W-:Y:S02]  /*24f0*/  SHF.R.S32.HI R12, RZ, 0x1f, R3 ;  /* 0x0000001fff0c7819 */ /* 0x000fe40000011403 */
[----:B------:R-:W-:Y:S02]  /*2500*/  LEA.HI R7, R7, R0, RZ, 0x2 ;  /* 0x0000000007077211 */ /* 0x000fe400078f10ff */
[----:B------:R-:W-:Y:S01]  /*2510*/  LEA.HI R12, R12, R3, RZ, 0x3 ;  /* 0x000000030c0c7211 */ /* 0x000fe200078f18ff */
[----:B--2---:R-:W-:Y:S01]  /*2520*/  IMAD.WIDE.U32 R44, R19, c[0x0][0x290], R14 ;  /* 0x0000a400132c7a25 */ /* 0x004fe200078e000e */
[----:B------:R-:W-:Y:S01]  /*2530*/  LEA.HI.SX32 R6, R7, R6, 0x1e ;  /* 0x0000000607067211 */ /* 0x000fe200078ff2ff */
[----:B---3--:R-:W-:Y:S01]  /*2540*/  CS2R R38, SRZ ;  /* 0x0000000000267805 */ /* 0x008fe2000001ff00 */
[----:B------:R-:W-:Y:S01]  /*2550*/  LOP3.LUT R10, R12, 0xfffffff8, RZ, 0xc0, !PT ;  /* 0xfffffff80c0a7812 */ /* 0x000fe200078ec0ff */
[----:B------:R-:W-:Y:S01]  /*2560*/  IMAD.IADD R17, R45, 0x1, R17 ;  /* 0x000000012d117824 */ /* 0x000fe200078e0211 */
[----:B------:R-:W-:Y:S01]  /*2570*/  LOP3.LUT R11, R7, 0x7ffffffc, RZ, 0xc0, !PT ;  /* 0x7ffffffc070b7812 */ /* 0x000fe200078ec0ff */
[----:B------:R-:W-:Y:S01]  /*2580*/  STL.64 [R1+0x88], R44 ;  /* 0x0000882c01007387 */ /* 0x000fe20000100a00 */
[----:B------:R-:W-:Y:S01]  /*2590*/  IMAD.SHL.U32 R7, R21, 0x2, RZ ;  /* 0x0000000215077824 */ /* 0x000fe200078e00ff */
[----:B------:R-:W-:Y:S01]  /*25a0*/  LOP3.LUT R14, R31, 0x20, R13, 0xf8, !PT ;  /* 0x000000201f0e7812 */ /* 0x000fe200078ef80d */
[----:B------:R-:W-:Y:S01]  /*25b0*/  IMAD.IADD R3, R3, 0x1, -R10 ;  /* 0x0000000103037824 */ /* 0x000fe200078e0a0a */
[----:B------:R-:W-:Y:S01]  /*25c0*/  STL.64 [R1+0xa8], R150 ;  /* 0x0000a89601007387 */ /* 0x000fe20000100a00 */
[----:B------:R-:W-:Y:S01]  /*25d0*/  IMAD.IADD R10, R0, 0x1, -R11 ;  /* 0x00000001000a7824 */ /* 0x000fe200078e0a0b */
[----:B------:R-:W-:Y:S01]  /*25e0*/  LOP3.LUT R0, R16, 0x8, R37, 0xf8, !PT ;  /* 0x0000000810007812 */ /* 0x000fe200078ef825 */
[----:B------:R-:W-:Y:S01]  /*25f0*/  IMAD.SHL.U32 R11, R20, 0x2, RZ ;  /* 0x00000002140b7824 */ /* 0x000fe200078e00ff */
[----:B------:R1:W-:Y:S01]  /*2600*/  STL [R1+0x58], R6 ;  /* 0x0000580601007387 */ /* 0x0003e20000100800 */
[----:B------:R-:W-:Y:S01]  /*2610*/  LOP3.LUT R7, R7, 0x2, R30, 0xe2, !PT ;  /* 0x0000000207077812 */ /* 0x000fe200078ee21e */
[----:B------:R-:W-:Y:S01]  /*2620*/  IMAD R15, R26, 0x4, R10 ;  /* 0x000000041a0f7824 */ /* 0x000fe200078e020a */
[----:B------:R-:W-:Y:S01]  /*2630*/  LOP3.LUT R13, R0, R23, RZ, 0x3c, !PT ;  /* 0x00000017000d7212 */ /* 0x000fe200078e3cff */
[----:B------:R-:W-:Y:S01]  /*2640*/  STL [R1+0x7c], R17 ;  /* 0x00007c1101007387 */ /* 0x000fe20000100800 */
[----:B------:R-:W-:Y:S01]  /*2650*/  LOP3.LUT R11, R11, 0x2, R29, 0xe2, !PT ;  /* 0x000000020b0b7812 */ /* 0x000fe200078ee21d */
[----:B------:R-:W-:Y:S01]  /*2660*/  CS2R R30, SRZ ;  /* 0x00000000001e7805 */ /* 0x000fe2000001ff00 */
[----:B------:R-:W-:Y:S01]  /*2670*/  LOP3.LUT P2, RZ, R3, 0x4, RZ, 0xc0, !PT ;  /* 0x0000000403ff7812 */ /* 0x000fe2000784c0ff */
[----:B------:R-:W-:Y:S01]  /*2680*/  CS2R R22, SRZ ;  /* 0x0000000000167805 */ /* 0x000fe2000001ff00 */
[----:B------:R-:W-:Y:S01]  /*2690*/  CS2R R20, SRZ ;  /* 0x0000000000147805 */ /* 0x000fe2000001ff00 */
[----:B-1----:R-:W-:-:S05]  /*26a0*/  @!P6 IMAD.SHL.U32 R6, R85, 0x10, RZ ;  /* 0x000000105506e824 */ /* 0x002fca00078e00ff */
[----:B------:R1:W-:Y:S04]  /*26b0*/  @!P6 LDGSTS.E.BYPASS.LTC128B.128 [R6+0x14080], [R8.64] ;  /* 0x140800000806efae */ /* 0x0003e8000b901d4a */
[----:B------:R-:W0:Y:S04]  /*26c0*/  LDGDEPBAR ;  /* 0x00000000000079af */ /* 0x000e280000000000 */
[----:B------:R2:W-:Y:S04]  /*26d0*/  LDGSTS.E.BYPASS.LTC128B.128 [R42+0x10080], [R4.64], !P5 ;  /* 0x10080000042a7fae */ /* 0x0005e8000e901d4a */
[----:B------:R2:W-:Y:S01]  /*26e0*/  LDGSTS.E.BYPASS.LTC128B.128 [R42+0x11080], [R4.64+0x80], !P1 ;  /* 0x11080080042a7fae */ /* 0x0005e2000c901d4a */
[C---:B------:R-:W-:Y:S01]  /*26f0*/  LOP3.LUT P1, RZ, R3.reuse, 0x2, RZ, 0xc0, !PT ;  /* 0x0000000203ff7812 */ /* 0x040fe2000782c0ff */
[----:B------:R-:W-:-:S02]  /*2700*/  IMAD.SHL.U32 R3, R3, 0x40, RZ ;  /* 0x0000004003037824 */ /* 0x000fc400078e00ff */
[----:B------:R2:W-:Y:S04]  /*2710*/  LDGSTS.E.BYPASS.LTC128B.128 [R42+0x12080], [R4.64+0x100], !P4 ;  /* 0x12080100042a7fae */ /* 0x0005e8000e101d4a */
[----:B------:R2:W-:Y:S01]  /*2720*/  LDGSTS.E.BYPASS.LTC128B.128 [R42+0x13080], [R4.64+0x180], !P3 ;  /* 0x13080180042a7fae */ /* 0x0005e2000d901d4a */
[----:B-1----:R-:W-:Y:S02]  /*2730*/  SEL R8, RZ, 0x8, P0 ;  /* 0x00000008ff087807 */ /* 0x002fe40000000000 */
[----:B------:R-:W-:Y:S02]  /*2740*/  IADD3 R0, P0, R44, UR16, RZ ;  /* 0x000000102c007c10 */ /* 0x000fe4000ff1e0ff */
[----:B------:R-:W-:Y:S01]  /*2750*/  LOP3.LUT R9, R25, R7, R28, 0xfe, !PT ;  /* 0x0000000719097212 */ /* 0x000fe200078efe1c */
[----:B------:R-:W-:Y:S01]  /*2760*/  CS2R R44, SRZ ;  /* 0x00000000002c7805 */ /* 0x000fe2000001ff00 */
[----:B------:R-:W-:Y:S01]  /*2770*/  IADD3.X R6, R17, UR4, RZ, P0, !PT ;  /* 0x0000000411067c10 */ /* 0x000fe200087fe4ff */
[----:B------:R-:W-:Y:S01]  /*2780*/  ULDC UR4, c[0x0][0x2a0] ;  /* 0x0000a80000047ab9 */ /* 0x000fe20000000800 */
[----:B------:R-:W-:Y:S01]  /*2790*/  LOP3.LUT R7, R8, R11, R24, 0xfe, !PT ;  /* 0x0000000b08077212 */ /* 0x000fe200078efe18 */
[----:B------:R-:W-:Y:S01]  /*27a0*/  STL [R1+0x60], R9 ;  /* 0x0000600901007387 */ /* 0x000fe20000100800 */
[C---:B------:R-:W-:Y:S01]  /*27b0*/  LEA R10, P0, R0.reuse, c[0x0][0x280], 0x2 ;  /* 0x0000a000000a7a11 */ /* 0x040fe200078010ff */
[----:B------:R-:W-:Y:S01]  /*27c0*/  IMAD.SHL.U32 R8, R27, 0x8, RZ ;  /* 0x000000081b087824 */ /* 0x000fe200078e00ff */
[----:B------:R-:W-:Y:S01]  /*27d0*/  ULOP3.LUT UR4, URZ, UR4, URZ, 0x33, !UPT ;  /* 0x000000043f047292 */ /* 0x000fe2000f8e333f */
[----:B------:R1:W-:Y:S01]  /*27e0*/  STL [R1+0x5c], R7 ;  /* 0x00005c0701007387 */ /* 0x0003e20000100800 */
[----:B------:R-:W-:Y:S01]  /*27f0*/  LEA.HI.X R11, R0, c[0x0][0x284], R6, 0x2, P0 ;  /* 0x0000a100000b7a11 */ /* 0x000fe200000f1406 */
[----:B------:R-:W-:Y:S01]  /*2800*/  IMAD.SHL.U32 R6, R12, 0x40, RZ ;  /* 0x000000400c067824 */ /* 0x000fe200078e00ff */
[----:B------:R-:W-:Y:S01]  /*2810*/  LOP3.LUT R0, R3, 0x1c0, RZ, 0xc0, !PT ;  /* 0x000001c003007812 */ /* 0x000fe200078ec0ff */
[----:B------:R-:W-:Y:S01]  /*2820*/  CS2R R28, SRZ ;  /* 0x00000000001c7805 */ /* 0x000fe2000001ff00 */
[----:B------:R-:W-:Y:S01]  /*2830*/  ISETP.GE.AND P0, PT, R85, 0x8, PT ;  /* 0x000000085500780c */ /* 0x000fe20003f06270 */
[----:B------:R-:W-:Y:S01]  /*2840*/  CS2R R24, SRZ ;  /* 0x0000000000187805 */ /* 0x000fe2000001ff00 */
[----:B------:R-:W-:Y:S01]  /*2850*/  SHF.R.U32.HI R3, RZ, 0x3, R0 ;  /* 0x00000003ff037819 */ /* 0x000fe20000011600 */
[----:B--2---:R-:W-:Y:S01]  /*2860*/  CS2R R42, SRZ ;  /* 0x00000000002a7805 */ /* 0x004fe2000001ff00 */
[----:B------:R-:W-:-:S02]  /*2870*/  LOP3.LUT R8, R0, 0x8, R8, 0xf8, !PT ;  /* 0x0000000800087812 */ /* 0x000fc400078ef808 */
[----:B------:R-:W-:Y:S02]  /*2880*/  LOP3.LUT R6, R6, 0xfffffe00, RZ, 0xc0, !PT ;  /* 0xfffffe0006067812 */ /* 0x000fe400078ec0ff */
[----:B------:R-:W-:Y:S02]  /*2890*/  LOP3.LUT R12, R3, R14, R0, 0x1e, !PT ;  /* 0x0000000e030c7212 */ /* 0x000fe400078e1e00 */
[----:B------:R-:W-:Y:S02]  /*28a0*/  LOP3.LUT R8, R8, R3, RZ, 0x3c, !PT ;  /* 0x0000000308087212 */ /* 0x000fe400078e3cff */
[----:B------:R-:W-:Y:S01]  /*28b0*/  SEL R4, R148, 0xffffffe0, !P2 ;  /* 0xffffffe094047807 */ /* 0x000fe20005000000 */
[----:B-1----:R-:W-:Y:S02]  /*28c0*/  IMAD.SHL.U32 R7, R36, 0x8, RZ ;  /* 0x0000000824077824 */ /* 0x002fe400078e00ff */
[----:B------:R-:W-:-:S03]  /*28d0*/  CS2R R36, SRZ ;  /* 0x0000000000247805 */ /* 0x000fc6000001ff00 */
[----:B------:R-:W-:Y:S01]  /*28e0*/  LOP3.LUT R7, R0, 0x38, R7, 0xf8, !PT ;  /* 0x0000003800077812 */ /* 0x000fe200078ef807 */
[C---:B------:R-:W-:Y:S02]  /*28f0*/  IMAD R0, R27.reuse, 0x200, R13 ;  /* 0x000002001b007824 */ /* 0x040fe400078e020d */
[----:B------:R-:W-:Y:S01]  /*2900*/  IMAD R27, R27, 0x1000, R6 ;  /* 0x000010001b1b7824 */ /* 0x000fe200078e0206 */
[----:B------:R-:W-:Y:S01]  /*2910*/  LOP3.LUT R9, R7, R3, RZ, 0x3c, !PT ;  /* 0x0000000307097212 */ /* 0x000fe200078e3cff */
[----:B------:R-:W-:Y:S01]  /*2920*/  IMAD.SHL.U32 R13, R15, 0x2, RZ ;  /* 0x000000020f0d7824 */ /* 0x000fe200078e00ff */
[-C--:B------:R-:W-:Y:S01]  /*2930*/  LOP3.LUT R7, R12, R6.reuse, RZ, 0xfc, !PT ;  /* 0x000000060c077212 */ /* 0x080fe200078efcff */
[----:B------:R-:W-:Y:S01]  /*2940*/  IMAD.MOV.U32 R12, RZ, RZ, 0x10 ;  /* 0x00000010ff0c7424 */ /* 0x000fe200078e00ff */
[CC--:B------:R-:W-:Y:S02]  /*2950*/  IADD3 R3, R8.reuse, R6.reuse, R32 ;  /* 0x0000000608037210 */ /* 0x0c0fe40007ffe020 */
[----:B------:R-:W-:Y:S01]  /*2960*/  LOP3.LUT R6, R8, R6, RZ, 0xfc, !PT ;  /* 0x0000000608067212 */ /* 0x000fe200078efcff */
[----:B------:R-:W-:Y:S01]  /*2970*/  IMAD.IADD R8, R27, 0x1, R9 ;  /* 0x000000011b087824 */ /* 0x000fe200078e0209 */
[----:B------:R-:W-:Y:S01]  /*2980*/  SEL R5, R12, 0xfffffff0, !P1 ;  /* 0xfffffff00c057807 */ /* 0x000fe20004800000 */
[----:B------:R-:W-:Y:S01]  /*2990*/  @!P0 IMAD.SHL.U32 R9, R85, 0x10, RZ ;  /* 0x0000001055098824 */ /* 0x000fe200078e00ff */
[----:B------:R-:W-:Y:S01]  /*29a0*/  CS2R R32, SRZ ;  /* 0x0000000000207805 */ /* 0x000fe2000001ff00 */
[----:B------:R-:W-:Y:S01]  /*29b0*/  CS2R R84, SRZ ;  /* 0x0000000000547805 */ /* 0x000fe2000001ff00 */
[----:B------:R-:W-:-:S02]  /*29c0*/  CS2R R26, SRZ ;  /* 0x00000000001a7805 */ /* 0x000fc4000001ff00 */
[----:B------:R1:W-:Y:S04]  /*29d0*/  @!P0 LDGSTS.E.BYPASS.LTC128B.128 [R9+0x14100], [R10.64] ;  /* 0x141000000a098fae */ /* 0x0003e8000b901d4a */
[----:B------:R-:W0:Y:S01]  /*29e0*/  LDGDEPBAR ;  /* 0x00000000000079af */ /* 0x000e220000000000 */
[----:B-1----:R-:W-:Y:S02]  /*29f0*/  IMAD.U32 R9, RZ, RZ, UR5 ;  /* 0x00000005ff097e24 */ /* 0x002fe4000f8e00ff */
[----:B------:R-:W-:Y:S02]  /*2a00*/  IMAD.IADD R10, R151, 0x1, R18 ;  /* 0x00000001970a7824 */ /* 0x000fe400078e0212 */
[C---:B------:R-:W-:Y:S01]  /*2a10*/  IMAD R11, R0.reuse, 0x2, R2 ;  /* 0x00000002000b7824 */ /* 0x040fe200078e0202 */
[----:B------:R-:W-:Y:S01]  /*2a20*/  IADD3 R9, R9, -UR8, -R13 ;  /* 0x8000000809097c10 */ /* 0x000fe2000fffe80d */
[----:B------:R-:W-:Y:S01]  /*2a30*/  IMAD.SHL.U32 R2, R0, 0x2, RZ ;  /* 0x0000000200027824 */ /* 0x000fe200078e00ff */
[----:B------:R1:W-:Y:S02]  /*2a40*/  STL [R1+0xb4], R10 ;  /* 0x0000b40a01007387 */ /* 0x0003e40000100800 */
[----:B------:R-:W-:-:S02]  /*2a50*/  IADD3 R0, R9, UR4, RZ ;  /* 0x0000000409007c10 */ /* 0x000fc4000fffe0ff */
[----:B------:R-:W-:Y:S04]  /*2a60*/  STL [R1+0x70], R13 ;  /* 0x0000700d01007387 */ /* 0x000fe80000100800 */
[----:B------:R-:W-:Y:S04]  /*2a70*/  STL [R1+0x38], R11 ;  /* 0x0000380b01007387 */ /* 0x000fe80000100800 */
[----:B------:R2:W-:Y:S01]  /*2a80*/  STL [R1+0x3c], R2 ;  /* 0x00003c0201007387 */ /* 0x0005e20000100800 */
[----:B-1----:R-:W-:-:S05]  /*2a90*/  IADD3 R10, R9, c[0x0][0x2a4], RZ ;  /* 0x0000a900090a7a10 */ /* 0x002fca0007ffe0ff */
[----:B------:R1:W-:Y:S04]  /*2aa0*/  STL [R1+0x6c], R10 ;  /* 0x00006c0a01007387 */ /* 0x0003e80000100800 */
[----:B------:R3:W-:Y:S01]  /*2ab0*/  STL [R1+0x78], R0 ;  /* 0x0000780001007387 */ /* 0x0007e20000100800 */
[----:B--2---:R-:W-:-:S04]  /*2ac0*/  IMAD.SHL.U32 R2, R3, 0x2, RZ ;  /* 0x0000000203027824 */ /* 0x004fc800078e00ff */
[----:B------:R-:W-:-:S04]  /*2ad0*/  IMAD R3, R5, 0x2, R2 ;  /* 0x0000000205037824 */ /* 0x000fc800078e0202 */
[----:B------:R-:W-:Y:S01]  /*2ae0*/  IMAD R252, R4, 0x2, R3 ;  /* 0x0000000204fc7824 */ /* 0x000fe200078e0203 */
[----:B-1----:R-:W-:Y:S02]  /*2af0*/  LEA R10, R6, 0x15180, 0x1 ;  /* 0x00015180060a7811 */ /* 0x002fe400078e08ff */
[----:B------:R-:W-:Y:S01]  /*2b00*/  LEA R6, R8, 0x80, 0x1 ;  /* 0x0000008008067811 */ /* 0x000fe200078e08ff */
[----:B---3--:R-:W-:Y:S02]  /*2b10*/  IMAD.SHL.U32 R0, R7, 0x2, RZ ;  /* 0x0000000207007824 */ /* 0x008fe400078e00ff */
[----:B------:R-:W-:Y:S01]  /*2b20*/  STL [R1+0x40], R10 ;  /* 0x0000400a01007387 */ /* 0x000fe20000100800 */
[----:B------:R-:W-:-:S03]  /*2b30*/  IMAD R7, R4, 0x2, R2 ;  /* 0x0000000204077824 */ /* 0x000fc600078e0202 */
[----:B------:R1:W-:Y:S04]  /*2b40*/  STL [R1+0x24], R6 ;  /* 0x0000240601007387 */ /* 0x0003e80000100800 */
[----:B------:R-:W-:Y:S01]  /*2b50*/  STL [R1+0x20], R7 ;  /* 0x0000200701007387 */ /* 0x000fe20000100800 */
[--C-:B-1----:R-:W-:Y:S02]  /*2b60*/  IMAD R6, R5, 0x2, R10.reuse ;  /* 0x0000000205067824 */ /* 0x102fe400078e020a */
[C---:B------:R-:W-:Y:S02]  /*2b70*/  IMAD R5, R4.reuse, 0x2, R10 ;  /* 0x0000000204057824 */ /* 0x040fe400078e020a */
[----:B------:R-:W-:Y:S01]  /*2b80*/  IMAD R4, R4, 0x2, R6 ;  /* 0x0000000204047824 */ /* 0x000fe200078e0206 */
[----:B------:R-:W-:Y:S04]  /*2b90*/  STL [R1+0x44], R6 ;  /* 0x0000440601007387 */ /* 0x000fe80000100800 */
[----:B------:R-:W-:Y:S04]  /*2ba0*/  STL [R1+0x4c], R5 ;  /* 0x00004c0501007387 */ /* 0x000fe80000100800 */
[----:B------:R1:W-:Y:S02]  /*2bb0*/  STL [R1+0x48], R4 ;  /* 0x0000480401007387 */ /* 0x0003e40000100800 */
[----:B-1----:R-:W-:-:S05]  /*2bc0*/  IADD3 R4, -R13, UR14, RZ ;  /* 0x0000000e0d047c10 */ /* 0x002fca000fffe1ff */
[----:B----4-:R1:W-:Y:S02]  /*2bd0*/  STL [R1+0x74], R4 ;  /* 0x0000740401007387 */ /* 0x0103e40000100800 */
.L_x_248:
[----:B-1----:R-:W2:Y:S01]  /*2be0*/  LDL R154, [R1+0x28] ;  /* 0x00002800019a7983 */ /* 0x002ea20000100800 */
[----:B------:R-:W-:Y:S04]  /*2bf0*/  DEPBAR.LE SB0, 0x0 ;  /* 0x000080000000791a */ /* 0x000fe80000000000 */
[----:B------:R-:W3:Y:S04]  /*2c00*/  LDL R153, [R1+0x2c] ;  /* 0x00002c0001997983 */ /* 0x000ee80000100800 */
[----:B------:R-:W4:Y:S04]  /*2c10*/  LDL R152, [R1+0x34] ;  /* 0x0000340001987983 */ /* 0x000f280000100800 */
[----:B-----5:R-:W5:Y:S04]  /*2c20*/  LDL R162, [R1+0x20] ;  /* 0x0000200001a27983 */ /* 0x020f680000100800 */
[----:B------:R-:W4:Y:S04]  /*2c30*/  LDL R151, [R1+0x30] ;  /* 0x0000300001977983 */ /* 0x000f280000100800 */
[----:B------:R-:W-:Y:S06]  /*2c40*/  BAR.SYNC.DEFER_BLOCKING 0x0 ;  /* 0x0000000000007b1d */ /* 0x000fec0000010000 */
[----:B------:R-:W-:Y:S04]  /*2c50*/  LDSM.16.M88.4 R8, [R2+0x8080] ;  /* 0x008080000208783b */ /* 0x000fe80000000200 */
[----:B------:R-:W4:Y:S04]  /*2c60*/  LDL R229, [R1+0x58] ;  /* 0x0000580001e57983 */ /* 0x000f280000100800 */
[----:B------:R-:W4:Y:S04]  /*2c70*/  LDL R150, [R1+0x6c] ;  /* 0x00006c0001967983 */ /* 0x000f280000100800 */
[----:B------:R-:W5:Y:S04]  /*2c80*/  LDL R149, [R1+0x78] ;  /* 0x0000780001957983 */ /* 0x000f680000100800 */
[----:B------:R-:W5:Y:S04]  /*2c90*/  LDL R148, [R1+0x74] ;  /* 0x0000740001947983 */ /* 0x000f680000100800 */
[----:B--2---:R-:W2:Y:S04]  /*2ca0*/  LDSM.16.M88.4 R12, [R154+0x80] ;  /* 0x000080009a0c783b */ /* 0x004ea80000000200 */
[----:B---3--:R-:W-:Y:S01]  /*2cb0*/  LDSM.16.M88.4 R16, [R153+0x80] ;  /* 0x000080009910783b */ /* 0x008fe20000000200 */
[C---:B-12---:R-:W-:Y:S08]  /*2cc0*/  HMMA.16816.F32.BF16 R4, R8.reuse, R12, RZ ;  /* 0x0000000c0804723c */ /* 0x046ff000000418ff */
[----:B------:R-:W-:Y:S01]  /*2cd0*/  HMMA.16816.F32.BF16 R8, R8, R14, RZ ;  /* 0x0000000e0808723c */ /* 0x000fe200000418ff */
[----:B------:R-:W1:Y:S04]  /*2ce0*/  LDSM.16.M88.4 R12, [R3+0x8080] ;  /* 0x00808000030c783b */ /* 0x000e680000000200 */
[----:B----4-:R-:W-:Y:S04]  /*2cf0*/  LDS R160, [R229.X4+0x14080] ;  /* 0x01408000e5a07984 */ /* 0x010fe80000004800 */
[----:B------:R-:W-:Y:S07]  /*2d00*/  LDS R161, [R229.X4+0x140a0] ;  /* 0x0140a000e5a17984 */ /* 0x000fee0000004800 */
[C---:B-1----:R-:W-:Y:S08]  /*2d10*/  HMMA.16816.F32.BF16 R4, R12.reuse, R16, R4 ;  /* 0x000000100c04723c */ /* 0x042ff00000041804 */
[----:B------:R-:W-:Y:S01]  /*2d20*/  HMMA.16816.F32.BF16 R8, R12, R18, R8 ;  /* 0x000000120c08723c */ /* 0x000fe20000041808 */
[----:B-----5:R-:W-:Y:S04]  /*2d30*/  LDSM.16.M88.4 R12, [R162+0x8080] ;  /* 0x00808000a20c783b */ /* 0x020fe80000000200 */
[----:B------:R-:W1:Y:S11]  /*2d40*/  LDSM.16.M88.4 R16, [R152+0x80] ;  /* 0x000080009810783b */ /* 0x000e760000000200 */
[C---:B-1----:R-:W-:Y:S08]  /*2d50*/  HMMA.16816.F32.BF16 R4, R12.reuse, R16, R4 ;  /* 0x000000100c04723c */ /* 0x042ff00000041804 */
[----:B------:R-:W-:Y:S01]  /*2d60*/  HMMA.16816.F32.BF16 R8, R12, R18, R8 ;  /* 0x000000120c08723c */ /* 0x000fe20000041808 */
[----:B------:R-:W-:Y:S04]  /*2d70*/  LDSM.16.M88.4 R12, [R252+0x8080] ;  /* 0x00808000fc0c783b */ /* 0x000fe80000000200 */
        /* <DEDUP_REMOVED lines=48> */
[----:B------:R1:W2:Y:S02]  /*3080*/  LDSM.16.M88.4 R16, [R151+0x6080] ;  /* 0x006080009710783b */ /* 0x0002a40000000200 */
[----:B-1----:R-:W-:Y:S05]  /*3090*/  IMAD.MOV.U32 R151, RZ, RZ, c[0x0][0x2a8] ;  /* 0x0000aa00ff977624 */ /* 0x002fea00078e00ff */
[----:B------:R-:W-:Y:S04]  /*30a0*/  ISETP.GE.AND P1, PT, R151, 0x1, PT ;  /* 0x000000019700780c */ /* 0x000fe80003f26270 */
[C---:B--2---:R-:W-:Y:S08]  /*30b0*/  HMMA.16816.F32.BF16 R4, R12.reuse, R16, R4 ;  /* 0x000000100c04723c */ /* 0x044ff00000041804 */
[----:B------:R-:W-:Y:S07]  /*30c0*/  HMMA.16816.F32.BF16 R8, R12, R18, R8 ;  /* 0x000000120c08723c */ /* 0x000fee0000041808 */
[----:B------:R-:W-:Y:S05]  /*30d0*/  MOV R13, UR12 ;  /* 0x0000000c000d7c02 */ /* 0x000fea0008000f00 */
[----:B------:R-:W-:Y:S04]  /*30e0*/  IMAD R13, R13, 0x20, R229 ;  /* 0x000000200d0d7824 */ /* 0x000fe800078e02e5 */
[----:B------:R-:W-:Y:S01]  /*30f0*/  IMAD.IADD R156, R149, 0x1, R13 ;  /* 0x00000001959c7824 */ /* 0x000fe200078e020d */
[----:B------:R-:W-:Y:S04]  /*3100*/  IADD3 R157, R150, R13, RZ ;  /* 0x0000000d969d7210 */ /* 0x000fe80007ffe0ff */
[----:B------:R-:W-:Y:S01]  /*3110*/  IMNMX R157, R148, R157, PT ;  /* 0x0000009d949d7217 */ /* 0x000fe20003800200 */
[----:B------:R-:W-:-:S05]  /*3120*/  @!P1 BRA `(.L_x_238) ;  /* 0x0000017000009947 */ /* 0x000fca0003800000 */
[----:B------:R-:W-:Y:S01]  /*3130*/  IADD3 R12, R13, UR15, RZ ;  /* 0x0000000f0d0c7c10 */ /* 0x000fe2000fffe0ff */
[----:B------:R-:W-:Y:S03]  /*3140*/  BSSY B0, `(.L_x_239) ;  /* 0x000000e000007945 */ /* 0x000fe60003800000 */
[----:B------:R-:W-:-:S13]  /*3150*/  ISETP.GT.AND P0, PT, R12, -0x1, PT ;  /* 0xffffffff0c00780c */ /* 0x000fda0003f04270 */
[----:B------:R-:W-:-:S05]  /*3160*/  @P0 BRA `(.L_x_240) ;  /* 0x0000007000000947 */ /* 0x000fca0003800000 */
[----:B------:R-:W-:Y:S01]  /*3170*/  LOP3.LUT R12, RZ, R12, RZ, 0x33, !PT ;  /* 0x0000000cff0c7212 */ /* 0x000fe200078e33ff */
[----:B------:R-:W-:Y:S05]  /*3180*/  IMAD.MOV.U32 R14, RZ, RZ, c[0x0][0x2a8] ;  /* 0x0000aa00ff0e7624 */ /* 0x000fea00078e00ff */
[----:B------:R-:W-:-:S13]  /*3190*/  ISETP.NE.AND P0, PT, R14, 0x1, PT ;  /* 0x000000010e00780c */ /* 0x000fda0003f05270 */
[----:B------:R-:W-:Y:S05]  /*31a0*/  @P0 IMAD.HI.U32 R14, R12, c[0x0][0x2ac], RZ ;  /* 0x0000ab000c0e0a27 */ /* 0x000fea00078e00ff */
[----:B------:R-:W-:Y:S04]  /*31b0*/  @P0 SHF.R.U32.HI R12, RZ, c[0x0][0x2b0], R14 ;  /* 0x0000ac00ff0c0a19 */ /* 0x000fe8000001160e */
[----:B------:R-:W-:Y:S01]  /*31c0*/  LOP3.LUT R12, RZ, R12, RZ, 0x33, !PT ;  /* 0x0000000cff0c7212 */ /* 0x000fe200078e33ff */
[----:B------:R-:W-:-:S05]  /*31d0*/  BRA `(.L_x_241) ;  /* 0x0000004000007947 */ /* 0x000fca0003800000 */
.L_x_240:
[----:B------:R-:W-:Y:S04]  /*31e0*/  MOV R14, c[0x0][0x2a8] ;  /* 0x0000aa00000e7a02 */ /* 0x000fe80000000f00 */
[----:B------:R-:W-:-:S13]  /*31f0*/  ISETP.NE.AND P0, PT, R14, 0x1, PT ;  /* 0x000000010e00780c */ /* 0x000fda0003f05270 */
[----:B------:R-:W-:Y:S05]  /*3200*/  @P0 IMAD.HI.U32 R14, R12, c[0x0][0x2ac], RZ ;  /* 0x0000ab000c0e0a27 */ /* 0x000fea00078e00ff */
[----:B------:R-:W-:Y:S02]  /*3210*/  @P0 SHF.R.U32.HI R12, RZ, c[0x0][0x2b0], R14 ;  /* 0x0000ac00ff0c0a19 */ /* 0x000fe4000001160e */
.L_x_241:
[----:B------:R-:W-:Y:S05]  /*3220*/  BSYNC B0 ;  /* 0x0000000000007941 */ /* 0x000fea0003800000 */
.L_x_239:
[----:B------:R-:W2:Y:S01]  /*3230*/  LDL R15, [R1+0x70] ;  /* 0x00007000010f7983 */ /* 0x000ea20000100800 */
[----:B------:R-:W-:Y:S04]  /*3240*/  IMAD.MOV.U32 R14, RZ, RZ, c[0x0][0x2a8] ;  /* 0x0000aa00ff0e7624 */ /* 0x000fe800078e00ff */
[----:B------:R-:W-:Y:S04]  /*3250*/  IMAD R12, R12, R14, -UR9 ;  /* 0x800000090c0c7e24 */ /* 0x000fe8000f8e020e */
[----:B--2---:R-:W-:Y:S05]  /*3260*/  IMAD.IADD R12, R12, 0x1, -R15 ;  /* 0x000000010c0c7824 */ /* 0x004fea00078e0a0f */
[----:B------:R-:W-:Y:S02]  /*3270*/  IMNMX R156, R156, R12, !PT ;  /* 0x0000000c9c9c7217 */ /* 0x000fe40007800200 */
[----:B------:R-:W-:Y:S04]  /*3280*/  IADD3 R12, R12, c[0x0][0x2a8], RZ ;  /* 0x0000aa000c0c7a10 */ /* 0x000fe80007ffe0ff */
[----:B------:R-:W-:Y:S02]  /*3290*/  IMNMX R157, R157, R12, PT ;  /* 0x0000000c9d9d7217 */ /* 0x000fe40003800200 */
.L_x_238:
[----:B------:R-:W-:Y:S05]  /*32a0*/  IADD3 R12, R13, 0x8, RZ ;  /* 0x000000080d0c7810 */ /* 0x000fea0007ffe0ff */
[--C-:B------:R-:W-:Y:S02]  /*32b0*/  IMAD.IADD R159, R150, 0x1, R12.reuse ;  /* 0x00000001969f7824 */ /* 0x100fe400078e020c */
[----:B------:R-:W-:Y:S03]  /*32c0*/  IMAD.IADD R158, R149, 0x1, R12 ;  /* 0x00000001959e7824 */ /* 0x000fe600078e020c */
        /* <DEDUP_REMOVED lines=13> */
.L_x_244:
[----:B------:R-:W-:Y:S04]  /*33a0*/  MOV R13, c[0x0][0x2a8] ;  /* 0x0000aa00000d7a02 */ /* 0x000fe80000000f00 */
[----:B------:R-:W-:-:S13]  /*33b0*/  ISETP.NE.AND P0, PT, R13, 0x1, PT ;  /* 0x000000010d00780c */ /* 0x000fda0003f05270 */
[----:B------:R-:W-:Y:S05]  /*33c0*/  @P0 IMAD.HI.U32 R13, R12, c[0x0][0x2ac], RZ ;  /* 0x0000ab000c0d0a27 */ /* 0x000fea00078e00ff */
[----:B------:R-:W-:Y:S02]  /*33d0*/  @P0 SHF.R.U32.HI R12, RZ, c[0x0][0x2b0], R13 ;  /* 0x0000ac00ff0c0a19 */ /* 0x000fe4000001160d */
.L_x_245:
[----:B------:R-:W-:Y:S05]  /*33e0*/  BSYNC B0 ;  /* 0x0000000000007941 */ /* 0x000fea0003800000 */
.L_x_243:
[----:B------:R-:W2:Y:S01]  /*33f0*/  LDL R14, [R1+0x70] ;  /* 0x00007000010e7983 */ /* 0x000ea20000100800 */
[----:B------:R-:W-:Y:S04]  /*3400*/  IMAD.MOV.U32 R13, RZ, RZ, c[0x0][0x2a8] ;  /* 0x0000aa00ff0d7624 */ /* 0x000fe800078e00ff */
[----:B------:R-:W-:Y:S04]  /*3410*/  IMAD R12, R12, R13, -UR9 ;  /* 0x800000090c0c7e24 */ /* 0x000fe8000f8e020d */
[----:B--2---:R-:W-:Y:S05]  /*3420*/  IMAD.IADD R12, R12, 0x1, -R14 ;  /* 0x000000010c0c7824 */ /* 0x004fea00078e0a0e */
[----:B------:R-:W-:Y:S02]  /*3430*/  IMNMX R158, R158, R12, !PT ;  /* 0x0000000c9e9e7217 */ /* 0x000fe40007800200 */
[----:B------:R-:W-:Y:S04]  /*3440*/  IADD3 R12, R12, c[0x0][0x2a8], RZ ;  /* 0x0000aa000c0c7a10 */ /* 0x000fe80007ffe0ff */
[----:B------:R-:W-:Y:S02]  /*3450*/  IMNMX R159, R159, R12, PT ;  /* 0x0000000c9f9f7217 */ /* 0x000fe40003800200 */
.L_x_242:
[----:B------:R-:W-:Y:S04]  /*3460*/  DEPBAR.LE SB0, 0x0 ;  /* 0x000080000000791a */ /* 0x000fe80000000000 */
[----:B------:R-:W-:Y:S01]  /*3470*/  BAR.SYNC.DEFER_BLOCKING 0x0 ;  /* 0x0000000000007b1d */ /* 0x000fe20000010000 */
[----:B------:R-:W-:Y:S01]  /*3480*/  PLOP3.LUT P1, PT, PT, PT, UP1, 0x80, 0x0 ;  /* 0x000000000000781c */ /* 0x000fe20003f2f018 */
[----:B------:R-:W-:Y:S03]  /*3490*/  UIADD3 UR13, UR12, 0x1, URZ ;  /* 0x000000010c0d7890 */ /* 0x000fe6000fffe03f */
[----:B------:R-:W-:Y:S01]  /*34a0*/  ISETP.GT.AND P0, PT, R156, RZ, P1 ;  /* 0x000000ff9c00720c */ /* 0x000fe20000f04270 */
[----:B------:R-:W-:Y:S03]  /*34b0*/  UISETP.GE.AND UP0, UPT, UR13, UR7, UPT ;  /* 0x000000070d00728c */ /* 0x000fe6000bf06270 */
[C---:B------:R-:W-:Y:S03]  /*34c0*/  ISETP.LT.OR P0, PT, R157.reuse, 0x1, P0 ;  /* 0x000000019d00780c */ /* 0x040fe60000701670 */
[----:B------:R-:W-:Y:S02]  /*34d0*/  PLOP3.LUT P5, PT, PT, PT, UP0, 0x80, 0x0 ;  /* 0x000000000000781c */ /* 0x000fe40003faf008 */
        /* <DEDUP_REMOVED lines=67> */
[----:B------:R-:W3:-:S15]  /*3910*/  LDSM.16.M88.4 R148, [R252+0x13080] ;  /* 0x01308000fc94783b */ /* 0x000ede0000000200 */
        /* <DEDUP_REMOVED lines=9> */
[----:B------:R-:W-:Y:S02]  /*39b0*/  ISETP.GT.AND P0, PT, R158, 0x20, P1 ;  /* 0x000000209e00780c */ /* 0x000fe40000f04270 */
[----:B-1----:R-:W-:Y:S01]  /*39c0*/  F2FP.BF16.PACK_AB R7, R160, R156 ;  /* 0x0000009ca007723e */ /* 0x002fe200000010ff */
[C---:B---3--:R-:W-:Y:S05]  /*39d0*/  HMMA.16816.F32.BF16 R12, R148.reuse, R224, R12 ;  /* 0x000000e0940c723c */ /* 0x048fea000004180c */
[----:B------:R-:W-:Y:S01]  /*39e0*/  FFMA.FTZ R6, R6, c[0x0][0x29c], -R161 ;  /* 0x0000a70006067a23 */ /* 0x000fe200000108a1 */
[----:B------:R-:W-:Y:S02]  /*39f0*/  ISETP.LT.OR P0, PT, R159, 0x21, P0 ;  /* 0x000000219f00780c */ /* 0x000fe40000701670 */
[----:B------:R-:W-:Y:S01]  /*3a00*/  HMMA.16816.F32.BF16 R16, R148, R226, R16 ;  /* 0x000000e29410723c */ /* 0x000fe20000041810 */
[----:B------:R1:W3:Y:S01]  /*3a10*/  MUFU.EX2 R148, R6 ;  /* 0x0000000600947308 */ /* 0x0002e20000000800 */
[----:B----4-:R-:W4:-:S14]  /*3a20*/  LDS R4, [R229.X4+0x14120] ;  /* 0x01412000e5047984 */ /* 0x010f1c0000004800 */
[--C-:B------:R-:W-:Y:S02]  /*3a30*/  FADD.FTZ R13, R13, -R5.reuse ;  /* 0x800000050d0d7221 */ /* 0x100fe40000010000 */
[--C-:B------:R-:W-:Y:S02]  /*3a40*/  FADD.FTZ R12, R12, -R5.reuse ;  /* 0x800000050c0c7221 */ /* 0x100fe40000010000 */
[----:B------:R-:W-:Y:S02]  /*3a50*/  FMUL.FTZ R9, R162, R13 ;  /* 0x0000000da2097220 */ /* 0x000fe40000410000 */
[----:B------:R-:W-:Y:S02]  /*3a60*/  FMUL.FTZ R12, R163, R12 ;  /* 0x0000000ca30c7220 */ /* 0x000fe40000410000 */
[--C-:B------:R-:W-:Y:S01]  /*3a70*/  FADD.FTZ R17, R17, -R5.reuse ;  /* 0x8000000511117221 */ /* 0x100fe20000010000 */
[----:B-1----:R-:W-:Y:S01]  /*3a80*/  FSEL R6, R10, -INF , !P0 ;  /* 0xff8000000a067808 */ /* 0x002fe20004000000 */
[----:B------:R-:W-:Y:S01]  /*3a90*/  FADD.FTZ R16, R16, -R5 ;  /* 0x8000000510107221 */ /* 0x000fe20000010000 */
[----:B------:R-:W-:Y:S01]  /*3aa0*/  ISETP.GT.AND P0, PT, R158, 0x21, P1 ;  /* 0x000000219e00780c */ /* 0x000fe20000f04270 */
[----:B------:R-:W-:Y:S01]  /*3ab0*/  FMUL.FTZ R8, R160, R17 ;  /* 0x00000011a0087220 */ /* 0x000fe20000410000 */
[----:B------:R-:W-:Y:S01]  /*3ac0*/  F2FP.BF16.PACK_AB R5, R162, R163 ;  /* 0x000000a3a205723e */ /* 0x000fe200000010ff */
[--C-:B------:R-:W-:Y:S01]  /*3ad0*/  FFMA.FTZ R6, R6, c[0x0][0x29c], -R161.reuse ;  /* 0x0000a70006067a23 */ /* 0x100fe200000108a1 */
[----:B------:R-:W-:Y:S01]  /*3ae0*/  ISETP.LT.OR P0, PT, R159, 0x22, P0 ;  /* 0x000000229f00780c */ /* 0x000fe20000701670 */
[----:B------:R-:W-:Y:S01]  /*3af0*/  FMUL.FTZ R16, R156, R16 ;  /* 0x000000109c107220 */ /* 0x000fe20000410000 */
[----:B------:R-:W-:Y:S01]  /*3b00*/  F2FP.BF16.PACK_AB R9, R9, R12 ;  /* 0x0000000c0909723e */ /* 0x000fe200000010ff */
[----:B-----5:R1:W-:Y:S01]  /*3b10*/  STS [R228+0x14180], R5 ;  /* 0x01418005e4007388 */ /* 0x0203e20000000800 */
[----:B------:R-:W-:Y:S01]  /*3b20*/  FSEL R11, R11, -INF , !P0 ;  /* 0xff8000000b0b7808 */ /* 0x000fe20004000000 */
[----:B------:R-:W5:Y:S01]  /*3b30*/  MUFU.EX2 R6, R6 ;  /* 0x0000000600067308 */ /* 0x000f620000000800 */
[----:B------:R-:W-:Y:S03]  /*3b40*/  F2FP.BF16.PACK_AB R8, R8, R16 ;  /* 0x000000100808723e */ /* 0x000fe600000010ff */
[----:B------:R-:W-:Y:S06]  /*3b50*/  FFMA.FTZ R161, R11, c[0x0][0x29c], -R161 ;  /* 0x0000a7000ba17a23 */ /* 0x000fec00000108a1 */
[----:B------:R-:W1:Y:S01]  /*3b60*/  MUFU.EX2 R161, R161 ;  /* 0x000000a100a17308 */ /* 0x000e620000000800 */
[--C-:B----4-:R-:W-:Y:S02]  /*3b70*/  FADD.FTZ R15, R15, -R4.reuse ;  /* 0x800000040f0f7221 */ /* 0x110fe40000010000 */
[--C-:B------:R-:W-:Y:S02]  /*3b80*/  FADD.FTZ R14, R14, -R4.reuse ;  /* 0x800000040e0e7221 */ /* 0x100fe40000010000 */
[--C-:B------:R-:W-:Y:S02]  /*3b90*/  FADD.FTZ R18, R18, -R4.reuse ;  /* 0x8000000412127221 */ /* 0x100fe40000010000 */
[----:B------:R-:W-:Y:S01]  /*3ba0*/  FADD.FTZ R19, R19, -R4 ;  /* 0x8000000413137221 */ /* 0x000fe20000010000 */
[----:B---3--:R-:W-:Y:S01]  /*3bb0*/  F2FP.BF16.PACK_AB R4, R148, R152 ;  /* 0x000000989404723e */ /* 0x008fe200000010ff */
[----:B------:R-:W-:Y:S04]  /*3bc0*/  FMUL.FTZ R14, R152, R14 ;  /* 0x0000000e980e7220 */ /* 0x000fe80000410000 */
[----:B------:R3:W-:Y:S01]  /*3bd0*/  STS [R228+0x14580], R4 ;  /* 0x01458004e4007388 */ /* 0x0007e20000000800 */
[----:B-----5:R-:W-:Y:S02]  /*3be0*/  FMUL.FTZ R18, R6, R18 ;  /* 0x0000001206127220 */ /* 0x020fe40000410000 */
[----:B-1----:R-:W-:Y:S05]  /*3bf0*/  FMUL.FTZ R5, R148, R15 ;  /* 0x0000000f94057220 */ /* 0x002fea0000410000 */
[----:B------:R-:W-:Y:S02]  /*3c00*/  F2FP.BF16.PACK_AB R5, R5, R14 ;  /* 0x0000000e0505723e */ /* 0x000fe400000010ff */
[C---:B------:R-:W-:Y:S01]  /*3c10*/  F2FP.BF16.PACK_AB R6, R161.reuse, R6 ;  /* 0x00000006a106723e */ /* 0x040fe200000010ff */
[----:B------:R-:W-:Y:S05]  /*3c20*/  FMUL.FTZ R19, R161, R19 ;  /* 0x00000013a1137220 */ /* 0x000fea0000410000 */
[----:B---3--:R-:W-:Y:S01]  /*3c30*/  F2FP.BF16.PACK_AB R4, R19, R18 ;  /* 0x000000121304723e */ /* 0x008fe200000010ff */
        /* <DEDUP_REMOVED lines=68> */
[----:B---3--:R-:W3:Y:S01]  /*4080*/  LDL.64 R248, [R1+0x80] ;  /* 0x0000800001f87983 */ /* 0x008ee20000100a00 */
[----:B------:R-:W-:Y:S03]  /*4090*/  USHF.R.S32.HI UR14, URZ, 0x1f, UR13 ;  /* 0x0000001f3f0e7899 */ /* 0x000fe6000801140d */
[----:B------:R2:W-:Y:S01]  /*40a0*/  STL [R1+0xc0], R0 ;  /* 0x0000c00001007387 */ /* 0x0005e20000100800 */
[----:B------:R-:W-:Y:S01]  /*40b0*/  UIMAD UR14, UR14, UR4, URZ ;  /* 0x000000040e0e72a4 */ /* 0x000fe2000f8e023f */
[----:B------:R-:W-:Y:S01]  /*40c0*/  IMAD.U32 R245, RZ, RZ, UR16 ;  /* 0x00000010fff57e24 */ /* 0x000fe2000f8e00ff */
[----:B------:R-:W-:Y:S01]  /*40d0*/  UIMAD UR4, UR13, -0x20, UR8 ;  /* 0xffffffe00d0478a4 */ /* 0x000fe2000f8e0208 */
[----:B------:R-:W3:Y:S01]  /*40e0*/  LDL.64 R250, [R1+0x88] ;  /* 0x0000880001fa7983 */ /* 0x000ee20000100a00 */
[----:B------:R-:W-:Y:S01]  /*40f0*/  UIMAD UR14, UR13, UR5, UR14 ;  /* 0x000000050d0e72a4 */ /* 0x000fe2000f8e020e */
[----:B------:R-:W-:Y:S03]  /*4100*/  IMAD.U32 R244, RZ, RZ, UR16 ;  /* 0x00000010fff47e24 */ /* 0x000fe6000f8e00ff */
[----:B------:R-:W-:Y:S01]  /*4110*/  UIADD3 UR14, UR17, UR14, URZ ;  /* 0x0000000e110e7290 */ /* 0x000fe2000fffe03f */
[----:B--2---:R-:W2:Y:S04]  /*4120*/  S2R R0, SR_TID.X ;  /* 0x0000000000007919 */ /* 0x004ea80000002100 */
[----:B----4-:R-:W4:Y:S01]  /*4130*/  LDL R247, [R1+0x50] ;  /* 0x0000500001f77983 */ /* 0x010f220000100800 */
[----:B------:R-:W-:Y:S01]  /*4140*/  LEA R245, P0, R245, R246, 0x5 ;  /* 0x000000f6f5f57211 */ /* 0x000fe200078028ff */
[----:B------:R-:W-:Y:S02]  /*4150*/  IMAD.U32 R246, RZ, RZ, UR14 ;  /* 0x0000000efff67e24 */ /* 0x000fe4000f8e00ff */
[----:B---3--:R-:W3:Y:S03]  /*4160*/  LDL R248, [R1+0x7c] ;  /* 0x00007c0001f87983 */ /* 0x008ee60000100800 */
[----:B------:R-:W-:Y:S02]  /*4170*/  LEA.HI.X R246, R244, R249, R246, 0x5, P0 ;  /* 0x000000f9f4f67211 */ /* 0x000fe400000f2cf6 */
[C---:B------:R-:W-:Y:S02]  /*4180*/  LEA R244, P0, R245.reuse, c[0x0][0x1f0], 0x1 ;  /* 0x00007c00f5f47a11 */ /* 0x040fe400078008ff */
[----:B--2---:R-:W-:Y:S02]  /*4190*/  SHF.R.S32.HI R249, RZ, 0x1f, R0 ;  /* 0x0000001ffff97819 */ /* 0x004fe40000011400 */
[----:B------:R-:W-:Y:S02]  /*41a0*/  LEA.HI.X R245, R245, c[0x0][0x1f4], R246, 0x1, P0 ;  /* 0x00007d00f5f57a11 */ /* 0x000fe400000f0cf6 */
[----:B------:R-:W2:Y:S01]  /*41b0*/  LDL R246, [R1+0x5c] ;  /* 0x00005c0001f67983 */ /* 0x000ea20000100800 */
[----:B------:R-:W-:Y:S03]  /*41c0*/  LEA.HI R249, R249, R0, RZ, 0x3 ;  /* 0x00000000f9f97211 */ /* 0x000fe600078f18ff */
[----:B------:R1:W5:Y:S01]  /*41d0*/  LDL.LU R0, [R1+0xc0] ;  /* 0x0000c00001007983 */ /* 0x0003620000300800 */
[----:B------:R-:W-:Y:S02]  /*41e0*/  SHF.R.S32.HI R249, RZ, 0x3, R249 ;  /* 0x00000003fff97819 */ /* 0x000fe400000114f9 */
[C---:B--2---:R-:W-:Y:S02]  /*41f0*/  LOP3.LUT P2, RZ, R246.reuse, 0x1, RZ, 0xc0, !PT ;  /* 0x00000001f6ff7812 */ /* 0x044fe4000784c0ff */
[C---:B------:R-:W-:Y:S02]  /*4200*/  LOP3.LUT P1, RZ, R246.reuse, 0x2, RZ, 0xc0, !PT ;  /* 0x00000002f6ff7812 */ /* 0x040fe4000782c0ff */
[C---:B------:R-:W-:Y:S02]  /*4210*/  ISETP.GE.OR P4, PT, R249.reuse, UR4, !P2 ;  /* 0x00000004f9007c0c */ /* 0x040fe4000d786670 */
[C---:B------:R-:W-:Y:S02]  /*4220*/  ISETP.GE.OR P2, PT, R249.reuse, UR4, !P1 ;  /* 0x00000004f9007c0c */ /* 0x040fe4000cf46670 */
[C---:B------:R-:W-:Y:S02]  /*4230*/  LOP3.LUT P0, RZ, R246.reuse, 0x4, RZ, 0xc0, !PT ;  /* 0x00000004f6ff7812 */ /* 0x040fe4000780c0ff */
[----:B------:R-:W-:Y:S02]  /*4240*/  LOP3.LUT P3, RZ, R246, 0x8, RZ, 0xc0, !PT ;  /* 0x00000008f6ff7812 */ /* 0x000fe4000786c0ff */
[C---:B------:R-:W-:Y:S02]  /*4250*/  ISETP.GE.OR P1, PT, R249.reuse, UR4, !P0 ;  /* 0x00000004f9007c0c */ /* 0x040fe4000c726670 */
[----:B------:R-:W-:Y:S03]  /*4260*/  ISETP.GE.OR P0, PT, R249, UR4, !P3 ;  /* 0x00000004f9007c0c */ /* 0x000fe6000df06670 */
[----:B------:R-:W-:Y:S01]  /*4270*/  @!PT LDS RZ, [RZ] ;  /* 0x00000000fffff984 */ /* 0x000fe20000000800 */
[----:B------:R-:W-:Y:S01]  /*4280*/  @!PT LDS RZ, [RZ] ;  /* 0x00000000fffff984 */ /* 0x000fe20000000800 */
[----:B------:R-:W-:Y:S01]  /*4290*/  @!PT LDS RZ, [RZ] ;  /* 0x00000000fffff984 */ /* 0x000fe20000000800 */
[----:B----4-:R2:W-:Y:S04]  /*42a0*/  LDGSTS.E.BYPASS.LTC128B.128 [R247+0x10080], [R244.64], !P4 ;  /* 0x10080000f4f77fae */ /* 0x0105e8000e101d4a */
[----:B------:R2:W-:Y:S04]  /*42b0*/  LDGSTS.E.BYPASS.LTC128B.128 [R247+0x11080], [R244.64+0x80], !P2 ;  /* 0x11080080f4f77fae */ /* 0x0005e8000d101d4a */
[----:B------:R2:W-:Y:S04]  /*42c0*/  LDGSTS.E.BYPASS.LTC128B.128 [R247+0x12080], [R244.64+0x100], !P1 ;  /* 0x12080100f4f77fae */ /* 0x0005e8000c901d4a */
[----:B------:R2:W-:Y:S04]  /*42d0*/  LDGSTS.E.BYPASS.LTC128B.128 [R247+0x13080], [R244.64+0x180], !P0 ;  /* 0x13080180f4f77fae */ /* 0x0005e8000c101d4a */
[----:B--2---:R-:W2:Y:S01]  /*42e0*/  S2R R247, SR_TID.X ;  /* 0x0000000000f77919 */ /* 0x004ea20000002100 */
[----:B------:R-:W-:Y:S05]  /*42f0*/  IMAD.U32 R244, RZ, RZ, UR12 ;  /* 0x0000000cfff47e24 */ /* 0x000fea000f8e00ff */
[----:B------:R-:W-:Y:S04]  /*4300*/  @!P6 LEA R244, R244, 0x20, 0x5 ;  /* 0x00000020f4f4e811 */ /* 0x000fe800078e28ff */
[C---:B------:R-:W-:Y:S04]  /*4310*/  @!P6 IADD3 R245, P0, R244.reuse, R250, RZ ;  /* 0x000000faf4f5e210 */ /* 0x040fe80007f1e0ff */
[----:B---3--:R-:W-:Y:S02]  /*4320*/  @!P6 LEA.HI.X.SX32 R246, R244, R248, 0x1, P0 ;  /* 0x000000f8f4f6e211 */ /* 0x008fe400000f0eff */
[C---:B------:R-:W-:Y:S04]  /*4330*/  @!P6 LEA R244, P0, R245.reuse, c[0x0][0x280], 0x2 ;  /* 0x0000a000f5f4ea11 */ /* 0x040fe800078010ff */
[----:B------:R-:W-:Y:S01]  /*4340*/  @!P6 LEA.HI.X R245, R245, c[0x0][0x284], R246, 0x2, P0 ;  /* 0x0000a100f5f5ea11 */ /* 0x000fe200000f14f6 */
[----:B--2---:R-:W-:Y:S05]  /*4350*/  @!P6 IMAD.SHL.U32 R246, R247, 0x10, RZ ;  /* 0x00000010f7f6e824 */ /* 0x004fea00078e00ff */
[----:B------:R1:W-:Y:S03]  /*4360*/  @!P6 LDGSTS.E.BYPASS.LTC128B.128 [R246+0x14100], [R244.64] ;  /* 0x14100000f4f6efae */ /* 0x0003e6000b901d4a */
.L_x_246:
[-C--:B-1--4-:R-:W-:Y:S01]  /*4370*/  HMMA.16816.F32.BF16 R84, R4, R8.reuse, R84 ;  /* 0x000000080454723c */ /* 0x092fe20000041854 */
        /* <DEDUP_REMOVED lines=58> */
[----:B------:R-:W3:Y:S02]  /*4720*/  LDL R11, [R1+0x50] ;  /* 0x00005000010b7983 */ /* 0x000ee40000100800 */
[----:B------:R-:W-:Y:S02]  /*4730*/  UIMAD UR14, UR13, UR5, UR14 ;  /* 0x000000050d0e72a4 */ /* 0x000fe4000f8e020e */
[----:B------:R-:W3:Y:S01]  /*4740*/  LDL.64 R8, [R1+0x90] ;  /* 0x0000900001087983 */ /* 0x000ee20000100a00 */
[----:B------:R-:W-:Y:S02]  /*4750*/  USHF.L.U32 UR5, UR13, 0x5, URZ ;  /* 0x000000050d057899 */ /* 0x000fe4000800063f */
[----:B------:R-:W-:Y:S01]  /*4760*/  UIADD3 UR14, UR17, UR14, URZ ;  /* 0x0000000e110e7290 */ /* 0x000fe2000fffe03f */
[----:B------:R-:W3:Y:S01]  /*4770*/  LDL R7, [R1+0xb0] ;  /* 0x0000b00001077983 */ /* 0x000ee20000100800 */
[----:B------:R-:W-:Y:S03]  /*4780*/  UIADD3 UR4, -UR5, UR8, URZ ;  /* 0x0000000805047290 */ /* 0x000fe6000fffe13f */
[----:B------:R-:W1:Y:S01]  /*4790*/  S2R R149, SR_TID.X ;  /* 0x0000000000957919 */ /* 0x000e620000002100 */
[----:B------:R-:W-:Y:S01]  /*47a0*/  IMAD.U32 R6, RZ, RZ, UR14 ;  /* 0x0000000eff067e24 */ /* 0x000fe2000f8e00ff */
[----:B--2---:R-:W-:Y:S04]  /*47b0*/  LEA R5, P0, R5, R14, 0x5 ;  /* 0x0000000e05057211 */ /* 0x004fe800078028ff */
[----:B----4-:R-:W-:Y:S02]  /*47c0*/  LEA.HI.X R6, R4, R10, R6, 0x5, P0 ;  /* 0x0000000a04067211 */ /* 0x010fe400000f2c06 */
[----:B-1----:R-:W-:Y:S02]  /*47d0*/  SHF.R.S32.HI R10, RZ, 0x1f, R149 ;  /* 0x0000001fff0a7819 */ /* 0x002fe40000011495 */
[----:B---3--:R-:W-:Y:S02]  /*47e0*/  LOP3.LUT P2, RZ, R12, 0x1, RZ, 0xc0, !PT ;  /* 0x000000010cff7812 */ /* 0x008fe4000784c0ff */
[----:B------:R-:W-:Y:S02]  /*47f0*/  LEA.HI R10, R10, R149, RZ, 0x3 ;  /* 0x000000950a0a7211 */ /* 0x000fe400078f18ff */
[C---:B------:R-:W-:Y:S02]  /*4800*/  LEA R4, P0, R5.reuse, c[0x0][0x160], 0x1 ;  /* 0x0000580005047a11 */ /* 0x040fe400078008ff */
[----:B------:R-:W-:Y:S01]  /*4810*/  SHF.R.S32.HI R10, RZ, 0x3, R10 ;  /* 0x00000003ff0a7819 */ /* 0x000fe2000001140a */
[----:B------:R-:W1:Y:S01]  /*4820*/  S2R R9, SR_TID.X ;  /* 0x0000000000097919 */ /* 0x000e620000002100 */
[----:B------:R-:W-:Y:S02]  /*4830*/  LOP3.LUT P1, RZ, R12, 0x2, RZ, 0xc0, !PT ;  /* 0x000000020cff7812 */ /* 0x000fe4000782c0ff */
[C---:B------:R-:W-:Y:S02]  /*4840*/  ISETP.GE.OR P4, PT, R10.reuse, UR4, !P2 ;  /* 0x000000040a007c0c */ /* 0x040fe4000d786670 */
[----:B------:R-:W-:Y:S01]  /*4850*/  LEA.HI.X R5, R5, c[0x0][0x164], R6, 0x1, P0 ;  /* 0x0000590005057a11 */ /* 0x000fe200000f0c06 */
[----:B------:R-:W-:Y:S01]  /*4860*/  IMAD.U32 R6, RZ, RZ, UR5 ;  /* 0x00000005ff067e24 */ /* 0x000fe2000f8e00ff */
[----:B------:R-:W-:Y:S02]  /*4870*/  ISETP.GE.OR P2, PT, R10, UR4, !P1 ;  /* 0x000000040a007c0c */ /* 0x000fe4000cf46670 */
[C---:B------:R-:W-:Y:S02]  /*4880*/  LOP3.LUT P0, RZ, R12.reuse, 0x4, RZ, 0xc0, !PT ;  /* 0x000000040cff7812 */ /* 0x040fe4000780c0ff */
[----:B------:R-:W-:Y:S02]  /*4890*/  LOP3.LUT P3, RZ, R12, 0x8, RZ, 0xc0, !PT ;  /* 0x000000080cff7812 */ /* 0x000fe4000786c0ff */
[C---:B------:R-:W-:Y:S02]  /*48a0*/  ISETP.GE.OR P1, PT, R10.reuse, UR4, !P0 ;  /* 0x000000040a007c0c */ /* 0x040fe4000c726670 */
[----:B------:R-:W-:Y:S01]  /*48b0*/  ISETP.GE.OR P0, PT, R10, UR4, !P3 ;  /* 0x000000040a007c0c */ /* 0x000fe2000df06670 */
[----:B------:R-:W-:Y:S01]  /*48c0*/  @!PT LDS RZ, [RZ] ;  /* 0x00000000fffff984 */ /* 0x000fe20000000800 */
[----:B------:R-:W-:Y:S01]  /*48d0*/  @!PT LDS RZ, [RZ] ;  /* 0x00000000fffff984 */ /* 0x000fe20000000800 */
[----:B------:R-:W-:Y:S01]  /*48e0*/  @!PT LDS RZ, [RZ] ;  /* 0x00000000fffff984 */ /* 0x000fe20000000800 */
[----:B------:R2:W-:Y:S04]  /*48f0*/  LDGSTS.E.BYPASS.LTC128B.128 [R11+0x8080], [R4.64], !P4 ;  /* 0x08080000040b7fae */ /* 0x0005e8000e101d4a */
[----:B------:R2:W-:Y:S06]  /*4900*/  LDGSTS.E.BYPASS.LTC128B.128 [R11+0x9080], [R4.64+0x80], !P2 ;  /* 0x09080080040b7fae */ /* 0x0005ec000d101d4a */
[----:B------:R2:W-:Y:S04]  /*4910*/  LDGSTS.E.BYPASS.LTC128B.128 [R11+0xa080], [R4.64+0x100], !P1 ;  /* 0x0a080100040b7fae */ /* 0x0005e8000c901d4a */
[----:B------:R2:W-:Y:S02]  /*4920*/  LDGSTS.E.BYPASS.LTC128B.128 [R11+0xb080], [R4.64+0x180], !P0 ;  /* 0x0b080180040b7fae */ /* 0x0005e4000c101d4a */
[----:B--2---:R-:W-:Y:S04]  /*4930*/  IADD3 R5, P0, R8, UR5, RZ ;  /* 0x0000000508057c10 */ /* 0x004fe8000ff1e0ff */
[----:B------:R-:W-:Y:S02]  /*4940*/  LEA.HI.X.SX32 R6, R6, R7, 0x1, P0 ;  /* 0x0000000706067211 */ /* 0x000fe400000f0eff */
[C---:B------:R-:W-:Y:S04]  /*4950*/  LEA R4, P0, R5.reuse, c[0x0][0x258], 0x2 ;  /* 0x0000960005047a11 */ /* 0x040fe800078010ff */
[----:B------:R-:W-:Y:S01]  /*4960*/  LEA.HI.X R5, R5, c[0x0][0x25c], R6, 0x2, P0 ;  /* 0x0000970005057a11 */ /* 0x000fe200000f1406 */
[----:B-1----:R-:W-:Y:S05]  /*4970*/  @!P6 IMAD.SHL.U32 R6, R9, 0x10, RZ ;  /* 0x000000100906e824 */ /* 0x002fea00078e00ff */
[----:B------:R1:W-:Y:S03]  /*4980*/  @!P6 LDGSTS.E.BYPASS.LTC128B.128 [R6+0x14080], [R4.64] ;  /* 0x140800000406efae */ /* 0x0003e6000b901d4a */
.L_x_247:
        /* <DEDUP_REMOVED lines=167> */
.L_x_237:
        /* <DEDUP_REMOVED lines=92> */
[----:B-----5:R-:W-:Y:S01]  /*59c0*/  F2FP.BF16.PACK_AB R13, R131, R130 ;  /* 0x00000082830d723e */ /* 0x020fe200000010ff */
        /* <DEDUP_REMOVED lines=85> */
.L_x_250:
[----:B-1----:R-:W-:Y:S01]  /*5f20*/  LOP3.LUT R0, R37, 0xffffffe0, RZ, 0xc0, !PT ;  /* 0xffffffe025007812 */ /* 0x002fe200078ec0ff */
[----:B------:R-:W-:Y:S01]  /*5f30*/  IMAD.SHL.U32 R2, R25, 0x40, RZ ;  /* 0x0000004019027824 */ /* 0x000fe200078e00ff */
[----:B------:R-:W1:Y:S01]  /*5f40*/  S2R R26, SR_CTAID.Y ;  /* 0x00000000001a7919 */ /* 0x000e620000002600 */
[----:B-----5:R-:W-:Y:S01]  /*5f50*/  IADD3 R8, R8, -UR9, RZ ;  /* 0x8000000908087c10 */ /* 0x020fe2000fffe0ff */
[----:B------:R-:W-:Y:S01]  /*5f60*/  BSSY B0, `(.L_x_251) ;  /* 0x0000039000007945 */ /* 0x000fe20003800000 */
[----:B------:R-:W-:Y:S01]  /*5f70*/  IMAD.IADD R0, R117, 0x1, -R0 ;  /* 0x0000000175007824 */ /* 0x000fe200078e0a00 */
[----:B------:R-:W-:-:S02]  /*5f80*/  LOP3.LUT R2, R2, 0x1c0, RZ, 0xc0, !PT ;  /* 0x000001c002027812 */ /* 0x000fc400078ec0ff */
[----:B------:R-:W-:Y:S01]  /*5f90*/  IMNMX R14, R8, 0x40, PT ;  /* 0x00000040080e7817 */ /* 0x000fe20003800200 */
[----:B------:R-:W-:Y:S01]  /*5fa0*/  IMAD.SHL.U32 R12, R0, 0x8, RZ ;  /* 0x00000008000c7824 */ /* 0x000fe200078e00ff */
[----:B------:R-:W-:Y:S02]  /*5fb0*/  SHF.R.S32.HI R4, RZ, 0x1f, R0 ;  /* 0x0000001fff047819 */ /* 0x000fe40000011400 */
[----:B------:R-:W-:Y:S02]  /*5fc0*/  SHF.R.U32.HI R3, RZ, 0x3, R2 ;  /* 0x00000003ff037819 */ /* 0x000fe40000011602 */
[----:B------:R-:W-:Y:S02]  /*5fd0*/  LEA.HI R0, R4, R0, RZ, 0x3 ;  /* 0x0000000004007211 */ /* 0x000fe400078f18ff */
[----:B------:R-:W-:Y:S02]  /*5fe0*/  LOP3.LUT R2, R2, 0x38, R12, 0xf8, !PT ;  /* 0x0000003802027812 */ /* 0x000fe400078ef80c */
[----:B------:R-:W-:Y:S01]  /*5ff0*/  IADD3 R6, P0, R25, R6, RZ ;  /* 0x0000000619067210 */ /* 0x000fe20007f1e0ff */
[----:B------:R-:W-:Y:S01]  /*6000*/  IMAD.SHL.U32 R0, R0, 0x200, RZ ;  /* 0x0000020000007824 */ /* 0x000fe200078e00ff */
[----:B------:R-:W-:-:S02]  /*6010*/  LOP3.LUT R2, R2, R3, RZ, 0x3c, !PT ;  /* 0x0000000302027212 */ /* 0x000fc400078e3cff */
[----:B------:R-:W-:Y:S02]  /*6020*/  ISETP.GE.AND P2, PT, R25, R14, PT ;  /* 0x0000000e1900720c */ /* 0x000fe40003f46270 */
[----:B------:R-:W-:Y:S02]  /*6030*/  LOP3.LUT R0, R2, 0x7ffff000, R0, 0xf8, !PT ;  /* 0x7ffff00002007812 */ /* 0x000fe400078ef800 */
[----:B-1----:R-:W-:Y:S02]  /*6040*/  SHF.R.S32.HI R27, RZ, 0x1f, R26 ;  /* 0x0000001fff1b7819 */ /* 0x002fe4000001141a */
[--C-:B------:R-:W-:Y:S01]  /*6050*/  SHF.R.S32.HI R13, RZ, 0x1f, R12.reuse ;  /* 0x0000001fff0d7819 */ /* 0x100fe2000001140c */
[----:B------:R-:W-:Y:S01]  /*6060*/  IMAD.SHL.U32 R0, R0, 0x2, RZ ;  /* 0x0000000200007824 */ /* 0x000fe200078e00ff */
[----:B------:R-:W-:Y:S01]  /*6070*/  SHF.R.S32.HI R4, RZ, 0x1f, R111 ;  /* 0x0000001fff047819 */ /* 0x000fe2000001146f */
[----:B------:R-:W-:Y:S01]  /*6080*/  IMAD R5, R27, c[0x0][0x338], RZ ;  /* 0x0000ce001b057a24 */ /* 0x000fe200078e02ff */
[----:B------:R-:W-:Y:S01]  /*6090*/  LEA.HI.X.SX32 R7, R25, R7, 0x1, P0 ;  /* 0x0000000719077211 */ /* 0x000fe200000f0eff */
[----:B------:R-:W-:Y:S01]  /*60a0*/  IMAD.WIDE.U32 R2, R26, c[0x0][0x338], R12 ;  /* 0x0000ce001a027a25 */ /* 0x000fe200078e000c */
[----:B------:R1:W2:Y:S01]  /*60b0*/  LDS.128 R20, [R0+0x8480] ;  /* 0x0084800000147984 */ /* 0x0002a20000000c00 */
[----:B------:R-:W-:-:S02]  /*60c0*/  ISETP.GE.OR P0, PT, R12, c[0x0][0x324], P2 ;  /* 0x0000c9000c007a0c */ /* 0x000fc40001706670 */
[----:B------:R-:W-:Y:S01]  /*60d0*/  SEL R24, R4, RZ, !P1 ;  /* 0x000000ff04187207 */ /* 0x000fe20004800000 */
[----:B------:R1:W3:Y:S01]  /*60e0*/  LDS.128 R28, [R0+0x8880] ;  /* 0x00888000001c7984 */ /* 0x0002e20000000c00 */
[----:B------:R-:W-:Y:S01]  /*60f0*/  IMAD R5, R26, c[0x0][0x33c], R5 ;  /* 0x0000cf001a057a24 */ /* 0x000fe200078e0205 */
[----:B------:R-:W-:Y:S02]  /*6100*/  SEL R15, R111, RZ, !P1 ;  /* 0x000000ff6f0f7207 */ /* 0x000fe40004800000 */
[----:B------:R1:W4:Y:S01]  /*6110*/  LDS.128 R32, [R0+0x8c80] ;  /* 0x008c800000207984 */ /* 0x0003220000000c00 */
[----:B------:R-:W-:Y:S02]  /*6120*/  IMAD.IADD R3, R3, 0x1, R5 ;  /* 0x0000000103037824 */ /* 0x000fe400078e0205 */
[----:B------:R-:W-:Y:S01]  /*6130*/  IMAD R4, R24, c[0x0][0x340], RZ ;  /* 0x0000d00018047a24 */ /* 0x000fe200078e02ff */
[----:B------:R1:W1:Y:S01]  /*6140*/  LDS.128 R36, [R0+0x9080] ;  /* 0x0090800000247984 */ /* 0x0002620000000c00 */
[----:B------:R-:W-:-:S02]  /*6150*/  IMAD.U32 R5, RZ, RZ, UR6 ;  /* 0x00000006ff057e24 */ /* 0x000fc4000f8e00ff */
[C---:B------:R-:W-:Y:S01]  /*6160*/  IMAD R4, R15.reuse, c[0x0][0x344], R4 ;  /* 0x0000d1000f047a24 */ /* 0x040fe200078e0204 */
[----:B------:R1:W1:Y:S01]  /*6170*/  LDS.128 R40, [R0+0x9480] ;  /* 0x0094800000287984 */ /* 0x0002620000000c00 */
[----:B------:R-:W-:-:S03]  /*6180*/  IMAD.WIDE.U32 R10, R15, c[0x0][0x340], R2 ;  /* 0x0000d0000f0a7a25 */ /* 0x000fc600078e0002 */
[----:B------:R1:W1:Y:S01]  /*6190*/  LDS.128 R44, [R0+0x9880] ;  /* 0x00988000002c7984 */ /* 0x0002620000000c00 */
        /* <DEDUP_REMOVED lines=21> */
.L_x_252:
[----:B--234-:R-:W-:Y:S05]  /*62f0*/  BSYNC B0 ;  /* 0x0000000000007941 */ /* 0x01cfea0003800000 */
.L_x_251:
        /* <DEDUP_REMOVED lines=17> */
.L_x_254:
[----:B------:R-:W-:Y:S05]  /*6410*/  BSYNC B0 ;  /* 0x0000000000007941 */ /* 0x000fea0003800000 */
.L_x_253:
        /* <DEDUP_REMOVED lines=17> */
.L_x_256:
[----:B------:R-:W-:Y:S05]  /*6530*/  BSYNC B0 ;  /* 0x0000000000007941 */ /* 0x000fea0003800000 */
.L_x_255:
        /* <DEDUP_REMOVED lines=16> */
.L_x_258:
[----:B------:R-:W-:Y:S05]  /*6640*/  BSYNC B0 ;  /* 0x0000000000007941 */ /* 0x000fea0003800000 */
.L_x_257:
        /* <DEDUP_REMOVED lines=16> */
.L_x_260:
[----:B------:R-:W-:Y:S05]  /*6750*/  BSYNC B0 ;  /* 0x0000000000007941 */ /* 0x000fea0003800000 */
.L_x_259:
        /* <DEDUP_REMOVED lines=16> */
.L_x_262:
[----:B------:R-:W-:Y:S05]  /*6860*/  BSYNC B0 ;  /* 0x0000000000007941 */ /* 0x000fea0003800000 */
.L_x_261:
        /* <DEDUP_REMOVED lines=16> */
.L_x_264:
[----:B------:R-:W-:Y:S05]  /*6970*/  BSYNC B0 ;  /* 0x0000000000007941 */ /* 0x000fea0003800000 */
.L_x_263:
        /* <DEDUP_REMOVED lines=16> */
.L_x_266:
[----:B------:R-:W-:Y:S05]  /*6a80*/  BSYNC B0 ;  /* 0x0000000000007941 */ /* 0x000fea0003800000 */
.L_x_265:
[----:B------:R-:W-:Y:S01]  /*6a90*/  IMAD R0, R27, c[0x0][0x308], RZ ;  /* 0x0000c2001b007a24 */ /* 0x000fe200078e02ff */
[----:B------:R-:W-:Y:S01]  /*6aa0*/  ISETP.GE.OR P0, PT, R12, c[0x0][0x2f4], P2 ;  /* 0x0000bd000c007a0c */ /* 0x000fe20001706670 */
[C---:B-1----:R-:W-:Y:S01]  /*6ab0*/  IMAD.WIDE.U32 R2, R26.reuse, c[0x0][0x308], R12 ;  /* 0x0000c2001a027a25 */ /* 0x042fe200078e000c */
[----:B------:R-:W-:Y:S03]  /*6ac0*/  BSSY B0, `(.L_x_267) ;  /* 0x0000010000007945 */ /* 0x000fe60003800000 */
        /* <DEDUP_REMOVED lines=15> */
.L_x_268:
[----:B------:R-:W-:Y:S05]  /*6bc0*/  BSYNC B0 ;  /* 0x0000000000007941 */ /* 0x000fea0003800000 */
.L_x_267:
        /* <DEDUP_REMOVED lines=15> */
.L_x_270:
[----:B------:R-:W-:Y:S05]  /*6cc0*/  BSYNC B0 ;  /* 0x0000000000007941 */ /* 0x000fea0003800000 */
.L_x_269:
        /* <DEDUP_REMOVED lines=15> */
.L_x_272:
[----:B------:R-:W-:Y:S05]  /*6dc0*/  BSYNC B0 ;  /* 0x0000000000007941 */ /* 0x000fea0003800000 */
.L_x_271:
        /* <DEDUP_REMOVED lines=14> */
.L_x_274:
[----:B------:R-:W-:Y:S05]  /*6eb0*/  BSYNC B0 ;  /* 0x0000000000007941 */ /* 0x000fea0003800000 */
.L_x_273:
        /* <DEDUP_REMOVED lines=14> */
.L_x_276:
[----:B------:R-:W-:Y:S05]  /*6fa0*/  BSYNC B0 ;  /* 0x0000000000007941 */ /* 0x000fea0003800000 */
.L_x_275:
        /* <DEDUP_REMOVED lines=14> */
.L_x_278:
[----:B------:R-:W-:Y:S05]  /*7090*/  BSYNC B0 ;  /* 0x0000000000007941 */ /* 0x000fea0003800000 */
.L_x_277:
        /* <DEDUP_REMOVED lines=14> */
.L_x_280:
[----:B------:R-:W-:Y:S05]  /*7180*/  BSYNC B0 ;  /* 0x0000000000007941 */ /* 0x000fea0003800000 */
.L_x_279:
        /* <DEDUP_REMOVED lines=14> */
.L_x_249:
[----:B-----5:R-:W2:Y:S01]  /*7270*/  LDL R9, [R1+0xbc] ;  /* 0x0000bc0001097983 */ /* 0x020ea20000100800 */
        /* <DEDUP_REMOVED lines=17> */
[----:B--2--5:R-:W-:-:S03]  /*7390*/  IADD3 R6, -R0, R4, RZ ;  /* 0x0000000400067210 */ /* 0x024fc60007ffe1ff */
.L_x_281:
[----:B------:R-:W1:Y:S01]  /*73a0*/  S2R R4, SR_TID.X ;  /* 0x0000000000047919 */ /* 0x000e620000002100 */
[----:B-----5:R-:W-:Y:S01]  /*73b0*/  IADD3 R15, R6, -UR9, RZ ;  /* 0x80000009060f7c10 */ /* 0x020fe2000fffe0ff */
[----:B------:R-:W-:Y:S01]  /*73c0*/  IMAD.U32 R6, RZ, RZ, UR6 ;  /* 0x00000006ff067e24 */ /* 0x000fe2000f8e00ff */
[----:B------:R-:W-:Y:S01]  /*73d0*/  SHF.R.S32.HI R7, RZ, 0x1f, R9 ;  /* 0x0000001fff077819 */ /* 0x000fe20000011409 */
[----:B------:R-:W2:Y:S01]  /*73e0*/  S2R R20, SR_CTAID.Y ;  /* 0x0000000000147919 */ /* 0x000ea20000002600 */
[----:B------:R-:W-:Y:S01]  /*73f0*/  SEL R16, R9, RZ, !P1 ;  /* 0x000000ff09107207 */ /* 0x000fe20004800000 */
[----:B------:R-:W-:Y:S01]  /*7400*/  BSSY B0, `(.L_x_282) ;  /* 0x0000020000007945 */ /* 0x000fe20003800000 */
[----:B------:R-:W-:-:S02]  /*7410*/  SEL R17, R7, RZ, !P1 ;  /* 0x000000ff07117207 */ /* 0x000fc40004800000 */
[----:B-1----:R-:W-:-:S04]  /*7420*/  SHF.R.S32.HI R14, RZ, 0x1f, R4 ;  /* 0x0000001fff0e7819 */ /* 0x002fc80000011404 */
[----:B------:R-:W-:Y:S02]  /*7430*/  LEA.HI R14, R14, R4, RZ, 0x5 ;  /* 0x000000040e0e7211 */ /* 0x000fe400078f28ff */
[----:B--2---:R-:W-:Y:S02]  /*7440*/  SHF.R.S32.HI R21, RZ, 0x1f, R20 ;  /* 0x0000001fff157819 */ /* 0x004fe40000011414 */
[----:B------:R-:W-:Y:S02]  /*7450*/  LOP3.LUT R0, R14, 0x1fffffe0, RZ, 0xc0, !PT ;  /* 0x1fffffe00e007812 */ /* 0x000fe400078ec0ff */
[----:B------:R-:W-:-:S03]  /*7460*/  SHF.R.S32.HI R14, RZ, 0x5, R14 ;  /* 0x00000005ff0e7819 */ /* 0x000fc6000001140e */
[----:B------:R-:W-:Y:S01]  /*7470*/  IMAD.IADD R0, R4, 0x1, -R0 ;  /* 0x0000000104007824 */ /* 0x000fe200078e0a00 */
[C---:B------:R-:W-:Y:S02]  /*7480*/  IADD3 R2, P0, R14.reuse, R2, RZ ;  /* 0x000000020e027210 */ /* 0x040fe40007f1e0ff */
[----:B------:R-:W-:Y:S01]  /*7490*/  ISETP.GE.AND P2, PT, R14, R15, PT ;  /* 0x0000000f0e00720c */ /* 0x000fe20003f46270 */
[----:B------:R-:W-:Y:S01]  /*74a0*/  IMAD.SHL.U32 R12, R0, 0x8, RZ ;  /* 0x00000008000c7824 */ /* 0x000fe200078e00ff */
[----:B------:R-:W-:Y:S01]  /*74b0*/  LEA.HI.X.SX32 R3, R14, R3, 0x1, P0 ;  /* 0x000000030e037211 */ /* 0x000fe200000f0eff */
[----:B------:R-:W-:-:S03]  /*74c0*/  IMAD R0, R21, c[0x0][0x308], RZ ;  /* 0x0000c20015007a24 */ /* 0x000fc600078e02ff */
[----:B------:R-:W-:Y:S01]  /*74d0*/  SHF.R.S32.HI R13, RZ, 0x1f, R12 ;  /* 0x0000001fff0d7819 */ /* 0x000fe2000001140c */
[----:B------:R-:W-:Y:S01]  /*74e0*/  IMAD R0, R20, c[0x0][0x30c], R0 ;  /* 0x0000c30014007a24 */ /* 0x000fe200078e0200 */
[----:B------:R-:W-:Y:S01]  /*74f0*/  ISETP.GE.OR P0, PT, R12, c[0x0][0x2f4], P2 ;  /* 0x0000bd000c007a0c */ /* 0x000fe20001706670 */
[----:B------:R-:W-:-:S04]  /*7500*/  IMAD.WIDE R6, R6, 0x40, R2 ;  /* 0x0000004006067825 */ /* 0x000fc800078e0202 */
[----:B------:R-:W-:-:S04]  /*7510*/  IMAD.WIDE.U32 R4, R20, c[0x0][0x308], R12 ;  /* 0x0000c20014047a25 */ /* 0x000fc800078e000c */
[----:B------:R-:W-:Y:S02]  /*7520*/  IMAD.IADD R5, R0, 0x1, R5 ;  /* 0x0000000100057824 */ /* 0x000fe400078e0205 */
[----:B------:R-:W-:Y:S02]  /*7530*/  IMAD R0, R17, c[0x0][0x310], RZ ;  /* 0x0000c40011007a24 */ /* 0x000fe400078e02ff */
[----:B------:R-:W-:-:S04]  /*7540*/  IMAD.WIDE.U32 R10, R16, c[0x0][0x310], R4 ;  /* 0x0000c400100a7a25 */ /* 0x000fc800078e0004 */
[----:B------:R-:W-:-:S04]  /*7550*/  IMAD R0, R16, c[0x0][0x314], R0 ;  /* 0x0000c50010007a24 */ /* 0x000fc800078e0200 */
        /* <DEDUP_REMOVED lines=10> */
.L_x_283:
[----:B------:R-:W-:Y:S05]  /*7600*/  BSYNC B0 ;  /* 0x0000000000007941 */ /* 0x000fea0003800000 */
.L_x_282:
        /* <DEDUP_REMOVED lines=17> */
.L_x_285:
[----:B------:R-:W-:Y:S05]  /*7720*/  BSYNC B0 ;  /* 0x0000000000007941 */ /* 0x000fea0003800000 */
.L_x_284:
        /* <DEDUP_REMOVED lines=17> */
.L_x_287:
[----:B------:R-:W-:Y:S05]  /*7840*/  BSYNC B0 ;  /* 0x0000000000007941 */ /* 0x000fea0003800000 */
.L_x_286:
        /* <DEDUP_REMOVED lines=16> */
.L_x_289:
[----:B------:R-:W-:Y:S05]  /*7950*/  BSYNC B0 ;  /* 0x0000000000007941 */ /* 0x000fea0003800000 */
.L_x_288:
        /* <DEDUP_REMOVED lines=16> */
.L_x_291:
[----:B------:R-:W-:Y:S05]  /*7a60*/  BSYNC B0 ;  /* 0x0000000000007941 */ /* 0x000fea0003800000 */
.L_x_290:
        /* <DEDUP_REMOVED lines=16> */
.L_x_293:
[----:B------:R-:W-:Y:S05]  /*7b70*/  BSYNC B0 ;  /* 0x0000000000007941 */ /* 0x000fea0003800000 */
.L_x_292:
        /* <DEDUP_REMOVED lines=16> */
.L_x_295:
[----:B------:R-:W-:Y:S05]  /*7c80*/  BSYNC B0 ;  /* 0x0000000000007941 */ /* 0x000fea0003800000 */
.L_x_294:
        /* <DEDUP_REMOVED lines=16> */
.L_x_297:
[----:B------:R-:W-:Y:S05]  /*7d90*/  BSYNC B0 ;  /* 0x0000000000007941 */ /* 0x000fea0003800000 */
.L_x_296:
        /* <DEDUP_REMOVED lines=19> */
.L_x_299:
[----:B------:R-:W-:Y:S05]  /*7ed0*/  BSYNC B0 ;  /* 0x0000000000007941 */ /* 0x000fea0003800000 */
.L_x_298:
        /* <DEDUP_REMOVED lines=15> */
.L_x_301:
[----:B------:R-:W-:Y:S05]  /*7fd0*/  BSYNC B0 ;  /* 0x0000000000007941 */ /* 0x000fea0003800000 */
.L_x_300:
        /* <DEDUP_REMOVED lines=15> */
.L_x_303:
[----:B------:R-:W-:Y:S05]  /*80d0*/  BSYNC B0 ;  /* 0x0000000000007941 */ /* 0x000fea0003800000 */
.L_x_302:
        /* <DEDUP_REMOVED lines=14> */
.L_x_305:
[----:B------:R-:W-:Y:S05]  /*81c0*/  BSYNC B0 ;  /* 0x0000000000007941 */ /* 0x000fea0003800000 */
.L_x_304:
        /* <DEDUP_REMOVED lines=14> */
.L_x_307:
[----:B------:R-:W-:Y:S05]  /*82b0*/  BSYNC B0 ;  /* 0x0000000000007941 */ /* 0x000fea0003800000 */
.L_x_306:
        /* <DEDUP_REMOVED lines=14> */
.L_x_309:
[----:B------:R-:W-:Y:S05]  /*83a0*/  BSYNC B0 ;  /* 0x0000000000007941 */ /* 0x000fea0003800000 */
.L_x_308:
        /* <DEDUP_REMOVED lines=14> */
.L_x_311:
[----:B------:R-:W-:Y:S05]  /*8490*/  BSYNC B0 ;  /* 0x0000000000007941 */ /* 0x000fea0003800000 */
.L_x_310:
        /* <DEDUP_REMOVED lines=14> */
.L_x_312:
        /* <DEDUP_REMOVED lines=16> */
.L_x_1152:


//--------------------- .text._ZN7cutlass13device_kernelIN5flash19enable_sm80_to_sm89INS1_16FlashAttnBwdSm80INS1_25CollectiveMainloopBwdSm80ILi1ELi1EN4cute5tupleIJNS5_1CILi32EEENS7_ILi64EEENS7_ILi256EEEEEENS_10bfloat16_tEfNS_4arch4Sm80ELb0ELb1ELb0ELb1ELb0ELb0ELb0ELb0ELi2ELi2ELi2ELi1ELb1EEENS1_24CollectiveEpilogueBwdGQAISB_fSE_Li256ELb1ELb0EEENS1_19SingleTileSchedulerILb1ELb0ELb0ELi64EEEEEEEEEvNT_6ParamsE --------------------------
	.section	.text._ZN7cutlass13device_kernelIN5flash19enable_sm80_to_sm89INS1_16FlashAttnBwdSm80INS1_25CollectiveMainloopBwdSm80ILi1ELi1EN4cute5tupleIJNS5_1CILi32EEENS7_ILi64EEENS7_ILi256EEEEEENS_10bfloat16_tEfNS_4arch4Sm80ELb0ELb1ELb0ELb1ELb0ELb0ELb0ELb0ELi2ELi2ELi2ELi1ELb1EEENS1_24CollectiveEpilogueBwdGQAISB_fSE_Li256ELb1ELb0EEENS1_19SingleTileSchedulerILb1ELb0ELb0ELi64EEEEEEEEEvNT_6ParamsE,"ax",@progbits
	.sectioninfo	@"SHI_REGISTERS=255"
	.align	128
.text._ZN7cutlass13device_kernelIN5flash19enable_sm80_to_sm89INS1_16FlashAttnBwdSm80INS1_25CollectiveMainloopBwdSm80ILi1ELi1EN4cute5tupleIJNS5_1CILi32EEENS7_ILi64EEENS7_ILi256EEEEEENS_10bfloat16_tEfNS_4arch4Sm80ELb0ELb1ELb0ELb1ELb0ELb0ELb0ELb0ELi2ELi2ELi2ELi1ELb1EEENS1_24CollectiveEpilogueBwdGQAISB_fSE_Li256ELb1ELb0EEENS1_19SingleTileSchedulerILb1ELb0ELb0ELi64EEEEEEEEEvNT_6ParamsE:
        .type           _ZN7cutlass13device_kernelIN5flash19enable_sm80_to_sm89INS1_16FlashAttnBwdSm80INS1_25CollectiveMainloopBwdSm80ILi1ELi1EN4cute5tupleIJNS5_1CILi32EEENS7_ILi64EEENS7_ILi256EEEEEENS_10bfloat16_tEfNS_4arch4Sm80ELb0ELb1ELb0ELb1ELb0ELb0ELb0ELb0ELi2ELi2ELi2ELi1ELb1EEENS1_24CollectiveEpilogueBwdGQAISB_fSE_Li256ELb1ELb0EEENS1_19SingleTileSchedulerILb1ELb0ELb0ELi64EEEEEEEEEvNT_6ParamsE,@function
        .size           _ZN7cutlass13device_kernelIN5flash19enable_sm80_to_sm89INS1_16FlashAttnBwdSm80INS1_25CollectiveMainloopBwdSm80ILi1ELi1EN4cute5tupleIJNS5_1CILi32EEENS7_ILi64EEENS7_ILi256EEEEEENS_10bfloat16_tEfNS_4arch4Sm80ELb0ELb1ELb0ELb1ELb0ELb0ELb0ELb0ELi2ELi2ELi2ELi1ELb1EEENS1_24CollectiveEpilogueBwdGQAISB_fSE_Li256ELb1ELb0EEENS1_19SingleTileSchedulerILb1ELb0ELb0ELi64EEEEEEEEEvNT_6ParamsE,(.L_x_1153 - _ZN7cutlass13device_kernelIN5flash19enable_sm80_to_sm89INS1_16FlashAttnBwdSm80INS1_25CollectiveMainloopBwdSm80ILi1ELi1EN4cute5tupleIJNS5_1CILi32EEENS7_ILi64EEENS7_ILi256EEEEEENS_10bfloat16_tEfNS_4arch4Sm80ELb0ELb1ELb0ELb1ELb0ELb0ELb0ELb0ELi2ELi2ELi2ELi1ELb1EEENS1_24CollectiveEpilogueBwdGQAISB_fSE_Li256ELb1ELb0EEENS1_19SingleTileSchedulerILb1ELb0ELb0ELi64EEEEEEEEEvNT_6ParamsE)
        .other          _ZN7cutlass13device_kernelIN5flash19enable_sm80_to_sm89INS1_16FlashAttnBwdSm80INS1_25CollectiveMainloopBwdSm80ILi1ELi1EN4cute5tupleIJNS5_1CILi32EEENS7_ILi64EEENS7_ILi256EEEEEENS_10bfloat16_tEfNS_4arch4Sm80ELb0ELb1ELb0ELb1ELb0ELb0ELb0ELb0ELi2ELi2ELi2ELi1ELb1EEENS1_24CollectiveEpilogueBwdGQAISB_fSE_Li256ELb1ELb0EEENS1_19SingleTileSchedulerILb1ELb0ELb0ELi64EEEEEEEEEvNT_6ParamsE,@"STO_CUDA_ENTRY STV_DEFAULT"
_ZN7cutlass13device_kernelIN5flash19enable_sm80_to_sm89INS1_16FlashAttnBwdSm80INS1_25CollectiveMainloopBwdSm80ILi1ELi1EN4cute5tupleIJNS5_1CILi32EEENS7_ILi64EEENS7_ILi256EEEEEENS_10bfloat16_tEfNS_4arch4Sm80ELb0ELb1ELb0ELb1ELb0ELb0ELb0ELb0ELi2ELi2ELi2ELi1ELb1EEENS1_24CollectiveEpilogueBwdGQAISB_fSE_Li256ELb1ELb0EEENS1_19SingleTileSchedulerILb1ELb0ELb0ELi64EEEEEEEEEvNT_6ParamsE:
        /* <DEDUP_REMOVED lines=18> */
.L_x_314:
        /* <DEDUP_REMOVED lines=8> */
.L_x_316:
[----:B------:R-:W-:Y:S02]  /*01a0*/  MOV R0, c[0x0][0x3ac] ;  /* 0x0000eb0000007a02 */ /* 0x000fe40000000f00 */
.L_x_315:
[----:B------:R-:W-:-:S06]  /*01b0*/  USHF.L.U32 UR9, UR6, 0x6, URZ ;  /* 0x0000000606097899 */ /* 0x000fcc000800063f */
[----:B-----5:R-:W-:-:S04]  /*01c0*/  ISETP.LE.AND P0, PT, R0, UR9, PT ;  /* 0x0000000900007c0c */ /* 0x020fc8000bf03270 */
[----:B------:R-:W-:-:S05]  /*01d0*/  SEL R0, R5, 0xffffffff, !P0 ;  /* 0xffffffff05007807 */ /* 0x000fca0004000000 */
[----:B------:R2:W-:Y:S01]  /*01e0*/  STL [R1+0xbc], R0 ;  /* 0x0000bc0001007387 */ /* 0x0005e20000100800 */
[----:B------:R-:W-:Y:S05]  /*01f0*/  BRA `(.L_x_317) ;  /* 0x0000012000007947 */ /* 0x000fea0003800000 */
.L_x_313:
[----:B--2-4-:R-:W-:-:S04]  /*0200*/  ISETP.NE.U32.AND P0, PT, RZ, c[0x0][0x3c8], PT ;  /* 0x0000f200ff007a0c */ /* 0x014fc80003f05070 */
[----:B------:R-:W-:-:S13]  /*0210*/  ISETP.NE.AND.EX P0, PT, RZ, c[0x0][0x3cc], PT, P0 ;  /* 0x0000f300ff007a0c */ /* 0x000fda0003f05300 */
[----:B------:R-:W-:Y:S05]  /*0220*/  @!P0 BRA `(.L_x_318) ;  /* 0x0000002000008947 */ /* 0x000fea0003800000 */
[----:B------:R1:W5:Y:S01]  /*0230*/  LDG.E R0, [R2.64] ;  /* 0x0000000a02007981 */ /* 0x000362000c1e1900 */
[----:B------:R-:W-:Y:S05]  /*0240*/  BRA `(.L_x_319) ;  /* 0x0000009000007947 */ /* 0x000fea0003800000 */
.L_x_318:
        /* <DEDUP_REMOVED lines=8> */
.L_x_320:
[----:B------:R-:W-:Y:S02]  /*02d0*/  MOV R0, c[0x0][0x3ac] ;  /* 0x0000eb0000007a02 */ /* 0x000fe40000000f00 */
.L_x_319:
[----:B------:R-:W-:-:S06]  /*02e0*/  USHF.L.U32 UR9, UR6, 0x6, URZ ;  /* 0x0000000606097899 */ /* 0x000fcc000800063f */
[----:B-----5:R-:W-:-:S04]  /*02f0*/  ISETP.LE.AND P0, PT, R0, UR9, PT ;  /* 0x0000000900007c0c */ /* 0x020fc8000bf03270 */
[----:B------:R-:W-:-:S05]  /*0300*/  SEL R0, R5, 0xffffffff, !P0 ;  /* 0xffffffff05007807 */ /* 0x000fca0004000000 */
[----:B------:R2:W-:Y:S04]  /*0310*/  STL [R1+0xbc], R0 ;  /* 0x0000bc0001007387 */ /* 0x0005e80000100800 */
.L_x_317:
        /* <DEDUP_REMOVED lines=10> */
[CC--:B-1----:R-:W-:Y:S02]  /*03c0*/  @P0 IMAD.WIDE R2, R150.reuse, R10.reuse, c[0x0][0x2d8] ;  /* 0x0000b60096020625 */ /* 0x0c2fe400078e020a */
[----:B--2---:R-:W2:Y:S04]  /*03d0*/  @P1 LDG.E R0, [R4.64] ;  /* 0x0000000a04001981 */ /* 0x004ea8000c1e1900 */
[----:B------:R1:W3:Y:S04]  /*03e0*/  @P0 LDG.E R8, [R2.64] ;  /* 0x0000000a02080981 */ /* 0x0002e8000c1e1900 */
[----:B------:R-:W4:Y:S01]  /*03f0*/  @P1 LDG.E R7, [R4.64] ;  /* 0x0000000a04071981 */ /* 0x000f22000c1e1900 */
[----:B-1----:R-:W-:-:S05]  /*0400*/  IMAD.WIDE R2, R150, R10, c[0x0][0x2d0] ;  /* 0x0000b40096027625 */ /* 0x002fca00078e020a */
[----:B------:R-:W5:Y:S01]  /*0410*/  @P2 LDG.E R6, [R2.64] ;  /* 0x0000000a02062981 */ /* 0x000f62000c1e1900 */
[----:B------:R-:W-:Y:S01]  /*0420*/  ULDC UR8, c[0x0][0x168] ;  /* 0x00005a0000087ab9 */ /* 0x000fe20000000800 */
[----:B------:R-:W-:Y:S01]  /*0430*/  CS2R R12, SRZ ;  /* 0x00000000000c7805 */ /* 0x000fe2000001ff00 */
[----:B------:R-:W-:Y:S01]  /*0440*/  ULDC UR15, c[0x0][0x198] ;  /* 0x00006600000f7ab9 */ /* 0x000fe20000000800 */
[----:B------:R-:W-:Y:S02]  /*0450*/  IMAD.MOV.U32 R11, RZ, RZ, RZ ;  /* 0x000000ffff0b7224 */ /* 0x000fe400078e00ff */
[----:B--2---:R-:W-:Y:S01]  /*0460*/  @P1 IMAD R0, R150, 0x20, R0 ;  /* 0x0000002096001824 */ /* 0x004fe200078e0200 */
[----:B---3--:R1:W2:Y:S01]  /*0470*/  @P0 R2UR UR8, R8 ;  /* 0x00000000080803c2 */ /* 0x0082a200000e0000 */
[--C-:B----4-:R-:W-:Y:S01]  /*0480*/  @P1 SHF.R.S32.HI R13, RZ, 0x1f, R7.reuse ;  /* 0x0000001fff0d1819 */ /* 0x110fe20000011407 */
[----:B------:R-:W-:Y:S02]  /*0490*/  @P1 IMAD.MOV.U32 R12, RZ, RZ, R7 ;  /* 0x000000ffff0c1224 */ /* 0x000fe400078e0007 */
[----:B-1----:R-:W-:-:S04]  /*04a0*/  @P1 SHF.R.S32.HI R8, RZ, 0x1f, R0 ;  /* 0x0000001fff081819 */ /* 0x002fc80000011400 */
[----:B------:R-:W-:Y:S02]  /*04b0*/  @P1 LEA.HI R0, R8, R0, RZ, 0x5 ;  /* 0x0000000008001211 */ /* 0x000fe400078f28ff */
[----:B------:R-:W-:Y:S02]  /*04c0*/  CS2R R8, SRZ ;  /* 0x0000000000087805 */ /* 0x000fe4000001ff00 */
[--C-:B-----5:R-:W-:Y:S01]  /*04d0*/  @P2 SHF.R.S32.HI R9, RZ, 0x1f, R6.reuse ;  /* 0x0000001fff092819 */ /* 0x120fe20000011406 */
[----:B------:R-:W-:Y:S01]  /*04e0*/  @P2 IMAD.MOV.U32 R8, RZ, RZ, R6 ;  /* 0x000000ffff082224 */ /* 0x000fe200078e0006 */
[----:B------:R-:W-:Y:S01]  /*04f0*/  @P1 LOP3.LUT R11, R0, 0xffffffe0, RZ, 0xc0, !PT ;  /* 0xffffffe0000b1812 */ /* 0x000fe200078ec0ff */
[----:B------:R-:W-:Y:S05]  /*0500*/  @P0 BRA `(.L_x_321) ;  /* 0x0000006000000947 */ /* 0x000fea0003800000 */
[----:B--2---:R-:W-:Y:S05]  /*0510*/  @!P1 BRA `(.L_x_321) ;  /* 0x0000005000009947 */ /* 0x004fea0003800000 */
[----:B------:R1:W2:Y:S04]  /*0520*/  LDG.E R0, [R4.64] ;  /* 0x0000000a04007981 */ /* 0x0002a8000c1e1900 */
[----:B-1----:R-:W3:Y:S01]  /*0530*/  LDG.E R4, [R4.64+0x4] ;  /* 0x0000040a04047981 */ /* 0x002ee2000c1e1900 */
[----:B--2---:R-:W1:Y:S08]  /*0540*/  R2UR UR8, R0 ;  /* 0x00000000000873c2 */ /* 0x004e7000000e0000 */
[----:B---3--:R-:W1:Y:S02]  /*0550*/  R2UR UR4, R4 ;  /* 0x00000000040473c2 */ /* 0x008e6400000e0000 */
[----:B-1----:R-:W-:-:S06]  /*0560*/  UIADD3 UR8, -UR8, UR4, URZ ;  /* 0x0000000408087290 */ /* 0x002fcc000fffe13f */
.L_x_321:
[----:B--2---:R-:W-:-:S04]  /*0570*/  ISETP.NE.U32.AND P0, PT, RZ, c[0x0][0x2e0], PT ;  /* 0x0000b800ff007a0c */ /* 0x004fc80003f05070 */
[----:B------:R-:W-:-:S13]  /*0580*/  ISETP.NE.AND.EX P0, PT, RZ, c[0x0][0x2e4], PT, P0 ;  /* 0x0000b900ff007a0c */ /* 0x000fda0003f05300 */
[----:B------:R-:W-:Y:S05]  /*0590*/  @!P0 BRA `(.L_x_322) ;  /* 0x0000004000008947 */ /* 0x000fea0003800000 */
[----:B------:R-:W-:-:S05]  /*05a0*/  IMAD.WIDE R2, R150, R10, c[0x0][0x2e0] ;  /* 0x0000b80096027625 */ /* 0x000fca00078e020a */
[----:B------:R-:W2:Y:S02]  /*05b0*/  LDG.E R0, [R2.64] ;  /* 0x0000000a02007981 */ /* 0x000ea4000c1e1900 */
[----:B--2---:R1:W2:Y:S02]  /*05c0*/  R2UR UR15, R0 ;  /* 0x00000000000f73c2 */ /* 0x0042a400000e0000 */
[----:B-12---:R-:W-:Y:S05]  /*05d0*/  BRA `(.L_x_323) ;  /* 0x0000006000007947 */ /* 0x006fea0003800000 */
.L_x_322:
[----:B------:R-:W-:Y:S05]  /*05e0*/  @!P2 BRA `(.L_x_323) ;  /* 0x000000500000a947 */ /* 0x000fea0003800000 */
[----:B------:R1:W2:Y:S04]  /*05f0*/  LDG.E R0, [R2.64] ;  /* 0x0000000a02007981 */ /* 0x0002a8000c1e1900 */
[----:B-1----:R-:W3:Y:S01]  /*0600*/  LDG.E R2, [R2.64+0x4] ;  /* 0x0000040a02027981 */ /* 0x002ee2000c1e1900 */
[----:B--2---:R-:W1:Y:S08]  /*0610*/  R2UR UR15, R0 ;  /* 0x00000000000f73c2 */ /* 0x004e7000000e0000 */
[----:B---3--:R-:W1:Y:S02]  /*0620*/  R2UR UR4, R2 ;  /* 0x00000000020473c2 */ /* 0x008e6400000e0000 */
[----:B-1----:R-:W-:-:S06]  /*0630*/  UIADD3 UR15, -UR15, UR4, URZ ;  /* 0x000000040f0f7290 */ /* 0x002fcc000fffe13f */
.L_x_323:
        /* <DEDUP_REMOVED lines=15> */
.L_x_324:
[----:B------:R-:W-:Y:S01]  /*0730*/  UIADD3 UR4, UR9, UR8, -UR15 ;  /* 0x0000000809047290 */ /* 0x000fe2000fffe80f */
[----:B------:R-:W-:Y:S01]  /*0740*/  PLOP3.LUT P3, PT, PT, PT, PT, 0x80, 0x0 ;  /* 0x000000000000781c */ /* 0x000fe20003f6f070 */
[----:B------:R-:W-:Y:S01]  /*0750*/  ULDC UR5, c[0x0][0x2a4] ;  /* 0x0000a90000057ab9 */ /* 0x000fe20000000800 */
[----:B------:R-:W-:Y:S01]  /*0760*/  CS2R R142, SRZ ;  /* 0x00000000008e7805 */ /* 0x000fe2000001ff00 */
[----:B------:R-:W-:Y:S01]  /*0770*/  UIADD3 UR5, UR4, -UR5, URZ ;  /* 0x8000000504057290 */ /* 0x000fe2000fffe03f */
        /* <DEDUP_REMOVED lines=77> */
[----:B------:R-:W-:Y:S01]  /*0c50*/  IMAD.MOV.U32 R17, RZ, RZ, c[0x0][0x1d8] ;  /* 0x00007600ff117624 */ /* 0x000fe200078e00ff */
[----:B------:R-:W-:Y:S01]  /*0c60*/  LEA.HI R36, R31, R149, RZ, 0x3 ;  /* 0x000000951f247211 */ /* 0x000fe200078f18ff */
[----:B------:R-:W-:Y:S01]  /*0c70*/  UIADD3 UR14, -UR9, UR15, URZ ;  /* 0x0000000f090e7290 */ /* 0x000fe2000fffe13f */
[----:B------:R-:W-:Y:S01]  /*0c80*/  SEL R24, R29, RZ, !P2 ;  /* 0x000000ff1d187207 */ /* 0x000fe20005000000 */
[----:B------:R-:W-:Y:S01]  /*0c90*/  IMAD.MOV.U32 R18, RZ, RZ, c[0x0][0x1dc] ;  /* 0x00007700ff127624 */ /* 0x000fe200078e00ff */
[----:B------:R-:W-:Y:S01]  /*0ca0*/  LOP3.LUT R0, R36, 0xfffffff8, RZ, 0xc0, !PT ;  /* 0xfffffff824007812 */ /* 0x000fe200078ec0ff */
[----:B------:R-:W-:Y:S01]  /*0cb0*/  USHF.R.S32.HI UR13, URZ, 0x1f, UR12 ;  /* 0x0000001f3f0d7899 */ /* 0x000fe2000801140c */
[----:B------:R-:W-:Y:S01]  /*0cc0*/  SHF.R.S32.HI R43, RZ, 0x3, R36 ;  /* 0x00000003ff2b7819 */ /* 0x000fe20000011424 */
[----:B------:R-:W-:Y:S01]  /*0cd0*/  ULDC.64 UR4, c[0x0][0x178] ;  /* 0x00005e0000047ab9 */ /* 0x000fe20000000a00 */
[----:B------:R-:W-:Y:S01]  /*0ce0*/  SEL R19, R150, RZ, !P2 ;  /* 0x000000ff96137207 */ /* 0x000fe20005000000 */
[----:B------:R-:W-:Y:S01]  /*0cf0*/  IMAD.IADD R25, R149, 0x1, -R0 ;  /* 0x0000000195197824 */ /* 0x000fe200078e0a00 */
[----:B------:R-:W-:Y:S01]  /*0d00*/  SHF.R.S32.HI R15, RZ, 0x1f, R43 ;  /* 0x0000001fff0f7819 */ /* 0x000fe2000001142b */
[----:B------:R-:W-:Y:S01]  /*0d10*/  @P0 IMAD.HI.U32 R2, R148, c[0x0][0x24c], RZ ;  /* 0x0000930094020a27 */ /* 0x000fe200078e00ff */
[----:B------:R-:W-:Y:S01]  /*0d20*/  IADD3 R20, P2, R14, R11, RZ ;  /* 0x0000000b0e147210 */ /* 0x000fe20007f5e0ff */
[----:B------:R-:W-:Y:S01]  /*0d30*/  UIMAD UR16, UR13, UR4, URZ ;  /* 0x000000040d1072a4 */ /* 0x000fe2000f8e023f */
[-C--:B------:R-:W-:Y:S01]  /*0d40*/  LEA.HI R39, R31, R149.reuse, RZ, 0x4 ;  /* 0x000000951f277211 */ /* 0x080fe200078f20ff */
[----:B------:R-:W-:Y:S01]  /*0d50*/  UIMAD.WIDE.U32 UR18, UR12, UR4, URZ ;  /* 0x000000040c1272a5 */ /* 0x000fe2000f8e003f */
[----:B------:R-:W-:Y:S01]  /*0d60*/  @P0 SHF.R.U32.HI R10, RZ, c[0x0][0x250], R2 ;  /* 0x00009400ff0a0a19 */ /* 0x000fe20000011602 */
[----:B------:R-:W-:Y:S01]  /*0d70*/  IMAD.SHL.U32 R2, R25, 0x8, RZ ;  /* 0x0000000819027824 */ /* 0x000fe200078e00ff */
[----:B------:R-:W-:Y:S01]  /*0d80*/  IADD3 R6, P0, R43, R8, RZ ;  /* 0x000000082b067210 */ /* 0x000fe20007f1e0ff */
[----:B------:R-:W-:Y:S01]  /*0d90*/  IMAD R8, R24, c[0x0][0x1e8], RZ ;  /* 0x00007a0018087a24 */ /* 0x000fe200078e02ff */
[----:B------:R-:W-:Y:S01]  /*0da0*/  SHF.R.S32.HI R16, RZ, 0x1f, R10 ;  /* 0x0000001fff107819 */ /* 0x000fe2000001140a */
[----:B------:R-:W-:Y:S01]  /*0db0*/  UIMAD UR5, UR12, UR5, UR16 ;  /* 0x000000050c0572a4 */ /* 0x000fe2000f8e0210 */
[--C-:B------:R-:W-:Y:S01]  /*0dc0*/  SHF.R.S32.HI R3, RZ, 0x1f, R2.reuse ;  /* 0x0000001fff037819 */ /* 0x100fe20000011402 */
[----:B------:R-:W-:Y:S01]  /*0dd0*/  IMAD.X R7, R15, 0x1, R9, P0 ;  /* 0x000000010f077824 */ /* 0x000fe200000e0609 */
[----:B------:R-:W-:Y:S01]  /*0de0*/  IADD3 R34, R2, 0x40, RZ ;  /* 0x0000004002227810 */ /* 0x000fe20007ffe0ff */
[----:B------:R-:W-:Y:S01]  /*0df0*/  IMAD R0, R16, c[0x0][0x1e0], RZ ;  /* 0x0000780010007a24 */ /* 0x000fe200078e02ff */
[----:B------:R-:W-:Y:S01]  /*0e00*/  IADD3 R33, R2, 0x80, RZ ;  /* 0x0000008002217810 */ /* 0x000fe20007ffe0ff */
[----:B------:R-:W-:Y:S01]  /*0e10*/  IMAD.WIDE.U32 R4, R10, c[0x0][0x1e0], R2 ;  /* 0x000078000a047a25 */ /* 0x000fe200078e0002 */
[----:B------:R-:W-:Y:S01]  /*0e20*/  ISETP.GE.AND P6, PT, R34, c[0x0][0x1cc], PT ;  /* 0x0000730022007a0c */ /* 0x000fe20003fc6270 */
[----:B------:R-:W-:Y:S01]  /*0e30*/  UIADD3 UR5, UR19, UR5, URZ ;  /* 0x0000000513057290 */ /* 0x000fe2000fffe03f */
[----:B------:R-:W-:Y:S01]  /*0e40*/  ISETP.GE.AND P4, PT, R33, c[0x0][0x1cc], PT ;  /* 0x0000730021007a0c */ /* 0x000fe20003f86270 */
[----:B------:R-:W-:Y:S01]  /*0e50*/  IMAD R0, R10, c[0x0][0x1e4], R0 ;  /* 0x000079000a007a24 */ /* 0x000fe200078e0200 */
[-C--:B------:R-:W-:Y:S01]  /*0e60*/  LEA.HI R30, R31, R149.reuse, RZ, 0x2 ;  /* 0x000000951f1e7211 */ /* 0x080fe200078f10ff */
[----:B------:R-:W-:Y:S01]  /*0e70*/  IMAD.U32 R9, RZ, RZ, UR6 ;  /* 0x00000006ff097e24 */ /* 0x000fe2000f8e00ff */
[----:B------:R-:W-:Y:S01]  /*0e80*/  IADD3 R32, R2, 0xc0, RZ ;  /* 0x000000c002207810 */ /* 0x000fe20007ffe0ff */
[----:B------:R-:W-:Y:S01]  /*0e90*/  IMAD.IADD R5, R5, 0x1, R0 ;  /* 0x0000000105057824 */ /* 0x000fe200078e0200 */
[----:B------:R-:W-:Y:S01]  /*0ea0*/  SHF.R.S32.HI R28, RZ, 0x2, R30 ;  /* 0x00000002ff1c7819 */ /* 0x000fe2000001141e */
[----:B------:R-:W-:Y:S01]  /*0eb0*/  IMAD R0, R19, c[0x0][0x1ec], R8 ;  /* 0x00007b0013007a24 */ /* 0x000fe200078e0208 */
[----:B------:R-:W-:Y:S01]  /*0ec0*/  LEA.HI R37, R31, R149, RZ, 0x5 ;  /* 0x000000951f257211 */ /* 0x000fe200078f28ff */
[----:B------:R-:W-:Y:S01]  /*0ed0*/  IMAD.WIDE R8, R9, 0x40, R6 ;  /* 0x0000004009087825 */ /* 0x000fe200078e0206 */
[----:B------:R-:W-:Y:S01]  /*0ee0*/  SHF.R.S32.HI R40, RZ, 0x1f, R148 ;  /* 0x0000001fff287819 */ /* 0x000fe20000011494 */
[----:B------:R-:W-:Y:S01]  /*0ef0*/  USHF.L.U32 UR16, UR12, 0x5, URZ ;  /* 0x000000050c107899 */ /* 0x000fe2000800063f */
[----:B------:R-:W-:Y:S01]  /*0f00*/  SHF.R.S32.HI R35, RZ, 0x5, R37 ;  /* 0x00000005ff237819 */ /* 0x000fe20000011425 */
[----:B------:R-:W-:Y:S01]  /*0f10*/  IMAD.WIDE.U32 R4, R19, c[0x0][0x1e8], R4 ;  /* 0x00007a0013047a25 */ /* 0x000fe200078e0004 */
[----:B------:R-:W-:Y:S01]  /*0f20*/  UMOV UR17, 0x5 ;  /* 0x0000000500117882 */ /* 0x000fe20000000000 */
[----:B------:R-:W-:Y:S01]  /*0f30*/  CS2R R146, SRZ ;  /* 0x0000000000927805 */ /* 0x000fe2000001ff00 */
[----:B------:R-:W-:Y:S01]  /*0f40*/  UIADD3 UR4, -UR16, UR8, URZ ;  /* 0x0000000810047290 */ /* 0x000fe2000fffe13f */
[----:B------:R-:W-:Y:S01]  /*0f50*/  IMAD R6, R9, c[0x0][0x1d8], RZ ;  /* 0x0000760009067a24 */ /* 0x000fe200078e02ff */
[----:B------:R-:W-:Y:S01]  /*0f60*/  CS2R R144, SRZ ;  /* 0x0000000000907805 */ /* 0x000fe2000001ff00 */
        /* <DEDUP_REMOVED lines=12> */
[----:B------:R-:W-:Y:S01]  /*1030*/  CS2R R134, SRZ ;  /* 0x0000000000867805 */ /* 0x000fe2000001ff00 */
        /* <DEDUP_REMOVED lines=12> */
[----:B------:R-:W-:Y:S01]  /*1100*/  IADD3 R14, P3, R43, R12, RZ ;  /* 0x0000000c2b0e7210 */ /* 0x000fe20007f7e0ff */
[----:B------:R-:W-:Y:S01]  /*1110*/  CS2R R124, SRZ ;  /* 0x00000000007c7805 */ /* 0x000fe2000001ff00 */
[----:B------:R-:W-:Y:S01]  /*1120*/  LOP3.LUT R7, R0, 0x38, R2, 0xf8, !PT ;  /* 0x0000003800077812 */ /* 0x000fe200078ef802 */
[----:B------:R-:W-:Y:S01]  /*1130*/  CS2R R122, SRZ ;  /* 0x00000000007a7805 */ /* 0x000fe2000001ff00 */
[----:B------:R-:W-:Y:S01]  /*1140*/  SHF.R.U32.HI R0, RZ, 0x3, R0 ;  /* 0x00000003ff007819 */ /* 0x000fe20000011600 */
[----:B------:R-:W-:Y:S01]  /*1150*/  CS2R R120, SRZ ;  /* 0x0000000000787805 */ /* 0x000fe2000001ff00 */
[----:B------:R-:W-:Y:S01]  /*1160*/  LEA R12, P0, R17, R4, 0x6 ;  /* 0x00000004110c7211 */ /* 0x000fe200078030ff */
[----:B------:R-:W-:Y:S01]  /*1170*/  CS2R R118, SRZ ;  /* 0x0000000000767805 */ /* 0x000fe2000001ff00 */
[----:B------:R-:W-:Y:S01]  /*1180*/  LEA.HI.X.SX32 R23, R6, R11, 0x1, P2 ;  /* 0x0000000b06177211 */ /* 0x000fe200010f0eff */
[----:B------:R-:W-:Y:S01]  /*1190*/  IMAD.X R11, R15, 0x1, R13, P3 ;  /* 0x000000010f0b7824 */ /* 0x000fe200018e060d */
[----:B------:R-:W-:Y:S01]  /*11a0*/  LOP3.LUT R6, R38, R7, R0, 0xf6, !PT ;  /* 0x0000000726067212 */ /* 0x000fe200078ef600 */
[----:B------:R-:W-:Y:S01]  /*11b0*/  CS2R R116, SRZ ;  /* 0x0000000000747805 */ /* 0x000fe2000001ff00 */
[----:B------:R-:W-:Y:S01]  /*11c0*/  LEA.HI.X R13, R17, R5, R18, 0x6, P0 ;  /* 0x00000005110d7211 */ /* 0x000fe200000f3412 */
[----:B------:R-:W-:Y:S01]  /*11d0*/  IMAD.MOV.U32 R17, RZ, RZ, c[0x0][0x2a8] ;  /* 0x0000aa00ff117624 */ /* 0x000fe200078e00ff */
[----:B------:R-:W-:Y:S01]  /*11e0*/  IADD3 R0, -R43, UR14, RZ ;  /* 0x0000000e2b007c10 */ /* 0x000fe2000fffe1ff */
[----:B------:R-:W-:Y:S01]  /*11f0*/  IMAD.SHL.U32 R41, R6, 0x2, RZ ;  /* 0x0000000206297824 */ /* 0x000fe200078e00ff */
[----:B------:R-:W-:Y:S01]  /*1200*/  ISETP.GE.AND P0, PT, R2, c[0x0][0x1cc], PT ;  /* 0x0000730002007a0c */ /* 0x000fe20003f06270 */
[----:B------:R-:W-:Y:S01]  /*1210*/  IMAD R6, R16, c[0x0][0x1b0], RZ ;  /* 0x00006c0010067a24 */ /* 0x000fe200078e02ff */
[----:B------:R-:W-:Y:S01]  /*1220*/  ISETP.LT.OR P3, PT, R0, 0x1, P6 ;  /* 0x000000010000780c */ /* 0x000fe20003761670 */
[----:B------:R-:W-:Y:S01]  /*1230*/  IMAD.WIDE.U32 R22, R148, c[0x0][0x238], R22 ;  /* 0x00008e0094167a25 */ /* 0x000fe200078e0016 */
[C---:B------:R-:W-:Y:S01]  /*1240*/  ISETP.LT.OR P2, PT, R0.reuse, 0x1, P0 ;  /* 0x000000010000780c */ /* 0x040fe20000741670 */
[----:B------:R-:W-:Y:S01]  /*1250*/  STL [R1+0x50], R41 ;  /* 0x0000502901007387 */ /* 0x000fe20000100800 */
[----:B------:R-:W-:Y:S01]  /*1260*/  ISETP.LT.OR P5, PT, R0, 0x1, P4 ;  /* 0x000000010000780c */ /* 0x000fe200027a1670 */
[----:B------:R-:W-:Y:S01]  /*1270*/  IMAD R16, R10, c[0x0][0x1b4], R6 ;  /* 0x00006d000a107a24 */ /* 0x000fe200078e0206 */
[----:B------:R-:W-:Y:S01]  /*1280*/  SHF.R.S32.HI R18, RZ, 0x4, R39 ;  /* 0x00000004ff127819 */ /* 0x000fe20000011427 */
[----:B------:R-:W-:Y:S01]  /*1290*/  CS2R R114, SRZ ;  /* 0x0000000000727805 */ /* 0x000fe2000001ff00 */
[----:B------:R-:W-:Y:S01]  /*12a0*/  SHF.R.S32.HI R7, RZ, 0x1f, R30 ;  /* 0x0000001fff077819 */ /* 0x000fe2000001141e */
[----:B------:R-:W-:Y:S01]  /*12b0*/  CS2R R112, SRZ ;  /* 0x0000000000707805 */ /* 0x000fe2000001ff00 */
[----:B------:R-:W-:Y:S01]  /*12c0*/  LEA.HI R15, R39, R18, RZ, 0x1 ;  /* 0x00000012270f7211 */ /* 0x000fe200078f08ff */
[----:B------:R-:W-:Y:S01]  /*12d0*/  CS2R R110, SRZ ;  /* 0x00000000006e7805 */ /* 0x000fe2000001ff00 */
[----:B------:R-:W-:Y:S01]  /*12e0*/  LEA.HI R7, R7, R28, RZ, 0x3 ;  /* 0x0000001c07077211 */ /* 0x000fe200078f18ff */
[----:B------:R-:W-:Y:S01]  /*12f0*/  CS2R R108, SRZ ;  /* 0x00000000006c7805 */ /* 0x000fe2000001ff00 */
[----:B------:R-:W-:Y:S01]  /*1300*/  LOP3.LUT R15, R15, 0xfffffffe, RZ, 0xc0, !PT ;  /* 0xfffffffe0f0f7812 */ /* 0x000fe200078ec0ff */
[----:B------:R-:W-:Y:S01]  /*1310*/  @!PT LDS RZ, [RZ] ;  /* 0x00000000fffff984 */ /* 0x000fe20000000800 */
[----:B------:R-:W-:Y:S01]  /*1320*/  @!PT LDS RZ, [RZ] ;  /* 0x00000000fffff984 */ /* 0x000fe20000000800 */
[----:B------:R-:W-:Y:S01]  /*1330*/  @!PT LDS RZ, [RZ] ;  /* 0x00000000fffff984 */ /* 0x000fe20000000800 */
[----:B------:R1:W-:Y:S01]  /*1340*/  LDGSTS.E.BYPASS.LTC128B.128 [R41+0x8080], [R4.64], !P2 ;  /* 0x0808000004297fae */ /* 0x0003e2000d101d4a */
[----:B------:R-:W-:Y:S01]  /*1350*/  ISETP.GE.AND P2, PT, R17, 0x1, PT ;  /* 0x000000011100780c */ /* 0x000fe20003f46270 */
[----:B------:R-:W-:Y:S01]  /*1360*/  CS2R R106, SRZ ;  /* 0x00000000006a7805 */ /* 0x000fe2000001ff00 */
[----:B------:R-:W-:Y:S01]  /*1370*/  LOP3.LUT R17, R7, 0xfffffff8, RZ, 0xc0, !PT ;  /* 0xfffffff807117812 */ /* 0x000fe200078ec0ff */
[----:B------:R1:W-:Y:S01]  /*1380*/  LDGSTS.E.BYPASS.LTC128B.128 [R41+0xa080], [R4.64+0x80], !P3 ;  /* 0x0a08008004297fae */ /* 0x0003e2000d901d4a */
[----:B------:R-:W-:Y:S01]  /*1390*/  ISETP.GE.AND P3, PT, R32, c[0x0][0x1cc], PT ;  /* 0x0000730020007a0c */ /* 0x000fe20003f66270 */
[----:B------:R-:W-:Y:S01]  /*13a0*/  IMAD.WIDE.U32 R6, R10, c[0x0][0x1b0], R2 ;  /* 0x00006c000a067a25 */ /* 0x000fe200078e0002 */
[C---:B------:R-:W-:Y:S01]  /*13b0*/  ISETP.LT.OR P0, PT, R0.reuse, 0x21, P0 ;  /* 0x000000210000780c */ /* 0x040fe20000701670 */
[----:B------:R1:W-:Y:S01]  /*13c0*/  LDGSTS.E.BYPASS.LTC128B.128 [R41+0xc080], [R4.64+0x100], !P5 ;  /* 0x0c08010004297fae */ /* 0x0003e2000e901d4a */
[C---:B------:R-:W-:Y:S01]  /*13d0*/  ISETP.LT.OR P5, PT, R0.reuse, 0x1, P3 ;  /* 0x000000010000780c */ /* 0x040fe20001fa1670 */
[C---:B------:R-:W-:Y:S01]  /*13e0*/  IMAD R10, R11.reuse, c[0x0][0x178], RZ ;  /* 0x00005e000b0a7a24 */ /* 0x040fe200078e02ff */
[C---:B------:R-:W-:Y:S01]  /*13f0*/  ISETP.LT.OR P6, PT, R0.reuse, 0x21, P6 ;  /* 0x000000210000780c */ /* 0x040fe200037c1670 */
[----:B------:R-:W-:Y:S01]  /*1400*/  IMAD R11, R11, c[0x0][0x208], RZ ;  /* 0x000082000b0b7a24 */ /* 0x000fe200078e02ff */
[----:B------:R-:W-:Y:S01]  /*1410*/  ISETP.LT.OR P4, PT, R0, 0x21, P4 ;  /* 0x000000210000780c */ /* 0x000fe20002781670 */
[----:B------:R-:W-:Y:S01]  /*1420*/  IMAD.IADD R27, R18, 0x1, -R15 ;  /* 0x00000001121b7824 */ /* 0x000fe200078e0a0f */
[----:B------:R-:W-:Y:S01]  /*1430*/  ISETP.LT.OR P3, PT, R0, 0x21, P3 ;  /* 0x000000210000780c */ /* 0x000fe20001f61670 */
[----:B------:R-:W-:Y:S01]  /*1440*/  IMAD.IADD R15, R28, 0x1, -R17 ;  /* 0x000000011c0f7824 */ /* 0x000fe200078e0a11 */
[----:B------:R-:W-:Y:S01]  /*1450*/  CS2R R104, SRZ ;  /* 0x0000000000687805 */ /* 0x000fe2000001ff00 */
[----:B------:R-:W-:Y:S01]  /*1460*/  IMAD.IADD R7, R7, 0x1, R16 ;  /* 0x0000000107077824 */ /* 0x000fe200078e0210 */
[----:B------:R-:W-:Y:S01]  /*1470*/  CS2R R102, SRZ ;  /* 0x0000000000667805 */ /* 0x000fe2000001ff00 */
[C---:B------:R-:W-:Y:S01]  /*1480*/  IMAD R18, R14.reuse, c[0x0][0x17c], R10 ;  /* 0x00005f000e127a24 */ /* 0x040fe200078e020a */
[----:B------:R-:W-:Y:S01]  /*1490*/  CS2R R100, SRZ ;  /* 0x0000000000647805 */ /* 0x000fe2000001ff00 */
[C---:B------:R-:W-:Y:S01]  /*14a0*/  IMAD R28, R14.reuse, c[0x0][0x20c], R11 ;  /* 0x000083000e1c7a24 */ /* 0x040fe200078e020b */
[----:B------:R1:W-:Y:S01]  /*14b0*/  LDGSTS.E.BYPASS.LTC128B.128 [R41+0xe080], [R4.64+0x180], !P5 ;  /* 0x0e08018004297fae */ /* 0x0003e2000e901d4a */
[C-C-:B------:R-:W-:Y:S01]  /*14c0*/  IMAD.WIDE.U32 R10, R14.reuse, c[0x0][0x178], R2.reuse ;  /* 0x00005e000e0a7a25 */ /* 0x140fe200078e0002 */
[C---:B------:R-:W-:Y:S01]  /*14d0*/  LOP3.LUT P5, RZ, R15.reuse, 0x4, RZ, 0xc0, !PT ;  /* 0x000000040fff7812 */ /* 0x040fe200078ac0ff */
[----:B------:R-:W-:Y:S01]  /*14e0*/  CS2R R98, SRZ ;  /* 0x0000000000627805 */ /* 0x000fe2000001ff00 */
[----:B------:R2:W-:Y:S01]  /*14f0*/  LDGSTS.E.BYPASS.LTC128B.128 [R41+0x9080], [R12.64], !P0 ;  /* 0x090800000c297fae */ /* 0x0005e2000c101d4a */
[----:B------:R-:W-:Y:S01]  /*1500*/  IMAD.WIDE.U32 R16, R14, c[0x0][0x208], R2 ;  /* 0x000082000e107a25 */ /* 0x000fe200078e0002 */
[----:B------:R-:W-:Y:S01]  /*1510*/  CS2R R96, SRZ ;  /* 0x0000000000607805 */ /* 0x000fe2000001ff00 */
[----:B------:R-:W-:Y:S01]  /*1520*/  CS2R R94, SRZ ;  /* 0x00000000005e7805 */ /* 0x000fe2000001ff00 */
[----:B------:R2:W-:Y:S01]  /*1530*/  LDGSTS.E.BYPASS.LTC128B.128 [R41+0xb080], [R12.64+0x80], !P6 ;  /* 0x0b0800800c297fae */ /* 0x0005e2000f101d4a */
[----:B------:R-:W-:Y:S01]  /*1540*/  IMAD.SHL.U32 R3, R15, 0x40, RZ ;  /* 0x000000400f037824 */ /* 0x000fe200078e00ff */
[----:B------:R-:W-:Y:S01]  /*1550*/  ISETP.GE.AND P6, PT, R2, c[0x0][0x19c], PT ;  /* 0x0000670002007a0c */ /* 0x000fe20003fc6270 */
[----:B------:R-:W-:Y:S01]  /*1560*/  IMAD R14, R24, c[0x0][0x1b8], RZ ;  /* 0x00006e00180e7a24 */ /* 0x000fe200078e02ff */
[----:B------:R2:W-:Y:S01]  /*1570*/  LDGSTS.E.BYPASS.LTC128B.128 [R41+0xd080], [R12.64+0x100], !P4 ;  /* 0x0d0801000c297fae */ /* 0x0005e2000e101d4a */
[----:B------:R-:W-:Y:S01]  /*1580*/  ISETP.GE.AND P4, PT, R34, c[0x0][0x19c], PT ;  /* 0x0000670022007a0c */ /* 0x000fe20003f86270 */
[----:B------:R-:W-:Y:S01]  /*1590*/  CS2R R92, SRZ ;  /* 0x00000000005c7805 */ /* 0x000fe2000001ff00 */
[----:B------:R-:W-:Y:S01]  /*15a0*/  LOP3.LUT R3, R3, 0x1c0, RZ, 0xc0, !PT ;  /* 0x000001c003037812 */ /* 0x000fe200078ec0ff */
[----:B------:R-:W-:Y:S01]  /*15b0*/  IMAD R14, R19, c[0x0][0x1bc], R14 ;  /* 0x00006f00130e7a24 */ /* 0x000fe200078e020e */
[----:B------:R2:W-:Y:S01]  /*15c0*/  LDGSTS.E.BYPASS.LTC128B.128 [R41+0xf080], [R12.64+0x180], !P3 ;  /* 0x0f0801800c297fae */ /* 0x0005e2000d901d4a */
[----:B------:R-:W-:Y:S01]  /*15d0*/  ISETP.GE.AND P3, PT, R33, c[0x0][0x19c], PT ;  /* 0x0000670021007a0c */ /* 0x000fe20003f66270 */
[----:B------:R-:W-:Y:S01]  /*15e0*/  CS2R R90, SRZ ;  /* 0x00000000005a7805 */ /* 0x000fe2000001ff00 */
[----:B------:R-:W-:Y:S01]  /*15f0*/  CS2R R88, SRZ ;  /* 0x0000000000587805 */ /* 0x000fe2000001ff00 */
[----:B------:R-:W0:Y:S01]  /*1600*/  LDGDEPBAR ;  /* 0x00000000000079af */ /* 0x000e220000000000 */
[----:B------:R-:W-:Y:S01]  /*1610*/  CS2R R86, SRZ ;  /* 0x0000000000567805 */ /* 0x000fe2000001ff00 */
[----:B------:R-:W-:Y:S01]  /*1620*/  CS2R R84, SRZ ;  /* 0x0000000000547805 */ /* 0x000fe2000001ff00 */
[----:B------:R-:W-:Y:S01]  /*1630*/  CS2R R82, SRZ ;  /* 0x0000000000527805 */ /* 0x000fe2000001ff00 */
[----:B------:R-:W-:Y:S01]  /*1640*/  CS2R R80, SRZ ;  /* 0x0000000000507805 */ /* 0x000fe2000001ff00 */
[----:B------:R-:W-:Y:S01]  /*1650*/  CS2R R78, SRZ ;  /* 0x00000000004e7805 */ /* 0x000fe2000001ff00 */
[----:B-1----:R-:W-:Y:S01]  /*1660*/  IMAD.WIDE.U32 R4, R19, c[0x0][0x1b8], R6 ;  /* 0x00006e0013047a25 */ /* 0x002fe200078e0006 */
[----:B------:R-:W-:Y:S01]  /*1670*/  CS2R R76, SRZ ;  /* 0x00000000004c7805 */ /* 0x000fe2000001ff00 */
[----:B------:R-:W-:Y:S01]  /*1680*/  CS2R R74, SRZ ;  /* 0x00000000004a7805 */ /* 0x000fe2000001ff00 */
[----:B------:R-:W-:Y:S01]  /*1690*/  CS2R R72, SRZ ;  /* 0x0000000000487805 */ /* 0x000fe2000001ff00 */
[----:B------:R-:W-:Y:S01]  /*16a0*/  IMAD.SHL.U32 R6, R26, 0x8, RZ ;  /* 0x000000081a067824 */ /* 0x000fe200078e00ff */
[----:B------:R-:W-:Y:S01]  /*16b0*/  CS2R R70, SRZ ;  /* 0x0000000000467805 */ /* 0x000fe2000001ff00 */
        /* <DEDUP_REMOVED lines=29> */
[----:B------:R-:W-:Y:S01]  /*1890*/  SEL R18, R29, RZ, !P1 ;  /* 0x000000ff1d127207 */ /* 0x000fe20004800000 */
        /* <DEDUP_REMOVED lines=8> */
[----:B------:R-:W-:-:S02]  /*1920*/  IMAD.IADD R3, R7, 0x1, R15 ;  /* 0x0000000107037824 */ /* 0x000fc400078e020f */
[----:B------:R-:W-:Y:S01]  /*1930*/  IMAD.MOV.U32 R8, RZ, RZ, R10 ;  /* 0x000000ffff087224 */ /* 0x000fe200078e000a */
[----:B------:R-:W-:Y:S01]  /*1940*/  LEA.HI.X R7, R19, R5, R11, 0x6, P0 ;  /* 0x0000000513077211 */ /* 0x000fe200000f340b */
[----:B------:R-:W-:Y:S01]  /*1950*/  IMAD.SHL.U32 R10, R3, 0x2, RZ ;  /* 0x00000002030a7824 */ /* 0x000fe200078e00ff */
[----:B------:R-:W-:Y:S01]  /*1960*/  ISETP.LT.OR P0, PT, R0, 0x1, P6 ;  /* 0x000000010000780c */ /* 0x000fe20003701670 */
[----:B--2---:R-:W-:Y:S01]  /*1970*/  IMAD R12, R18, c[0x0][0x188], RZ ;  /* 0x00006200120c7a24 */ /* 0x004fe200078e02ff */
[----:B------:R-:W-:Y:S01]  /*1980*/  SEL R19, R150, RZ, !P1 ;  /* 0x000000ff96137207 */ /* 0x000fe20004800000 */
[----:B------:R-:W-:Y:S01]  /*1990*/  IMAD.U32 R11, RZ, RZ, UR19 ;  /* 0x00000013ff0b7e24 */ /* 0x000fe2000f8e00ff */
[----:B------:R-:W-:Y:S01]  /*19a0*/  ISETP.LT.OR P1, PT, R0, 0x1, P4 ;  /* 0x000000010000780c */ /* 0x000fe20002721670 */
[----:B------:R1:W-:Y:S01]  /*19b0*/  STL [R1+0x64], R10 ;  /* 0x0000640a01007387 */ /* 0x0003e20000100800 */
[----:B------:R-:W-:Y:S01]  /*19c0*/  IADD3 R3, R10, 0x14180, RZ ;  /* 0x000141800a037810 */ /* 0x000fe20007ffe0ff */
[C---:B------:R-:W-:Y:S01]  /*19d0*/  IMAD R12, R19.reuse, c[0x0][0x18c], R12 ;  /* 0x00006300130c7a24 */ /* 0x040fe200078e020c */
[----:B------:R-:W-:Y:S01]  /*19e0*/  ISETP.LT.OR P4, PT, R0, 0x21, P4 ;  /* 0x000000210000780c */ /* 0x000fe20002781670 */
[----:B------:R-:W-:-:S04]  /*19f0*/  IMAD.WIDE.U32 R14, R19, c[0x0][0x188], R8 ;  /* 0x00006200130e7a25 */ /* 0x000fc800078e0008 */
[----:B------:R2:W-:Y:S01]  /*1a00*/  LDGSTS.E.BYPASS.LTC128B.128 [R41+0x80], [R4.64], !P0 ;  /* 0x0008000004297fae */ /* 0x0005e2000c101d4a */
[C---:B------:R-:W-:Y:S01]  /*1a10*/  ISETP.LT.OR P0, PT, R0.reuse, 0x1, P3 ;  /* 0x000000010000780c */ /* 0x040fe20001f01670 */
[----:B------:R-:W-:Y:S01]  /*1a20*/  IMAD.U32 R11, RZ, RZ, UR5 ;  /* 0x00000005ff0b7e24 */ /* 0x000fe2000f8e00ff */
[----:B------:R-:W-:Y:S01]  /*1a30*/  ISETP.LT.OR P3, PT, R0, 0x21, P3 ;  /* 0x000000210000780c */ /* 0x000fe20001f61670 */
[----:B------:R2:W-:Y:S01]  /*1a40*/  LDGSTS.E.BYPASS.LTC128B.128 [R41+0x2080], [R4.64+0x80], !P1 ;  /* 0x0208008004297fae */ /* 0x0005e2000c901d4a */
[----:B------:R-:W-:Y:S01]  /*1a50*/  ISETP.GE.AND P1, PT, R32, c[0x0][0x19c], PT ;  /* 0x0000670020007a0c */ /* 0x000fe20003f26270 */
[----:B------:R-:W-:Y:S02]  /*1a60*/  IMAD.IADD R13, R15, 0x1, R12 ;  /* 0x000000010f0d7824 */ /* 0x000fe400078e020c */
[----:B------:R-:W-:Y:S02]  /*1a70*/  IMAD.MOV.U32 R8, RZ, RZ, R16 ;  /* 0x000000ffff087224 */ /* 0x000fe400078e0010 */
[----:B------:R-:W-:-:S02]  /*1a80*/  IMAD.IADD R9, R17, 0x1, R28 ;  /* 0x0000000111097824 */ /* 0x000fc400078e021c */
[C---:B------:R-:W-:Y:S02]  /*1a90*/  IMAD R17, R40.reuse, c[0x0][0x270], RZ ;  /* 0x00009c0028117a24 */ /* 0x040fe400078e02ff */
[----:B------:R2:W-:Y:S01]  /*1aa0*/  LDGSTS.E.BYPASS.LTC128B.128 [R41+0x4080], [R4.64+0x100], !P0 ;  /* 0x0408010004297fae */ /* 0x0005e2000c101d4a */
[----:B------:R-:W-:Y:S01]  /*1ab0*/  IMAD R28, R40, c[0x0][0x288], RZ ;  /* 0x0000a200281c7a24 */ /* 0x000fe200078e02ff */
[----:B-1----:R-:W-:Y:S01]  /*1ac0*/  IADD3 R10, R10, 0x141c0, RZ ;  /* 0x000141c00a0a7810 */ /* 0x002fe20007ffe0ff */
[----:B------:R-:W-:Y:S01]  /*1ad0*/  IMAD R29, R40, c[0x0][0x238], RZ ;  /* 0x00008e00281d7a24 */ /* 0x000fe200078e02ff */
[----:B------:R-:W-:Y:S01]  /*1ae0*/  @P5 IADD3 R10, R3, -0x40, RZ ;  /* 0xffffffc0030a5810 */ /* 0x000fe20007ffe0ff */
[----:B------:R-:W-:Y:S01]  /*1af0*/  IMAD R17, R148, c[0x0][0x274], R17 ;  /* 0x00009d0094117a24 */ /* 0x000fe200078e0211 */
[----:B------:R-:W-:Y:S01]  /*1b00*/  ISETP.LT.OR P5, PT, R0, 0x21, P6 ;  /* 0x000000210000780c */ /* 0x000fe200037a1670 */
[----:B------:R-:W-:Y:S01]  /*1b10*/  IMAD R28, R148, c[0x0][0x28c], R28 ;  /* 0x0000a300941c7a24 */ /* 0x000fe200078e021c */
[C---:B------:R-:W-:Y:S01]  /*1b20*/  ISETP.LT.OR P6, PT, R0.reuse, 0x1, P1 ;  /* 0x000000010000780c */ /* 0x040fe20000fc1670 */
[----:B------:R1:W-:Y:S01]  /*1b30*/  STL [R1+0x68], R10 ;  /* 0x0000680a01007387 */ /* 0x0003e20000100800 */
[----:B------:R-:W-:Y:S01]  /*1b40*/  ISETP.LT.OR P1, PT, R0, 0x21, P1 ;  /* 0x000000210000780c */ /* 0x000fe20000f21670 */
[----:B------:R-:W-:-:S02]  /*1b50*/  IMAD.SHL.U32 R0, R25, 0x40, RZ ;  /* 0x0000004019007824 */ /* 0x000fc400078e00ff */
[----:B------:R3:W-:Y:S01]  /*1b60*/  STL.64 [R1+0xa0], R14 ;  /* 0x0000a00e01007387 */ /* 0x0007e20000100a00 */
[----:B------:R-:W-:Y:S02]  /*1b70*/  IMAD R29, R148, c[0x0][0x23c], R29 ;  /* 0x00008f00941d7a24 */ /* 0x000fe400078e021d */
[----:B------:R-:W-:Y:S01]  /*1b80*/  LOP3.LUT R16, R0, 0x1c0, RZ, 0xc0, !PT ;  /* 0x000001c000107812 */ /* 0x000fe200078ec0ff */
[----:B------:R4:W-:Y:S01]  /*1b90*/  STL [R1+0xb8], R13 ;  /* 0x0000b80d01007387 */ /* 0x0009e20000100800 */
[----:B------:R-:W-:-:S03]  /*1ba0*/  IMAD.WIDE.U32 R8, R148, c[0x0][0x210], R8 ;  /* 0x0000840094087a25 */ /* 0x000fc600078e0008 */
[----:B------:R2:W-:Y:S01]  /*1bb0*/  LDGSTS.E.BYPASS.LTC128B.128 [R41+0x6080], [R4.64+0x180], !P6 ;  /* 0x0608018004297fae */ /* 0x0005e2000f101d4a */
[----:B------:R-:W-:-:S03]  /*1bc0*/  LOP3.LUT P6, RZ, R25, 0x2, RZ, 0xc0, !PT ;  /* 0x0000000219ff7812 */ /* 0x000fc600078cc0ff */
[----:B------:R5:W-:Y:S01]  /*1bd0*/  LDGSTS.E.BYPASS.LTC128B.128 [R41+0x1080], [R6.64], !P5 ;  /* 0x0108000006297fae */ /* 0x000be2000e901d4a */
[----:B------:R-:W-:-:S03]  /*1be0*/  ISETP.GE.AND P5, PT, R2, c[0x0][0x16c], PT ;  /* 0x00005b0002007a0c */ /* 0x000fc60003fa6270 */
[----:B------:R5:W-:Y:S01]  /*1bf0*/  LDGSTS.E.BYPASS.LTC128B.128 [R41+0x3080], [R6.64+0x80], !P4 ;  /* 0x0308008006297fae */ /* 0x000be2000e101d4a */
[----:B------:R-:W-:-:S03]  /*1c00*/  ISETP.GE.AND P4, PT, R2, c[0x0][0x1fc], PT ;  /* 0x00007f0002007a0c */ /* 0x000fc60003f86270 */
[----:B------:R5:W-:Y:S01]  /*1c10*/  LDGSTS.E.BYPASS.LTC128B.128 [R41+0x5080], [R6.64+0x100], !P3 ;  /* 0x0508010006297fae */ /* 0x000be2000d901d4a */
[----:B-1----:R-:W-:Y:S01]  /*1c20*/  IMAD.U32 R10, RZ, RZ, UR18 ;  /* 0x00000012ff0a7e24 */ /* 0x002fe2000f8e00ff */
[----:B------:R-:W-:Y:S02]  /*1c30*/  LOP3.LUT P3, RZ, R25, 0x4, RZ, 0xc0, !PT ;  /* 0x0000000419ff7812 */ /* 0x000fe4000786c0ff */
[----:B------:R5:W-:Y:S01]  /*1c40*/  LDGSTS.E.BYPASS.LTC128B.128 [R41+0x7080], [R6.64+0x180], !P1 ;  /* 0x0708018006297fae */ /* 0x000be2000c901d4a */
[----:B------:R-:W-:Y:S02]  /*1c50*/  SHF.R.U32.HI R25, RZ, 0x3, R16 ;  /* 0x00000003ff197819 */ /* 0x000fe40000011610 */
[----:B------:R-:W-:Y:S01]  /*1c60*/  LEA R3, P0, R10, R14, 0x5 ;  /* 0x0000000e0a037211 */ /* 0x000fe200078028ff */
[----:B------:R-:W0:Y:S01]  /*1c70*/  LDGDEPBAR ;  /* 0x00000000000079af */ /* 0x000e220000000000 */
[----:B---3--:R-:W-:Y:S02]  /*1c80*/  IMAD.WIDE.U32 R14, R148, c[0x0][0x270], R20 ;  /* 0x00009c00940e7a25 */ /* 0x008fe400078e0014 */
[----:B------:R-:W-:-:S02]  /*1c90*/  LEA.HI.X R10, R10, R13, R11, 0x5, P0 ;  /* 0x0000000d0a0a7211 */ /* 0x000fc400000f2c0b */
[C---:B------:R-:W-:Y:S01]  /*1ca0*/  LEA R12, P0, R3.reuse, c[0x0][0x160], 0x1 ;  /* 0x00005800030c7a11 */ /* 0x040fe200078008ff */
[----:B------:R-:W-:Y:S02]  /*1cb0*/  IMAD R11, R40, c[0x0][0x210], RZ ;  /* 0x00008400280b7a24 */ /* 0x000fe400078e02ff */
[----:B------:R-:W-:Y:S01]  /*1cc0*/  IMAD.WIDE.U32 R20, R148, c[0x0][0x288], R20 ;  /* 0x0000a20094147a25 */ /* 0x000fe200078e0014 */
[----:B----4-:R-:W-:Y:S02]  /*1cd0*/  LEA.HI.X R13, R3, c[0x0][0x164], R10, 0x1, P0 ;  /* 0x00005900030d7a11 */ /* 0x010fe400000f0c0a */
[----:B------:R-:W-:Y:S01]  /*1ce0*/  LOP3.LUT R3, R16, 0x8, R36, 0xf8, !PT ;  /* 0x0000000810037812 */ /* 0x000fe200078ef824 */
[----:B------:R-:W-:Y:S01]  /*1cf0*/  IMAD R11, R148, c[0x0][0x214], R11 ;  /* 0x00008500940b7a24 */ /* 0x000fe200078e020b */
[----:B------:R-:W-:Y:S01]  /*1d00*/  ISETP.LT.AND P0, PT, R43, UR4, PT ;  /* 0x000000042b007c0c */ /* 0x000fe2000bf01270 */
[----:B------:R-:W-:Y:S01]  /*1d10*/  IMAD.MOV.U32 R148, RZ, RZ, 0x20 ;  /* 0x00000020ff947424 */ /* 0x000fe200078e00ff */
[----:B------:R-:W-:Y:S01]  /*1d20*/  LOP3.LUT R3, R3, R25, RZ, 0x3c, !PT ;  /* 0x0000001903037212 */ /* 0x000fe200078e3cff */
[----:B--2---:R-:W-:Y:S01]  /*1d30*/  IMAD R4, R27, 0x800, R38 ;  /* 0x000008001b047824 */ /* 0x004fe200078e0226 */
[----:B------:R-:W-:Y:S01]  /*1d40*/  ISETP.GE.OR P1, PT, R2, c[0x0][0x16c], !P0 ;  /* 0x00005b0002007a0c */ /* 0x000fe20004726670 */
[----:B------:R-:W-:Y:S01]  /*1d50*/  ULDC.64 UR4, c[0x0][0x208] ;  /* 0x0000820000047ab9 */ /* 0x000fe20000000a00 */
[----:B------:R-:W-:Y:S01]  /*1d60*/  SEL R0, R148, 0xffffffe0, !P6 ;  /* 0xffffffe094007807 */ /* 0x000fe20007000000 */
[----:B------:R-:W-:Y:S01]  /*1d70*/  IMAD.IADD R5, R9, 0x1, R11 ;  /* 0x0000000109057824 */ /* 0x000fe200078e020b */
[----:B------:R-:W-:Y:S01]  /*1d80*/  ISETP.GE.OR P6, PT, R2, c[0x0][0x1fc], !P0 ;  /* 0x00007f0002007a0c */ /* 0x000fe200047c6670 */
[----:B------:R-:W-:Y:S01]  /*1d90*/  IMAD.IADD R2, R4, 0x1, R3 ;  /* 0x0000000104027824 */ /* 0x000fe200078e0203 */
[----:B------:R-:W-:Y:S01]  /*1da0*/  USHF.L.U64.HI UR5, UR4, UR17, UR5 ;  /* 0x0000001104057299 */ /* 0x000fe20008010205 */
[----:B------:R-:W-:-:S04]  /*1db0*/  DEPBAR.LE SB0, 0x1 ;  /* 0x000080400000791a */ /* 0x000fc80000000000 */
[----:B-----5:R-:W-:Y:S01]  /*1dc0*/  IMAD.MOV.U32 R7, RZ, RZ, 0x40 ;  /* 0x00000040ff077424 */ /* 0x020fe200078e00ff */
[----:B------:R-:W-:Y:S01]  /*1dd0*/  USHF.L.U32 UR4, UR4, 0x5, URZ ;  /* 0x0000000504047899 */ /* 0x000fe2000800063f */
[----:B------:R-:W-:Y:S01]  /*1de0*/  IMAD.SHL.U32 R48, R2, 0x2, RZ ;  /* 0x0000000202307824 */ /* 0x000fe200078e00ff */
[----:B------:R-:W-:Y:S01]  /*1df0*/  BAR.SYNC.DEFER_BLOCKING 0x0 ;  /* 0x0000000000007b1d */ /* 0x000fe20000010000 */
[----:B------:R-:W-:Y:S01]  /*1e00*/  IMAD.MOV.U32 R4, RZ, RZ, R8 ;  /* 0x000000ffff047224 */ /* 0x000fe200078e0008 */
[----:B------:R-:W-:Y:S01]  /*1e10*/  SEL R2, R7, 0xffffffc0, !P3 ;  /* 0xffffffc007027807 */ /* 0x000fe20005800000 */
[----:B------:R-:W-:Y:S01]  /*1e20*/  IMAD.IADD R47, R48, 0x1, R0 ;  /* 0x00000001302f7824 */ /* 0x000fe200078e0200 */
[----:B------:R-:W-:Y:S01]  /*1e30*/  ISETP.GE.OR P3, PT, R34, c[0x0][0x16c], !P0 ;  /* 0x00005b0022007a0c */ /* 0x000fe20004766670 */
[----:B------:R-:W-:Y:S01]  /*1e40*/  IMAD R3, R18, c[0x0][0x218], RZ ;  /* 0x0000860012037a24 */ /* 0x000fe200078e02ff */
[----:B------:R-:W-:Y:S01]  /*1e50*/  UIMAD UR5, UR5, UR12, URZ ;  /* 0x0000000c050572a4 */ /* 0x000fe2000f8e023f */
[----:B------:R-:W-:Y:S01]  /*1e60*/  IMAD.IADD R46, R48, 0x1, R2 ;  /* 0x00000001302e7824 */ /* 0x000fe200078e0202 */
[----:B------:R-:W-:Y:S01]  /*1e70*/  SHF.R.S32.HI R0, RZ, 0x1f, R26 ;  /* 0x0000001fff007819 */ /* 0x000fe2000001141a */
[----:B------:R-:W-:Y:S01]  /*1e80*/  IMAD.IADD R40, R2, 0x1, R47 ;  /* 0x0000000102287824 */ /* 0x000fe200078e022f */
[----:B------:R-:W-:Y:S01]  /*1e90*/  UIMAD UR5, UR13, UR4, UR5 ;  /* 0x000000040d0572a4 */ /* 0x000fe2000f8e0205 */
[C---:B------:R-:W-:Y:S01]  /*1ea0*/  IMAD R3, R19.reuse, c[0x0][0x21c], R3 ;  /* 0x0000870013037a24 */ /* 0x040fe200078e0203 */
[----:B------:R-:W-:Y:S01]  /*1eb0*/  LEA.HI R0, R0, R26, RZ, 0x2 ;  /* 0x0000001a00007211 */ /* 0x000fe200078f10ff */
[----:B------:R-:W-:Y:S01]  /*1ec0*/  IMAD.WIDE.U32 R44, R19, c[0x0][0x218], R4 ;  /* 0x00008600132c7a25 */ /* 0x000fe200078e0004 */
[----:B------:R-:W-:Y:S01]  /*1ed0*/  STL [R1+0x28], R48 ;  /* 0x0000283001007387 */ /* 0x000fe20000100800 */
[----:B------:R-:W-:-:S02]  /*1ee0*/  SEL R38, RZ, 0x1, P5 ;  /* 0x00000001ff267807 */ /* 0x000fc40002800000 */
[----:B------:R-:W-:Y:S01]  /*1ef0*/  IMAD.U32 R6, RZ, RZ, UR4 ;  /* 0x00000004ff067e24 */ /* 0x000fe2000f8e00ff */
[----:B------:R-:W-:Y:S01]  /*1f00*/  STL [R1+0x2c], R47 ;  /* 0x00002c2f01007387 */ /* 0x000fe20000100800 */
[----:B------:R-:W-:Y:S01]  /*1f10*/  IMAD.IADD R43, R45, 0x1, R3 ;  /* 0x000000012d2b7824 */ /* 0x000fe200078e0203 */
[----:B------:R-:W-:Y:S01]  /*1f20*/  LOP3.LUT R3, R0, 0x1ffffffc, RZ, 0xc0, !PT ;  /* 0x1ffffffc00037812 */ /* 0x000fe200078ec0ff */
[----:B------:R-:W-:Y:S01]  /*1f30*/  IMAD.MOV.U32 R42, RZ, RZ, R44 ;  /* 0x000000ffff2a7224 */ /* 0x000fe200078e002c */
[----:B------:R1:W-:Y:S01]  /*1f40*/  STL.64 [R1+0x98], R44 ;  /* 0x0000982c01007387 */ /* 0x0003e20000100a00 */
[----:B------:R-:W-:Y:S01]  /*1f50*/  IMAD.IADD R9, R15, 0x1, R17 ;  /* 0x000000010f097824 */ /* 0x000fe200078e0211 */
[----:B------:R-:W-:Y:S01]  /*1f60*/  USHF.R.S32.HI UR4, URZ, 0x1f, UR16 ;  /* 0x0000001f3f047899 */ /* 0x000fe20008011410 */
[----:B------:R-:W-:Y:S01]  /*1f70*/  IMAD.WIDE.U32 R6, R6, UR12, R42 ;  /* 0x0000000c06067c25 */ /* 0x000fe2000f8e002a */
[----:B------:R-:W2:Y:S01]  /*1f80*/  LDSM.16.M88.4 R164, [R48+0x8080] ;  /* 0x0080800030a4783b */ /* 0x000ea20000000200 */
[----:B------:R-:W-:-:S02]  /*1f90*/  ISETP.GE.AND P5, PT, R33, c[0x0][0x16c], PT ;  /* 0x00005b0021007a0c */ /* 0x000fc40003fa6270 */
[----:B------:R-:W-:Y:S01]  /*1fa0*/  IMAD.MOV.U32 R8, RZ, RZ, R14 ;  /* 0x000000ffff087224 */ /* 0x000fe200078e000e */
[----:B------:R-:W3:Y:S01]  /*1fb0*/  LDSM.16.M88.4 R168, [R47+0x8080] ;  /* 0x008080002fa8783b */ /* 0x000ee20000000200 */
[----:B------:R-:W-:Y:S01]  /*1fc0*/  IADD3 R0, R7, UR5, RZ ;  /* 0x0000000507007c10 */ /* 0x000fe2000fffe0ff */
[----:B------:R-:W-:Y:S01]  /*1fd0*/  IMAD.IADD R15, R21, 0x1, R28 ;  /* 0x00000001150f7824 */ /* 0x000fe200078e021c */
[----:B------:R-:W-:Y:S01]  /*1fe0*/  SEL R28, RZ, 0x4, P5 ;  /* 0x00000004ff1c7807 */ /* 0x000fe20002800000 */
[----:B------:R-:W4:Y:S01]  /*1ff0*/  LDSM.16.M88.4 R172, [R46+0x8080] ;  /* 0x008080002eac783b */ /* 0x000f220000000200 */
[----:B------:R-:W-:Y:S01]  /*2000*/  IMAD.IADD R11, R23, 0x1, R29 ;  /* 0x00000001170b7824 */ /* 0x000fe200078e021d */
[----:B------:R-:W-:Y:S01]  /*2010*/  ISETP.GE.AND P5, PT, R34, c[0x0][0x1fc], PT ;  /* 0x00007f0022007a0c */ /* 0x000fe20003fa6270 */
[----:B------:R-:W-:Y:S01]  /*2020*/  IMAD.IADD R26, R26, 0x1, -R3 ;  /* 0x000000011a1a7824 */ /* 0x000fe200078e0a03 */
[----:B------:R-:W2:Y:S01]  /*2030*/  LDSM.16.M88.4 R176, [R40+0x8080] ;  /* 0x0080800028b0783b */ /* 0x000ea20000000200 */
[----:B------:R-:W-:Y:S01]  /*2040*/  IMAD.MOV.U32 R14, RZ, RZ, R20 ;  /* 0x000000ffff0e7224 */ /* 0x000fe200078e0014 */
[----:B------:R-:W-:Y:S01]  /*2050*/  SEL R20, RZ, 0xffffffff, P5 ;  /* 0xffffffffff147807 */ /* 0x000fe20002800000 */
[----:B------:R-:W-:Y:S01]  /*2060*/  IMAD.MOV.U32 R10, RZ, RZ, R22 ;  /* 0x000000ffff0a7224 */ /* 0x000fe200078e0016 */
[----:B------:R-:W2:Y:S01]  /*2070*/  LDSM.16.M88.4 R180, [R48+0xa080] ;  /* 0x00a0800030b4783b */ /* 0x000ea20000000200 */
[----:B------:R-:W-:Y:S01]  /*2080*/  ISETP.GE.OR P5, PT, R34, c[0x0][0x1fc], !P0 ;  /* 0x00007f0022007a0c */ /* 0x000fe200047a6670 */
[----:B------:R-:W-:Y:S01]  /*2090*/  UIADD3 UR5, UR15, 0x1, -UR9 ;  /* 0x000000010f057890 */ /* 0x000fe2000fffe809 */
[----:B------:R-:W-:Y:S01]  /*20a0*/  IMAD.WIDE.U32 R150, R19, c[0x0][0x240], R10 ;  /* 0x0000900013967a25 */ /* 0x000fe200078e000a */
[----:B------:R-:W2:Y:S01]  /*20b0*/  LDSM.16.M88.4 R184, [R47+0xa080] ;  /* 0x00a080002fb8783b */ /* 0x000ea20000000200 */
[----:B------:R-:W-:Y:S01]  /*20c0*/  SEL R29, RZ, 0x1, P4 ;  /* 0x00000001ff1d7807 */ /* 0x000fe20002000000 */
[----:B------:R-:W-:Y:S01]  /*20d0*/  UIADD3 UR15, UR15, -UR8, URZ ;  /* 0x800000080f0f7290 */ /* 0x000fe2000fffe03f */
[----:B------:R-:W-:Y:S01]  /*20e0*/  ISETP.GE.AND P4, PT, R33, c[0x0][0x1fc], PT ;  /* 0x00007f0021007a0c */ /* 0x000fe20003f86270 */
[----:B------:R-:W2:Y:S01]  /*20f0*/  LDSM.16.M88.4 R188, [R46+0xa080] ;  /* 0x00a080002ebc783b */ /* 0x000ea20000000200 */
[----:B-1----:R-:W-:-:S02]  /*2100*/  CS2R R44, SRZ ;  /* 0x00000000002c7805 */ /* 0x002fc4000001ff00 */
[----:B------:R-:W-:Y:S01]  /*2110*/  SEL R22, RZ, 0x4, P4 ;  /* 0x00000004ff167807 */ /* 0x000fe20002000000 */
[----:B------:R-:W1:Y:S01]  /*2120*/  LDSM.16.M88.4 R192, [R40+0xa080] ;  /* 0x00a0800028c0783b */ /* 0x000e620000000200 */
[----:B------:R-:W-:-:S03]  /*2130*/  ISETP.GE.OR P4, PT, R33, c[0x0][0x1fc], !P0 ;  /* 0x00007f0021007a0c */ /* 0x000fc60004786670 */
        /* <DEDUP_REMOVED lines=9> */
[----:B------:R2:W-:Y:S01]  /*21d0*/  STL [R1+0x34], R46 ;  /* 0x0000342e01007387 */ /* 0x0005e20000100800 */
[----:B-----5:R-:W-:-:S03]  /*21e0*/  CS2R R48, SRZ ;  /* 0x0000000000307805 */ /* 0x020fc6000001ff00 */
[----:B------:R-:W-:Y:S04]  /*21f0*/  STL [R1+0x30], R40 ;  /* 0x0000302801007387 */ /* 0x000fe80000100800 */
[----:B------:R5:W-:Y:S04]  /*2200*/  STL.64 [R1+0x80], R42 ;  /* 0x0000802a01007387 */ /* 0x000be80000100a00 */
[----:B------:R-:W-:Y:S01]  /*2210*/  @!PT LDS RZ, [RZ] ;  /* 0x00000000fffff984 */ /* 0x000fe20000000800 */
[----:B------:R-:W-:Y:S01]  /*2220*/  @!PT LDS RZ, [RZ] ;  /* 0x00000000fffff984 */ /* 0x000fe20000000800 */
[----:B------:R-:W-:Y:S01]  /*2230*/  @!PT LDS RZ, [RZ] ;  /* 0x00000000fffff984 */ /* 0x000fe20000000800 */
[----:B------:R1:W-:Y:S01]  /*2240*/  LDGSTS.E.BYPASS.LTC128B.128 [R41+0x8080], [R12.64], !P1 ;  /* 0x080800000c297fae */ /* 0x0003e2000c901d4a */
[----:B------:R-:W-:-:S03]  /*2250*/  ISETP.GE.OR P1, PT, R33, c[0x0][0x16c], !P0 ;  /* 0x00005b0021007a0c */ /* 0x000fc60004726670 */
[----:B------:R1:W-:Y:S01]  /*2260*/  LDGSTS.E.BYPASS.LTC128B.128 [R41+0x9080], [R12.64+0x80], !P3 ;  /* 0x090800800c297fae */ /* 0x0003e2000d901d4a */
[C---:B------:R-:W-:Y:S02]  /*2270*/  ISETP.GE.OR P3, PT, R32.reuse, c[0x0][0x16c], !P0 ;  /* 0x00005b0020007a0c */ /* 0x040fe40004766670 */
[----:B------:R-:W-:Y:S01]  /*2280*/  ISETP.GE.OR P0, PT, R32, c[0x0][0x1fc], !P0 ;  /* 0x00007f0020007a0c */ /* 0x000fe20004706670 */
[----:B--2---:R-:W-:-:S06]  /*2290*/  CS2R R46, SRZ ;  /* 0x00000000002e7805 */ /* 0x004fcc000001ff00 */
[----:B------:R1:W-:Y:S01]  /*22a0*/  LDGSTS.E.BYPASS.LTC128B.128 [R41+0xa080], [R12.64+0x100], !P1 ;  /* 0x0a0801000c297fae */ /* 0x0003e2000c901d4a */
[C---:B------:R-:W-:Y:S01]  /*22b0*/  LEA R4, P1, R6.reuse, c[0x0][0x1f0], 0x1 ;  /* 0x00007c0006047a11 */ /* 0x040fe200078208ff */
[----:B-----5:R-:W-:Y:S02]  /*22c0*/  IMAD.WIDE.U32 R42, R19, c[0x0][0x278], R8 ;  /* 0x00009e00132a7a25 */ /* 0x020fe400078e0008 */
[----:B------:R1:W-:Y:S01]  /*22d0*/  LDGSTS.E.BYPASS.LTC128B.128 [R41+0xb080], [R12.64+0x180], !P3 ;  /* 0x0b0801800c297fae */ /* 0x0003e2000d901d4a */
[----:B------:R-:W-:Y:S02]  /*22e0*/  LEA.HI.X R5, R6, c[0x0][0x1f4], R0, 0x1, P1 ;  /* 0x00007d0006057a11 */ /* 0x000fe400008f0c00 */
[----:B------:R-:W-:Y:S01]  /*22f0*/  ISETP.GT.AND P1, PT, R149, 0x7, PT ;  /* 0x000000079500780c */ /* 0x000fe20003f24270 */
[----:B------:R-:W-:Y:S01]  /*2300*/  IMAD R0, R18, c[0x0][0x278], RZ ;  /* 0x00009e0012007a24 */ /* 0x000fe200078e02ff */
[----:B------:R-:W-:Y:S01]  /*2310*/  ISETP.GE.AND P3, PT, R34, c[0x0][0x16c], PT ;  /* 0x00005b0022007a0c */ /* 0x000fe20003f66270 */
[----:B------:R-:W-:Y:S01]  /*2320*/  IMAD R6, R18, c[0x0][0x290], RZ ;  /* 0x0000a40012067a24 */ /* 0x000fe200078e02ff */
[----:B------:R2:W-:Y:S01]  /*2330*/  STL.64 [R1+0x90], R42 ;  /* 0x0000902a01007387 */ /* 0x0005e20000100a00 */
[C---:B------:R-:W-:Y:S01]  /*2340*/  IMAD R0, R19.reuse, c[0x0][0x27c], R0 ;  /* 0x00009f0013007a24 */ /* 0x040fe200078e0200 */
[----:B------:R-:W-:Y:S01]  /*2350*/  SEL R21, RZ, 0xffffffff, P3 ;  /* 0xffffffffff157807 */ /* 0x000fe20001800000 */
[----:B------:R-:W-:Y:S01]  /*2360*/  IMAD R17, R19, c[0x0][0x294], R6 ;  /* 0x0000a50013117a24 */ /* 0x000fe200078e0206 */
[----:B------:R-:W-:Y:S01]  /*2370*/  ISETP.GE.AND P3, PT, R32, c[0x0][0x16c], PT ;  /* 0x00005b0020007a0c */ /* 0x000fe20003f66270 */
[----:B------:R-:W-:-:S02]  /*2380*/  IMAD.IADD R40, R43, 0x1, R0 ;  /* 0x000000012b287824 */ /* 0x000fc400078e0200 */
[----:B------:R-:W-:Y:S01]  /*2390*/  IMAD.SHL.U32 R6, R24, 0x10, RZ ;  /* 0x0000001018067824 */ /* 0x000fe200078e00ff */
[----:B------:R-:W-:Y:S01]  /*23a0*/  SEL R23, RZ, 0x8, P3 ;  /* 0x00000008ff177807 */ /* 0x000fe20001800000 */
[----:B------:R-:W-:Y:S01]  /*23b0*/  IMAD R18, R18, c[0x0][0x240], RZ ;  /* 0x0000900012127a24 */ /* 0x000fe200078e02ff */
[----:B------:R-:W-:Y:S01]  /*23c0*/  @!P1 IADD3 R0, P3, R42, UR16, RZ ;  /* 0x000000102a009c10 */ /* 0x000fe2000ff7e0ff */
[----:B------:R-:W-:Y:S01]  /*23d0*/  STL [R1+0xb0], R40 ;  /* 0x0000b02801007387 */ /* 0x000fe20000100800 */
[----:B------:R-:W-:Y:S01]  /*23e0*/  LOP3.LUT R16, R16, 0x10, R6, 0xf8, !PT ;  /* 0x0000001010107812 */ /* 0x000fe200078ef806 */
[----:B------:R-:W-:Y:S01]  /*23f0*/  IMAD R18, R19, c[0x0][0x244], R18 ;  /* 0x0000910013127a24 */ /* 0x000fe200078e0212 */
[----:B------:R-:W-:Y:S02]  /*2400*/  @!P1 IADD3.X R3, R40, UR4, RZ, P3, !PT ;  /* 0x0000000428039c10 */ /* 0x000fe40009ffe4ff */
[----:B------:R-:W-:-:S04]  /*2410*/  @!P1 LEA R8, P3, R0, c[0x0][0x258], 0x2 ;  /* 0x0000960000089a11 */ /* 0x000fc800078610ff */
[----:B------:R-:W-:Y:S01]  /*2420*/  @!P1 LEA.HI.X R9, R0, c[0x0][0x25c], R3, 0x2, P3 ;  /* 0x0000970000099a11 */ /* 0x000fe200018f1403 */
[----:B-1----:R-:W-:Y:S01]  /*2430*/  IMAD.SHL.U32 R13, R27, 0x20, RZ ;  /* 0x000000201b0d7824 */ /* 0x002fe200078e00ff */
[----:B------:R-:W-:Y:S02]  /*2440*/  LOP3.LUT R0, R37, 0xffffffe0, RZ, 0xc0, !PT ;  /* 0xffffffe025007812 */ /* 0x000fe400078ec0ff */
[----:B------:R-:W-:Y:S02]  /*2450*/  LOP3.LUT R3, R39, 0xfffffff0, RZ, 0xc0, !PT ;  /* 0xfffffff027037812 */ /* 0x000fe400078ec0ff */
[----:B------:R-:W-:Y:S01]  /*2460*/  ISETP.GE.AND P3, PT, R32, c[0x0][0x1fc], PT ;  /* 0x00007f0020007a0c */ /* 0x000fe20003f66270 */
[C---:B------:R-:W-:Y:S01]  /*2470*/  IMAD.IADD R0, R149.reuse, 0x1, -R0 ;  /* 0x0000000195007824 */ /* 0x040fe200078e0a00 */
[----:B------:R-:W-:Y:S01]  /*2480*/  CS2R R32, SRZ ;  /* 0x0000000000207805 */ /* 0x000fe2000001ff00 */
[----:B------:R-:W-:Y:S02]  /*2490*/  IMAD.IADD R3, R149, 0x1, -R3 ;  /* 0x0000000195037824 */ /* 0x000fe400078e0a03 */
[----:B--2---:R-:W-:Y:S01]  /*24a0*/  IMAD.WIDE.U32 R42, R19, c[0x0][0x290], R14 ;  /* 0x0000a400132a7a25 */ /* 0x004fe200078e000e */
[----:B------:R-:W-:-:S02]  /*24b0*/  SHF.R.S32.HI R7, RZ, 0x1f, R0 ;  /* 0x0000001fff077819 */ /* 0x000fc40000011400 */
[----:B------:R-:W-:Y:S01]  /*24c0*/  SHF.R.S32.HI R12, RZ, 0x1f, R3 ;  /* 0x0000001fff0c7819 */ /* 0x000fe20000011403 */
[----:B------:R-:W-:Y:S01]  /*24d0*/  IMAD.IADD R17, R43, 0x1, R17 ;  /* 0x000000012b117824 */ /* 0x000fe200078e0211 */
[----:B------:R-:W-:Y:S01]  /*24e0*/  LEA.HI R7, R7, R0, RZ, 0x2 ;  /* 0x0000000007077211 */ /* 0x000fe200078f10ff */
[----:B------:R-:W-:Y:S01]  /*24f0*/  STL.64 [R1+0x88], R42 ;  /* 0x0000882a01007387 */ /* 0x000fe20000100a00 */
[----:B------:R-:W-:Y:S02]  /*2500*/  LEA.HI R12, R12, R3, RZ, 0x3 ;  /* 0x000000030c0c7211 */ /* 0x000fe400078f18ff */
[C---:B------:R-:W-:Y:S01]  /*2510*/  LEA.HI.SX32 R6, R7.reuse, R6, 0x1e ;  /* 0x0000000607067211 */ /* 0x040fe200078ff2ff */
[----:B------:R-:W-:Y:S01]  /*2520*/  STL.64 [R1+0xa8], R150 ;  /* 0x0000a89601007387 */ /* 0x000fe20000100a00 */
[----:B------:R-:W-:Y:S02]  /*2530*/  LOP3.LUT R10, R12, 0xfffffff8, RZ, 0xc0, !PT ;  /* 0xfffffff80c0a7812 */ /* 0x000fe400078ec0ff */
[----:B------:R-:W-:Y:S01]  /*2540*/  LOP3.LUT R11, R7, 0x7ffffffc, RZ, 0xc0, !PT ;  /* 0x7ffffffc070b7812 */ /* 0x000fe200078ec0ff */
[----:B------:R1:W-:Y:S01]  /*2550*/  STL [R1+0x58], R6 ;  /* 0x0000580601007387 */ /* 0x0003e20000100800 */
[----:B------:R-:W-:Y:S01]  /*2560*/  IMAD.SHL.U32 R7, R21, 0x2, RZ ;  /* 0x0000000215077824 */ /* 0x000fe200078e00ff */
[----:B------:R-:W-:Y:S01]  /*2570*/  LOP3.LUT R14, R31, 0x20, R13, 0xf8, !PT ;  /* 0x000000201f0e7812 */ /* 0x000fe200078ef80d */
[----:B------:R-:W-:Y:S01]  /*2580*/  IMAD.IADD R3, R3, 0x1, -R10 ;  /* 0x0000000103037824 */ /* 0x000fe200078e0a0a */
[----:B------:R-:W-:Y:S01]  /*2590*/  STL [R1+0x7c], R17 ;  /* 0x00007c1101007387 */ /* 0x000fe20000100800 */
[----:B------:R-:W-:Y:S01]  /*25a0*/  IMAD.IADD R10, R0, 0x1, -R11 ;  /* 0x00000001000a7824 */ /* 0x000fe200078e0a0b */
[----:B------:R-:W-:Y:S01]  /*25b0*/  LOP3.LUT R0, R16, 0x8, R36, 0xf8, !PT ;  /* 0x0000000810007812 */ /* 0x000fe200078ef824 */
[----:B------:R-:W-:Y:S01]  /*25c0*/  IMAD.SHL.U32 R11, R20, 0x2, RZ ;  /* 0x00000002140b7824 */ /* 0x000fe200078e00ff */
[----:B------:R-:W-:Y:S01]  /*25d0*/  LOP3.LUT R7, R7, 0x2, R38, 0xe2, !PT ;  /* 0x0000000207077812 */ /* 0x000fe200078ee226 */
[----:B------:R-:W-:Y:S01]  /*25e0*/  IMAD R15, R26, 0x4, R10 ;  /* 0x000000041a0f7824 */ /* 0x000fe200078e020a */
[----:B------:R-:W-:Y:S01]  /*25f0*/  LOP3.LUT R13, R0, R25, RZ, 0x3c, !PT ;  /* 0x00000019000d7212 */ /* 0x000fe200078e3cff */
[----:B------:R-:W-:Y:S01]  /*2600*/  CS2R R38, SRZ ;  /* 0x0000000000267805 */ /* 0x000fe2000001ff00 */
[----:B------:R-:W-:Y:S01]  /*2610*/  LOP3.LUT R11, R11, 0x2, R29, 0xe2, !PT ;  /* 0x000000020b0b7812 */ /* 0x000fe200078ee21d */
[----:B------:R-:W-:Y:S01]  /*2620*/  CS2R R36, SRZ ;  /* 0x0000000000247805 */ /* 0x000fe2000001ff00 */
[----:B------:R-:W-:Y:S01]  /*2630*/  CS2R R24, SRZ ;  /* 0x0000000000187805 */ /* 0x000fe2000001ff00 */
[----:B------:R-:W-:Y:S01]  /*2640*/  CS2R R20, SRZ ;  /* 0x0000000000147805 */ /* 0x000fe2000001ff00 */
[----:B-1----:R-:W-:-:S05]  /*2650*/  @!P1 IMAD.SHL.U32 R6, R149, 0x10, RZ ;  /* 0x0000001095069824 */ /* 0x002fca00078e00ff */
[----:B------:R1:W-:Y:S04]  /*2660*/  @!P1 LDGSTS.E.BYPASS.LTC128B.128 [R6+0x14080], [R8.64] ;  /* 0x1408000008069fae */ /* 0x0003e8000b901d4a */
[----:B------:R-:W0:Y:S04]  /*2670*/  LDGDEPBAR ;  /* 0x00000000000079af */ /* 0x000e280000000000 */
[----:B------:R2:W-:Y:S01]  /*2680*/  LDGSTS.E.BYPASS.LTC128B.128 [R41+0x10080], [R4.64], !P6 ;  /* 0x1008000004297fae */ /* 0x0005e2000f101d4a */
[----:B------:R-:W-:-:S03]  /*2690*/  LOP3.LUT P6, RZ, R3, 0x4, RZ, 0xc0, !PT ;  /* 0x0000000403ff7812 */ /* 0x000fc600078cc0ff */
[----:B------:R2:W-:Y:S01]  /*26a0*/  LDGSTS.E.BYPASS.LTC128B.128 [R41+0x11080], [R4.64+0x80], !P5 ;  /* 0x1108008004297fae */ /* 0x0005e2000e901d4a */
[C---:B------:R-:W-:Y:S01]  /*26b0*/  LOP3.LUT P5, RZ, R3.reuse, 0x2, RZ, 0xc0, !PT ;  /* 0x0000000203ff7812 */ /* 0x040fe200078ac0ff */
[----:B------:R-:W-:Y:S02]  /*26c0*/  IMAD.SHL.U32 R3, R3, 0x40, RZ ;  /* 0x0000004003037824 */ /* 0x000fe400078e00ff */
[----:B------:R2:W-:Y:S04]  /*26d0*/  LDGSTS.E.BYPASS.LTC128B.128 [R41+0x12080], [R4.64+0x100], !P4 ;  /* 0x1208010004297fae */ /* 0x0005e8000e101d4a */
[----:B------:R2:W-:Y:S01]  /*26e0*/  LDGSTS.E.BYPASS.LTC128B.128 [R41+0x13080], [R4.64+0x180], !P0 ;  /* 0x1308018004297fae */ /* 0x0005e2000c101d4a */
[----:B-1----:R-:W-:Y:S02]  /*26f0*/  SEL R8, RZ, 0x8, P3 ;  /* 0x00000008ff087807 */ /* 0x002fe40001800000 */
[----:B------:R-:W-:-:S02]  /*2700*/  IADD3 R0, P3, R42, UR16, RZ ;  /* 0x000000102a007c10 */ /* 0x000fc4000ff7e0ff */
        /* <DEDUP_REMOVED lines=38> */
[----:B------:R-:W-:-:S03]  /*2970*/  CS2R R26, SRZ ;  /* 0x00000000001a7805 */ /* 0x000fc6000001ff00 */
        /* <DEDUP_REMOVED lines=20> */
[----:B-----5:R-:W-:Y:S02]  /*2ac0*/  IMAD.SHL.U32 R0, R7, 0x2, RZ ;  /* 0x0000000207007824 */ /* 0x020fe400078e00ff */
        /* <DEDUP_REMOVED lines=11> */
[----:B---34-:R1:W-:Y:S02]  /*2b80*/  STL [R1+0x74], R4 ;  /* 0x0000740401007387 */ /* 0x0183e40000100800 */
.L_x_336:
        /* <DEDUP_REMOVED lines=76> */
[----:B------:R-:W-:Y:S07]  /*3050*/  HMMA.16816.F32.BF16 R8, R12, R18, R8 ;  /* 0x000000120c08723c */ /* 0x000fee0000041808 */
[----:B------:R-:W-:Y:S05]  /*3060*/  IMAD.U32 R13, RZ, RZ, UR12 ;  /* 0x0000000cff0d7e24 */ /* 0x000fea000f8e00ff */
[----:B------:R-:W-:Y:S05]  /*3070*/  IMAD R13, R13, 0x20, R229 ;  /* 0x000000200d0d7824 */ /* 0x000fea00078e02e5 */
[-C--:B------:R-:W-:Y:S02]  /*3080*/  IADD3 R157, R150, R13.reuse, RZ ;  /* 0x0000000d969d7210 */ /* 0x080fe40007ffe0ff */
[----:B------:R-:W-:Y:S02]  /*3090*/  IADD3 R156, R149, R13, RZ ;  /* 0x0000000d959c7210 */ /* 0x000fe40007ffe0ff */
        /* <DEDUP_REMOVED lines=13> */
.L_x_328:
[----:B------:R-:W-:Y:S04]  /*3170*/  MOV R14, c[0x0][0x2a8] ;  /* 0x0000aa00000e7a02 */ /* 0x000fe80000000f00 */
[----:B------:R-:W-:-:S13]  /*3180*/  ISETP.NE.AND P0, PT, R14, 0x1, PT ;  /* 0x000000010e00780c */ /* 0x000fda0003f05270 */
[----:B------:R-:W-:Y:S05]  /*3190*/  @P0 IMAD.HI.U32 R14, R12, c[0x0][0x2ac], RZ ;  /* 0x0000ab000c0e0a27 */ /* 0x000fea00078e00ff */
[----:B------:R-:W-:Y:S02]  /*31a0*/  @P0 SHF.R.U32.HI R12, RZ, c[0x0][0x2b0], R14 ;  /* 0x0000ac00ff0c0a19 */ /* 0x000fe4000001160e */
.L_x_329:
[----:B------:R-:W-:Y:S05]  /*31b0*/  BSYNC B0 ;  /* 0x0000000000007941 */ /* 0x000fea0003800000 */
.L_x_327:
[----:B------:R-:W2:Y:S01]  /*31c0*/  LDL R15, [R1+0x70] ;  /* 0x00007000010f7983 */ /* 0x000ea20000100800 */
[----:B------:R-:W-:Y:S04]  /*31d0*/  IMAD.MOV.U32 R14, RZ, RZ, c[0x0][0x2a8] ;  /* 0x0000aa00ff0e7624 */ /* 0x000fe800078e00ff */
[----:B------:R-:W-:Y:S04]  /*31e0*/  IMAD R12, R12, R14, -UR9 ;  /* 0x800000090c0c7e24 */ /* 0x000fe8000f8e020e */
[----:B--2---:R-:W-:Y:S05]  /*31f0*/  IMAD.IADD R12, R12, 0x1, -R15 ;  /* 0x000000010c0c7824 */ /* 0x004fea00078e0a0f */
[----:B------:R-:W-:Y:S02]  /*3200*/  IMNMX R156, R156, R12, !PT ;  /* 0x0000000c9c9c7217 */ /* 0x000fe40007800200 */
[----:B------:R-:W-:Y:S04]  /*3210*/  IADD3 R12, R12, c[0x0][0x2a8], RZ ;  /* 0x0000aa000c0c7a10 */ /* 0x000fe80007ffe0ff */
[----:B------:R-:W-:Y:S02]  /*3220*/  IMNMX R157, R157, R12, PT ;  /* 0x0000000c9d9d7217 */ /* 0x000fe40003800200 */
.L_x_326:
        /* <DEDUP_REMOVED lines=16> */
.L_x_332:
[----:B------:R-:W-:Y:S04]  /*3330*/  MOV R13, c[0x0][0x2a8] ;  /* 0x0000aa00000d7a02 */ /* 0x000fe80000000f00 */
[----:B------:R-:W-:-:S13]  /*3340*/  ISETP.NE.AND P0, PT, R13, 0x1, PT ;  /* 0x000000010d00780c */ /* 0x000fda0003f05270 */
[----:B------:R-:W-:Y:S05]  /*3350*/  @P0 IMAD.HI.U32 R13, R12, c[0x0][0x2ac], RZ ;  /* 0x0000ab000c0d0a27 */ /* 0x000fea00078e00ff */
[----:B------:R-:W-:Y:S02]  /*3360*/  @P0 SHF.R.U32.HI R12, RZ, c[0x0][0x2b0], R13 ;  /* 0x0000ac00ff0c0a19 */ /* 0x000fe4000001160d */
.L_x_333:
[----:B------:R-:W-:Y:S05]  /*3370*/  BSYNC B0 ;  /* 0x0000000000007941 */ /* 0x000fea0003800000 */
.L_x_331:
[----:B------:R-:W2:Y:S01]  /*3380*/  LDL R14, [R1+0x70] ;  /* 0x00007000010e7983 */ /* 0x000ea20000100800 */
[----:B------:R-:W-:Y:S04]  /*3390*/  IMAD.MOV.U32 R13, RZ, RZ, c[0x0][0x2a8] ;  /* 0x0000aa00ff0d7624 */ /* 0x000fe800078e00ff */
[----:B------:R-:W-:Y:S04]  /*33a0*/  IMAD R12, R12, R13, -UR9 ;  /* 0x800000090c0c7e24 */ /* 0x000fe8000f8e020d */
[----:B--2---:R-:W-:Y:S05]  /*33b0*/  IMAD.IADD R12, R12, 0x1, -R14 ;  /* 0x000000010c0c7824 */ /* 0x004fea00078e0a0e */
[----:B------:R-:W-:Y:S02]  /*33c0*/  IMNMX R158, R158, R12, !PT ;  /* 0x0000000c9e9e7217 */ /* 0x000fe40007800200 */
[----:B------:R-:W-:Y:S04]  /*33d0*/  IADD3 R12, R12, c[0x0][0x2a8], RZ ;  /* 0x0000aa000c0c7a10 */ /* 0x000fe80007ffe0ff */
[----:B------:R-:W-:Y:S02]  /*33e0*/  IMNMX R159, R159, R12, PT ;  /* 0x0000000c9f9f7217 */ /* 0x000fe40003800200 */
.L_x_330:
        /* <DEDUP_REMOVED lines=241> */
.L_x_334:
        /* <DEDUP_REMOVED lines=98> */
.L_x_335:
        /* <DEDUP_REMOVED lines=167> */
.L_x_325:
[----:B------:R-:W-:Y:S05]  /*5390*/  @P3 EXIT ;  /* 0x000000000000394d */ /* 0x000fea0003800000 */
[----:B-1----:R-:W2:Y:S01]  /*53a0*/  LDL.LU R9, [R1+0xbc] ;  /* 0x0000bc0001097983 */ /* 0x002ea20000300800 */
[----:B------:R-:W-:-:S04]  /*53b0*/  ISETP.NE.U32.AND P2, PT, RZ, c[0x0][0x360], PT ;  /* 0x0000d800ff007a0c */ /* 0x000fc80003f45070 */
[----:B------:R-:W-:-:S13]  /*53c0*/  ISETP.NE.AND.EX P2, PT, RZ, c[0x0][0x364], PT, P2 ;  /* 0x0000d900ff007a0c */ /* 0x000fda0003f45320 */
[----:B------:R-:W-:-:S04]  /*53d0*/  @P2 IMAD.MOV.U32 R2, RZ, RZ, 0x4 ;  /* 0x00000004ff022424 */ /* 0x000fc800078e00ff */
[----:B--2---:R-:W-:-:S05]  /*53e0*/  @P2 IMAD.WIDE R2, R9, R2, c[0x0][0x360] ;  /* 0x0000d80009022625 */ /* 0x004fca00078e0202 */
[----:B-----5:R1:W2:Y:S01]  /*53f0*/  @P2 LDG.E R0, [R2.64] ;  /* 0x0000000a02002981 */ /* 0x0202a2000c1e1900 */
[----:B------:R-:W-:Y:S01]  /*5400*/  IMAD.MOV.U32 R4, RZ, RZ, c[0x0][0x338] ;  /* 0x0000ce00ff047624 */ /* 0x000fe200078e00ff */
[----:B------:R-:W-:Y:S02]  /*5410*/  USHF.L.U32 UR5, UR6, 0xe, URZ ;  /* 0x0000000e06057899 */ /* 0x000fe4000800063f */
[----:B------:R-:W3:Y:S04]  /*5420*/  S2R R5, SR_TID.X ;  /* 0x0000000000057919 */ /* 0x000ee80000002100 */
[----:B------:R-:W-:Y:S01]  /*5430*/  BAR.SYNC.DEFER_BLOCKING 0x1, 0x100 ;  /* 0x0044000000007b1d */ /* 0x000fe20000010000 */
[----:B------:R-:W-:Y:S01]  /*5440*/  ISETP.NE.AND P0, PT, R4, 0x1, PT ;  /* 0x000000010400780c */ /* 0x000fe20003f05270 */
[----:B------:R-:W-:-:S04]  /*5450*/  USHF.R.S32.HI UR4, URZ, 0x1f, UR5 ;  /* 0x0000001f3f047899 */ /* 0x000fc80008011405 */
[----:B-1----:R-:W1:Y:S01]  /*5460*/  S2R R3, SR_CTAID.Y ;  /* 0x0000000000037919 */ /* 0x002e620000002600 */
[----:B---3--:R-:W-:-:S07]  /*5470*/  SHF.R.S32.HI R6, RZ, 0x1f, R5 ;  /* 0x0000001fff067819 */ /* 0x008fce0000011405 */
        /* <DEDUP_REMOVED lines=165> */
.L_x_337:
        /* <DEDUP_REMOVED lines=11> */
.L_x_1153:


//--------------------- .text._ZN7cutlass13device_kernelIN5flash19enable_sm80_to_sm89INS1_16FlashAttnBwdSm80INS1_25CollectiveMainloopBwdSm80ILi1ELi1EN4cute5tupleIJNS5_1CILi32EEENS7_ILi64EEENS7_ILi256EEEEEENS_10bfloat16_tEfNS_4arch4Sm80ELb1ELb0ELb0ELb0ELb0ELb0ELb0ELb0ELi2ELi2ELi2ELi1ELb1EEENS1_21CollectiveEpilogueBwdISB_SC_SE_Li256ELb0ELb0ELi4EEENS1_25SingleTileBwdLPTSchedulerILb0ELi64ELb0EEEEEEEEEvNT_6ParamsE --------------------------
	.section	.text._ZN7cutlass13device_kernelIN5flash19enable_sm80_to_sm89INS1_16FlashAttnBwdSm80INS1_25CollectiveMainloopBwdSm80ILi1ELi1EN4cute5tupleIJNS5_1CILi32EEENS7_ILi64EEENS7_ILi256EEEEEENS_10bfloat16_tEfNS_4arch4Sm80ELb1ELb0ELb0ELb0ELb0ELb0ELb0ELb0ELi2ELi2ELi2ELi1ELb1EEENS1_21CollectiveEpilogueBwdISB_SC_SE_Li256ELb0ELb0ELi4EEENS1_25SingleTileBwdLPTSchedulerILb0ELi64ELb0EEEEEEEEEvNT_6ParamsE,"ax",@progbits
	.sectioninfo	@"SHI_REGISTERS=255"
	.align	128
.text._ZN7cutlass13device_kernelIN5flash19enable_sm80_to_sm89INS1_16FlashAttnBwdSm80INS1_25CollectiveMainloopBwdSm80ILi1ELi1EN4cute5tupleIJNS5_1CILi32EEENS7_ILi64EEENS7_ILi256EEEEEENS_10bfloat16_tEfNS_4arch4Sm80ELb1ELb0ELb0ELb0ELb0ELb0ELb0ELb0ELi2ELi2ELi2ELi1ELb1EEENS1_21CollectiveEpilogueBwdISB_SC_SE_Li256ELb0ELb0ELi4EEENS1_25SingleTileBwdLPTSchedulerILb0ELi64ELb0EEEEEEEEEvNT_6ParamsE:
        .type           _ZN7cutlass13device_kernelIN5flash19enable_sm80_to_sm89INS1_16FlashAttnBwdSm80INS1_25CollectiveMainloopBwdSm80ILi1ELi1EN4cute5tupleIJNS5_1CILi32EEENS7_ILi64EEENS7_ILi256EEEEEENS_10bfloat16_tEfNS_4arch4Sm80ELb1ELb0ELb0ELb0ELb0ELb0ELb0ELb0ELi2ELi2ELi2ELi1ELb1EEENS1_21CollectiveEpilogueBwdISB_SC_SE_Li256ELb0ELb0ELi4EEENS1_25SingleTileBwdLPTSchedulerILb0ELi64ELb0EEEEEEEEEvNT_6ParamsE,@function
        .size           _ZN7cutlass13device_kernelIN5flash19enable_sm80_to_sm89INS1_16FlashAttnBwdSm80INS1_25CollectiveMainloopBwdSm80ILi1ELi1EN4cute5tupleIJNS5_1CILi32EEENS7_ILi64EEENS7_ILi256EEEEEENS_10bfloat16_tEfNS_4arch4Sm80ELb1ELb0ELb0ELb0ELb0ELb0ELb0ELb0ELi2ELi2ELi2ELi1ELb1EEENS1_21CollectiveEpilogueBwdISB_SC_SE_Li256ELb0ELb0ELi4EEENS1_25SingleTileBwdLPTSchedulerILb0ELi64ELb0EEEEEEEEEvNT_6ParamsE,(.L_x_1154 - _ZN7cutlass13device_kernelIN5flash19enable_sm80_to_sm89INS1_16FlashAttnBwdSm80INS1_25CollectiveMainloopBwdSm80ILi1ELi1EN4cute5tupleIJNS5_1CILi32EEENS7_ILi64EEENS7_ILi256EEEEEENS_10bfloat16_tEfNS_4arch4Sm80ELb1ELb0ELb0ELb0ELb0ELb0ELb0ELb0ELi2ELi2ELi2ELi1ELb1EEENS1_21CollectiveEpilogueBwdISB_SC_SE_Li256ELb0ELb0ELi4EEENS1_25SingleTileBwdLPTSchedulerILb0ELi64ELb0EEEEEEEEEvNT_6ParamsE)
        .other          _ZN7cutlass13device_kernelIN5flash19enable_sm80_to_sm89INS1_16FlashAttnBwdSm80INS1_25CollectiveMainloopBwdSm80ILi1ELi1EN4cute5tupleIJNS5_1CILi32EEENS7_ILi64EEENS7_ILi256EEEEEENS_10bfloat16_tEfNS_4arch4Sm80ELb1ELb0ELb0ELb0ELb0ELb0ELb0ELb0ELi2ELi2ELi2ELi1ELb1EEENS1_21CollectiveEpilogueBwdISB_SC_SE_Li256ELb0ELb0ELi4EEENS1_25SingleTileBwdLPTSchedulerILb0ELi64ELb0EEEEEEEEEvNT_6ParamsE,@"STO_CUDA_ENTRY STV_DEFAULT"
_ZN7cutlass13device_kernelIN5flash19enable_sm80_to_sm89INS1_16FlashAttnBwdSm80INS1_25CollectiveMainloopBwdSm80ILi1ELi1EN4cute5tupleIJNS5_1CILi32EEENS7_ILi64EEENS7_ILi256EEEEEENS_10bfloat16_tEfNS_4arch4Sm80ELb1ELb0ELb0ELb0ELb0ELb0ELb0ELb0ELi2ELi2ELi2ELi1ELb1EEENS1_21CollectiveEpilogueBwdISB_SC_SE_Li256ELb0ELb0ELi4EEENS1_25SingleTileBwdLPTSchedulerILb0ELi64ELb0EEEEEEEEEvNT_6ParamsE:
[----:B------:R-:W-:-:S03]  /*0000*/  MOV R1, c[0x0][0x28] ;  /* 0x00000a0000017a02 */ /* 0x000fc60000000f00 */
[----:B------:R-:W1:Y:S01]  /*0010*/  S2R R2, SR_TID.X ;  /* 0x0000000000027919 */ /* 0x000e620000002100 */
[----:B------:R-:W-:Y:S01]  /*0020*/  IADD3 R1, R1, -0xd8, RZ ;  /* 0xffffff2801017810 */ /* 0x000fe20007ffe0ff */
[----:B------:R-:W2:Y:S01]  /*0030*/  S2UR UR7, SR_CTAID.X ;  /* 0x00000000000779c3 */ /* 0x000ea20000002500 */
[----:B------:R-:W-:Y:S02]  /*0040*/  IMAD.MOV.U32 R85, RZ, RZ, R3 ;  /* 0x000000ffff557224 */ /* 0x000fe400078e0003 */
[--C-:B-1----:R-:W-:Y:S01]  /*0050*/  IMAD.MOV.U32 R84, RZ, RZ, R2.reuse ;  /* 0x000000ffff547224 */ /* 0x102fe200078e0002 */
[----:B------:R-:W-:Y:S01]  /*0060*/  STL [R1+0x70], R2 ;  /* 0x0000700201007387 */ /* 0x000fe20000100800 */
[----:B------:R-:W-:-:S05]  /*0070*/  IMAD.MOV.U32 R84, RZ, RZ, R2 ;  /* 0x000000ffff547224 */ /* 0x000fca00078e0002 */
[----:B------:R-:W-:-:S06]  /*0080*/  SHF.R.U32.HI R0, RZ, 0x5, R84 ;  /* 0x00000005ff007819 */ /* 0x000fcc0000011654 */
[----:B------:R-:W1:Y:S02]  /*0090*/  SHFL.IDX PT, R0, R0, RZ, 0x1f ;  /* 0x00001fff00007589 */ /* 0x000e6400000e0000 */
[----:B-1----:R-:W-:-:S13]  /*00a0*/  ISETP.NE.AND P0, PT, R0, RZ, PT ;  /* 0x000000ff0000720c */ /* 0x002fda0003f05270 */
[----:B--2---:R-:W-:Y:S05]  /*00b0*/  @!P0 BRA `(.L_x_338) ;  /* 0x0000026000008947 */ /* 0x004fea0003800000 */
[----:B------:R-:W-:Y:S02]  /*00c0*/  ULDC.64 UR4, c[0x0][0x3b8] ;  /* 0x0000ee0000047ab9 */ /* 0x000fe40000000a00 */
[----:B------:R-:W-:Y:S02]  /*00d0*/  UISETP.NE.AND UP0, UPT, UR4, 0x1, UPT ;  /* 0x000000010400788c */ /* 0x000fe4000bf05270 */
[----:B------:R-:W-:Y:S02]  /*00e0*/  UIMAD.WIDE.U32 UR8, UR7, UR5, URZ ;  /* 0x00000005070872a5 */ /* 0x000fe4000f8e003f */
[----:B------:R-:W-:Y:S02]  /*00f0*/  UMOV UR6, UR7 ;  /* 0x0000000700067c82 */ /* 0x000fe40008000000 */
[----:B------:R-:W-:-:S05]  /*0100*/  ULDC UR5, c[0x0][0x3c0] ;  /* 0x0000f00000057ab9 */ /* 0x000fca0000000800 */
[----:B------:R-:W-:-:S03]  /*0110*/  @UP0 USHF.R.U32.HI UR6, URZ, UR5, UR9 ;  /* 0x000000053f060299 */ /* 0x000fc60008011609 */
[----:B------:R-:W-:Y:S02]  /*0120*/  ULDC UR5, c[0x0][0x3d0] ;  /* 0x0000f40000057ab9 */ /* 0x000fe40000000800 */
[----:B------:R-:W-:Y:S02]  /*0130*/  UISETP.GE.AND UP0, UPT, UR6, UR5, UPT ;  /* 0x000000050600728c */ /* 0x000fe4000bf06270 */
[----:B------:R-:W-:-:S04]  /*0140*/  UIADD3 UR5, -UR6, URZ, URZ ;  /* 0x0000003f06057290 */ /* 0x000fc8000fffe13f */
[----:B------:R-:W-:Y:S01]  /*0150*/  PLOP3.LUT P0, PT, PT, PT, UP0, 0x80, 0x0 ;  /* 0x000000000000781c */ /* 0x000fe20003f0f008 */
[----:B------:R-:W-:-:S12]  /*0160*/  UIMAD UR7, UR5, UR4, UR7 ;  /* 0x00000004050772a4 */ /* 0x000fd8000f8e0207 */
[----:B------:R-:W-:Y:S05]  /*0170*/  @!P0 BRA `(.L_x_339) ;  /* 0x0000008000008947 */ /* 0x000fea0003800000 */
[----:B------:R-:W-:Y:S02]  /*0180*/  ULDC UR8, c[0x0][0x3c4] ;  /* 0x0000f10000087ab9 */ /* 0x000fe40000000800 */
[----:B------:R-:W-:Y:S02]  /*0190*/  UISETP.NE.AND UP0, UPT, UR8, 0x1, UPT ;  /* 0x000000010800788c */ /* 0x000fe4000bf05270 */
[----:B------:R-:W-:Y:S02]  /*01a0*/  ULDC.64 UR4, c[0x0][0x3c8] ;  /* 0x0000f20000047ab9 */ /* 0x000fe40000000a00 */
[----:B------:R-:W-:Y:S02]  /*01b0*/  UIMAD.WIDE.U32 UR10, UR7, UR4, URZ ;  /* 0x00000004070a72a5 */ /* 0x000fe4000f8e003f */
[----:B------:R-:W-:-:S05]  /*01c0*/  UMOV UR14, UR7 ;  /* 0x00000007000e7c82 */ /* 0x000fca0008000000 */
[----:B------:R-:W-:-:S04]  /*01d0*/  @UP0 USHF.R.U32.HI UR14, URZ, UR5, UR11 ;  /* 0x000000053f0e0299 */ /* 0x000fc8000801160b */
[----:B------:R-:W-:Y:S01]  /*01e0*/  UIMAD UR8, UR14, UR8, URZ ;  /* 0x000000080e0872a4 */ /* 0x000fe2000f8e023f */
[----:B------:R-:W-:Y:S05]  /*01f0*/  BRA `(.L_x_340) ;  /* 0x0000007000007947 */ /* 0x000fea0003800000 */
.L_x_339:
[----:B------:R-:W-:Y:S02]  /*0200*/  ULDC UR8, c[0x0][0x3ac] ;  /* 0x0000eb0000087ab9 */ /* 0x000fe40000000800 */
[----:B------:R-:W-:Y:S02]  /*0210*/  UISETP.NE.AND UP0, UPT, UR8, 0x1, UPT ;  /* 0x000000010800788c */ /* 0x000fe4000bf05270 */
[----:B------:R-:W-:Y:S02]  /*0220*/  ULDC.64 UR4, c[0x0][0x3b0] ;  /* 0x0000ec0000047ab9 */ /* 0x000fe40000000a00 */
[----:B------:R-:W-:Y:S02]  /*0230*/  UIMAD.WIDE.U32 UR10, UR7, UR4, URZ ;  /* 0x00000004070a72a5 */ /* 0x000fe4000f8e003f */
[----:B------:R-:W-:-:S05]  /*0240*/  UMOV UR14, UR7 ;  /* 0x00000007000e7c82 */ /* 0x000fca0008000000 */
[----:B------:R-:W-:-:S04]  /*0250*/  @UP0 USHF.R.U32.HI UR14, URZ, UR5, UR11 ;  /* 0x000000053f0e0299 */ /* 0x000fc8000801160b */
[----:B------:R-:W-:Y:S02]  /*0260*/  UIMAD UR8, UR14, UR8, URZ ;  /* 0x000000080e0872a4 */ /* 0x000fe4000f8e023f */
.L_x_340:
[----:B------:R-:W-:Y:S02]  /*0270*/  ULDC.64 UR12, c[0x0][0x3a0] ;  /* 0x0000e800000c7ab9 */ /* 0x000fe40000000a00 */
[----:B------:R-:W-:Y:S02]  /*0280*/  UIADD3 UR7, UR7, -UR8, URZ ;  /* 0x8000000807077290 */ /* 0x000fe4000fffe03f */
[----:B------:R-:W-:Y:S02]  /*0290*/  UISETP.NE.AND UP0, UPT, UR12, 0x1, UPT ;  /* 0x000000010c00788c */ /* 0x000fe4000bf05270 */
[----:B------:R-:W-:Y:S02]  /*02a0*/  ULDC.64 UR4, c[0x0][0x3a8] ;  /* 0x0000ea0000047ab9 */ /* 0x000fe40000000a00 */
[----:B------:R-:W-:-:S04]  /*02b0*/  UIMAD UR5, UR6, UR5, UR7 ;  /* 0x00000005060572a4 */ /* 0x000fc8000f8e0207 */
[----:B------:R-:W-:-:S03]  /*02c0*/  UIMAD.WIDE.U32 UR6, UR5, UR13, URZ ;  /* 0x0000000d050672a5 */ /* 0x000fc6000f8e003f */
[----:B------:R-:W-:Y:S02]  /*02d0*/  UMOV UR13, UR5 ;  /* 0x00000005000d7c82 */ /* 0x000fe40008000000 */
[----:B------:R-:W-:-:S04]  /*02e0*/  @UP0 USHF.R.U32.HI UR13, URZ, UR4, UR7 ;  /* 0x000000043f0d0299 */ /* 0x000fc80008011607 */
[----:B------:R-:W-:-:S04]  /*02f0*/  UIADD3 UR4, -UR13, URZ, URZ ;  /* 0x0000003f0d047290 */ /* 0x000fc8000fffe13f */
[----:B------:R-:W-:Y:S01]  /*0300*/  UIMAD UR12, UR4, UR12, UR5 ;  /* 0x0000000c040c72a4 */ /* 0x000fe2000f8e0205 */
[----:B------:R-:W-:Y:S05]  /*0310*/  BRA `(.L_x_341) ;  /* 0x0000025000007947 */ /* 0x000fea0003800000 */
.L_x_338:
        /* <DEDUP_REMOVED lines=20> */
.L_x_342:
[----:B------:R-:W-:Y:S02]  /*0460*/  ULDC UR8, c[0x0][0x3ac] ;  /* 0x0000eb0000087ab9 */ /* 0x000fe40000000800 */
[----:B------:R-:W-:Y:S02]  /*0470*/  UISETP.NE.AND UP0, UPT, UR8, 0x1, UPT ;  /* 0x000000010800788c */ /* 0x000fe4000bf05270 */
[----:B------:R-:W-:Y:S02]  /*0480*/  ULDC.64 UR4, c[0x0][0x3b0] ;  /* 0x0000ec0000047ab9 */ /* 0x000fe40000000a00 */
[----:B------:R-:W-:Y:S02]  /*0490*/  UIMAD.WIDE.U32 UR10, UR7, UR4, URZ ;  /* 0x00000004070a72a5 */ /* 0x000fe4000f8e003f */
[----:B------:R-:W-:-:S05]  /*04a0*/  UMOV UR14, UR7 ;  /* 0x00000007000e7c82 */ /* 0x000fca0008000000 */
[----:B------:R-:W-:-:S04]  /*04b0*/  @UP0 USHF.R.U32.HI UR14, URZ, UR5, UR11 ;  /* 0x000000053f0e0299 */ /* 0x000fc8000801160b */
[----:B------:R-:W-:Y:S02]  /*04c0*/  UIMAD UR8, UR14, UR8, URZ ;  /* 0x000000080e0872a4 */ /* 0x000fe4000f8e023f */
.L_x_343:
        /* <DEDUP_REMOVED lines=9> */
[----:B------:R-:W-:Y:S02]  /*0560*/  UIMAD UR12, UR4, UR12, UR5 ;  /* 0x0000000c040c72a4 */ /* 0x000fe4000f8e0205 */
.L_x_341:
[----:B------:R-:W-:-:S13]  /*0570*/  ISETP.LE.AND P0, PT, RZ, UR13, PT ;  /* 0x0000000dff007c0c */ /* 0x000fda000bf03270 */
[----:B------:R-:W-:Y:S05]  /*0580*/  @!P0 EXIT ;  /* 0x000000000000894d */ /* 0x000fea0003800000 */
        /* <DEDUP_REMOVED lines=14> */
[----:B------:R-:W-:Y:S01]  /*0670*/  UMOV UR7, 0x1f ;  /* 0x0000001f00077882 */ /* 0x000fe20000000000 */
[----:B------:R-:W-:Y:S01]  /*0680*/  CS2R R12, SRZ ;  /* 0x00000000000c7805 */ /* 0x000fe2000001ff00 */
[----:B------:R-:W-:Y:S01]  /*0690*/  USHF.R.S32.HI UR4, URZ, 0x1f, UR5 ;  /* 0x0000001f3f047899 */ /* 0x000fe20008011405 */
[----:B------:R-:W-:Y:S01]  /*06a0*/  MOV R136, RZ ;  /* 0x000000ff00887202 */ /* 0x000fe20000000f00 */
[----:B------:R-:W-:Y:S01]  /*06b0*/  UIADD3 UR7, UR7, UR6, URZ ;  /* 0x0000000607077290 */ /* 0x000fe2000fffe03f */
[----:B------:R-:W-:Y:S01]  /*06c0*/  IMAD.MOV.U32 R134, RZ, RZ, RZ ;  /* 0x000000ffff867224 */ /* 0x000fe200078e00ff */
[----:B------:R-:W-:Y:S01]  /*06d0*/  ULEA.HI UR18, UR4, UR5, URZ, 0x5 ;  /* 0x0000000504127291 */ /* 0x000fe2000f8f283f */
[----:B------:R-:W-:Y:S01]  /*06e0*/  CS2R R14, SRZ ;  /* 0x00000000000e7805 */ /* 0x000fe2000001ff00 */
[----:B------:R-:W-:Y:S01]  /*06f0*/  USHF.R.S32.HI UR4, URZ, 0x1f, UR7 ;  /* 0x0000001f3f047899 */ /* 0x000fe20008011407 */
[----:B------:R-:W-:Y:S01]  /*0700*/  MOV R132, RZ ;  /* 0x000000ff00847202 */ /* 0x000fe20000000f00 */
[----:B------:R-:W-:Y:S01]  /*0710*/  USHF.R.S32.HI UR18, URZ, 0x5, UR18 ;  /* 0x000000053f127899 */ /* 0x000fe20008011412 */
[----:B------:R-:W-:Y:S01]  /*0720*/  IMAD.MOV.U32 R126, RZ, RZ, RZ ;  /* 0x000000ffff7e7224 */ /* 0x000fe200078e00ff */
[----:B------:R-:W-:Y:S01]  /*0730*/  ULEA.HI UR4, UR4, UR7, URZ, 0x5 ;  /* 0x0000000704047291 */ /* 0x000fe2000f8f283f */
[----:B------:R-:W-:Y:S01]  /*0740*/  CS2R R16, SRZ ;  /* 0x0000000000107805 */ /* 0x000fe2000001ff00 */
[----:B------:R-:W-:Y:S01]  /*0750*/  UISETP.LT.AND UP0, UPT, URZ, UR18, UPT ;  /* 0x000000123f00728c */ /* 0x000fe2000bf01270 */
[----:B------:R-:W-:Y:S01]  /*0760*/  MOV R124, RZ ;  /* 0x000000ff007c7202 */ /* 0x000fe20000000f00 */
[----:B------:R-:W-:Y:S01]  /*0770*/  USHF.R.S32.HI UR11, URZ, 0x5, UR4 ;  /* 0x000000053f0b7899 */ /* 0x000fe20008011404 */
[----:B------:R-:W-:Y:S01]  /*0780*/  IMAD.MOV.U32 R130, RZ, RZ, RZ ;  /* 0x000000ffff827224 */ /* 0x000fe200078e00ff */
[----:B------:R-:W-:Y:S01]  /*0790*/  USEL UR18, URZ, UR18, !UP0 ;  /* 0x000000123f127287 */ /* 0x000fe2000c000000 */
[----:B------:R-:W-:Y:S01]  /*07a0*/  CS2R R18, SRZ ;  /* 0x0000000000127805 */ /* 0x000fe2000001ff00 */
[----:B------:R-:W-:Y:S01]  /*07b0*/  ULDC.64 UR16, c[0x0][0x118] ;  /* 0x0000460000107ab9 */ /* 0x000fe20000000a00 */
[----:B------:R-:W-:Y:S01]  /*07c0*/  MOV R128, RZ ;  /* 0x000000ff00807202 */ /* 0x000fe20000000f00 */
[----:B------:R-:W-:Y:S01]  /*07d0*/  UISETP.GT.AND UP0, UPT, UR11, UR18, UPT ;  /* 0x000000120b00728c */ /* 0x000fe2000bf04270 */
[----:B------:R-:W-:Y:S01]  /*07e0*/  IMAD.MOV.U32 R122, RZ, RZ, RZ ;  /* 0x000000ffff7a7224 */ /* 0x000fe200078e00ff */
        /* <DEDUP_REMOVED lines=55> */
[--C-:B------:R-:W-:Y:S01]  /*0b60*/  SHF.R.S32.HI R18, RZ, 0x1f, R84.reuse ;  /* 0x0000001fff127819 */ /* 0x100fe20000011454 */
[----:B------:R-:W-:Y:S01]  /*0b70*/  ULDC.64 UR4, c[0x0][0x238] ;  /* 0x00008e0000047ab9 */ /* 0x000fe20000000a00 */
[----:B------:R-:W-:Y:S01]  /*0b80*/  IMAD.SHL.U32 R2, R84, 0x4, RZ ;  /* 0x0000000454027824 */ /* 0x000fe200078e00ff */
[----:B------:R-:W-:Y:S01]  /*0b90*/  SHF.R.S32.HI R85, RZ, 0x1f, R84 ;  /* 0x0000001fff557819 */ /* 0x000fe20000011454 */
[----:B------:R-:W-:Y:S01]  /*0ba0*/  UIMAD UR4, UR9, UR4, URZ ;  /* 0x00000004090472a4 */ /* 0x000fe2000f8e023f */
[----:B------:R-:W-:Y:S01]  /*0bb0*/  IMAD.U32 R4, RZ, RZ, UR12 ;  /* 0x0000000cff047e24 */ /* 0x000fe2000f8e00ff */
[-C--:B------:R-:W-:Y:S01]  /*0bc0*/  LEA.HI R35, R18, R84.reuse, RZ, 0x3 ;  /* 0x0000005412237211 */ /* 0x080fe200078f18ff */
[----:B------:R-:W-:Y:S01]  /*0bd0*/  IMAD.U32 R0, RZ, RZ, UR12 ;  /* 0x0000000cff007e24 */ /* 0x000fe2000f8e00ff */
[----:B------:R-:W-:Y:S01]  /*0be0*/  UIMAD UR4, UR12, UR5, UR4 ;  /* 0x000000050c0472a4 */ /* 0x000fe2000f8e0204 */
[----:B------:R-:W-:Y:S01]  /*0bf0*/  SHF.R.S32.HI R3, RZ, 0x1f, R2 ;  /* 0x0000001fff037819 */ /* 0x000fe20000011402 */
[----:B------:R-:W-:Y:S01]  /*0c00*/  IMAD.WIDE.U32 R4, R4, c[0x0][0x238], R84 ;  /* 0x00008e0004047a25 */ /* 0x000fe200078e0054 */
[----:B------:R-:W-:Y:S01]  /*0c10*/  SHF.R.S32.HI R40, RZ, 0x3, R35 ;  /* 0x00000003ff287819 */ /* 0x000fe20000011423 */
[----:B------:R-:W-:Y:S01]  /*0c20*/  ULDC UR6, c[0x0][0x250] ;  /* 0x0000940000067ab9 */ /* 0x000fe20000000800 */
[CC--:B------:R-:W-:Y:S01]  /*0c30*/  LEA.HI R33, R18.reuse, R84.reuse, RZ, 0x4 ;  /* 0x0000005412217211 */ /* 0x0c0fe200078f20ff */
[----:B------:R-:W-:Y:S01]  /*0c40*/  IMAD.U32 R6, RZ, RZ, UR12 ;  /* 0x0000000cff067e24 */ /* 0x000fe2000f8e00ff */
[-C--:B------:R-:W-:Y:S01]  /*0c50*/  LEA.HI R15, R18, R84.reuse, RZ, 0x2 ;  /* 0x00000054120f7211 */ /* 0x080fe200078f10ff */
[----:B------:R-:W-:Y:S01]  /*0c60*/  IMAD.WIDE.U32 R30, R0, c[0x0][0x288], R2 ;  /* 0x0000a200001e7a25 */ /* 0x000fe200078e0002 */
[----:B------:R-:W-:Y:S01]  /*0c70*/  SHF.R.S32.HI R41, RZ, 0x1f, R40 ;  /* 0x0000001fff297819 */ /* 0x000fe20000011428 */
[----:B------:R-:W-:Y:S01]  /*0c80*/  UMOV UR7, UR12 ;  /* 0x0000000c00077c82 */ /* 0x000fe20008000000 */
[----:B------:R-:W-:Y:S01]  /*0c90*/  IADD3 R25, R5, UR4, RZ ;  /* 0x0000000405197c10 */ /* 0x000fe2000fffe0ff */
[----:B------:R-:W-:Y:S01]  /*0ca0*/  IMAD.WIDE.U32 R28, R6, c[0x0][0x270], R2 ;  /* 0x00009c00061c7a25 */ /* 0x000fe200078e0002 */
[----:B------:R-:W-:Y:S01]  /*0cb0*/  SHF.R.S32.HI R5, RZ, 0x4, R33 ;  /* 0x00000004ff057819 */ /* 0x000fe20000011421 */
[----:B------:R-:W-:Y:S01]  /*0cc0*/  ULDC.64 UR4, c[0x0][0x248] ;  /* 0x0000920000047ab9 */ /* 0x000fe20000000a00 */
[--C-:B------:R-:W-:Y:S01]  /*0cd0*/  SHF.R.S32.HI R3, RZ, 0x1f, R15.reuse ;  /* 0x0000001fff037819 */ /* 0x100fe2000001140f */
[----:B------:R-:W-:Y:S01]  /*0ce0*/  IMAD.MOV.U32 R24, RZ, RZ, R4 ;  /* 0x000000ffff187224 */ /* 0x000fe200078e0004 */
[----:B------:R-:W-:Y:S01]  /*0cf0*/  SHF.R.S32.HI R4, RZ, 0x2, R15 ;  /* 0x00000002ff047819 */ /* 0x000fe2000001140f */
[----:B------:R-:W-:Y:S01]  /*0d00*/  IMAD.U32 R0, RZ, RZ, UR14 ;  /* 0x0000000eff007e24 */ /* 0x000fe2000f8e00ff */
[----:B------:R-:W-:Y:S01]  /*0d10*/  LEA.HI R2, R33, R5, RZ, 0x1 ;  /* 0x0000000521027211 */ /* 0x000fe200078f08ff */
[----:B------:R-:W-:Y:S01]  /*0d20*/  UISETP.NE.AND UP0, UPT, UR4, 0x1, UPT ;  /* 0x000000010400788c */ /* 0x000fe2000bf05270 */
[----:B------:R-:W-:Y:S01]  /*0d30*/  LEA.HI R27, R18, R84, RZ, 0x5 ;  /* 0x00000054121b7211 */ /* 0x000fe200078f28ff */
[----:B------:R-:W-:Y:S01]  /*0d40*/  IMAD.WIDE R16, R0, 0x40, R40 ;  /* 0x0000004000107825 */ /* 0x000fe200078e0228 */
[----:B------:R-:W-:Y:S01]  /*0d50*/  LEA.HI R0, R3, R4, RZ, 0x3 ;  /* 0x0000000403007211 */ /* 0x000fe200078f18ff */
[----:B------:R-:W-:Y:S01]  /*0d60*/  UIMAD.WIDE.U32 UR20, UR12, UR5, URZ ;  /* 0x000000050c1472a5 */ /* 0x000fe2000f8e003f */
[----:B------:R-:W-:Y:S01]  /*0d70*/  LOP3.LUT R2, R2, 0xfffffffe, RZ, 0xc0, !PT ;  /* 0xfffffffe02027812 */ /* 0x000fe200078ec0ff */
[----:B------:R-:W-:Y:S01]  /*0d80*/  STL [R1+0x74], R85 ;  /* 0x0000745501007387 */ /* 0x000fe20000100800 */
[----:B------:R-:W-:Y:S01]  /*0d90*/  LOP3.LUT R0, R0, 0xfffffff8, RZ, 0xc0, !PT ;  /* 0xfffffff800007812 */ /* 0x000fe200078ec0ff */
[----:B------:R-:W-:Y:S01]  /*0da0*/  ULDC.64 UR4, c[0x0][0x1e0] ;  /* 0x0000780000047ab9 */ /* 0x000fe20000000a00 */
[----:B------:R-:W-:Y:S01]  /*0db0*/  SHF.R.S32.HI R32, RZ, 0x5, R27 ;  /* 0x00000005ff207819 */ /* 0x000fe2000001141b */
[----:B------:R-:W-:Y:S01]  /*0dc0*/  IMAD.IADD R22, R5, 0x1, -R2 ;  /* 0x0000000105167824 */ /* 0x000fe200078e0a02 */
[----:B------:R-:W-:Y:S01]  /*0dd0*/  LOP3.LUT R2, R35, 0xfffffff8, RZ, 0xc0, !PT ;  /* 0xfffffff823027812 */ /* 0x000fe200078ec0ff */
[----:B------:R-:W-:Y:S01]  /*0de0*/  IMAD.IADD R10, R4, 0x1, -R0 ;  /* 0x00000001040a7824 */ /* 0x000fe200078e0a00 */
[----:B------:R-:W-:Y:S01]  /*0df0*/  LEA.HI R0, R18, R84, RZ, 0x6 ;  /* 0x0000005412007211 */ /* 0x000fe200078f30ff */
[----:B------:R-:W-:Y:S01]  /*0e00*/  @UP0 UMOV UR15, UR21 ;  /* 0x00000015000f0c82 */ /* 0x000fe20008000000 */
[----:B------:R-:W-:Y:S01]  /*0e10*/  STL.64 [R1+0x58], R40 ;  /* 0x0000582801007387 */ /* 0x000fe20000100a00 */
[----:B------:R-:W-:Y:S01]  /*0e20*/  IMAD.IADD R20, R84, 0x1, -R2 ;  /* 0x0000000154147824 */ /* 0x000fe200078e0a02 */
[----:B------:R-:W-:Y:S01]  /*0e30*/  SHF.R.S32.HI R21, RZ, 0x6, R0 ;  /* 0x00000006ff157819 */ /* 0x000fe20000011400 */
[----:B------:R-:W-:Y:S01]  /*0e40*/  IMAD.SHL.U32 R0, R40, 0x40, RZ ;  /* 0x0000004028007824 */ /* 0x000fe200078e00ff */
[----:B------:R-:W-:Y:S01]  /*0e50*/  @UP0 USHF.R.U32.HI UR7, URZ, UR6, UR15 ;  /* 0x000000063f070299 */ /* 0x000fe2000801160f */
[----:B------:R-:W-:Y:S01]  /*0e60*/  IMAD.SHL.U32 R2, R20, 0x8, RZ ;  /* 0x0000000814027824 */ /* 0x000fe200078e00ff */
[----:B------:R-:W-:Y:S01]  /*0e70*/  LOP3.LUT P0, RZ, R10, 0x4, RZ, 0xc0, !PT ;  /* 0x000000040aff7812 */ /* 0x000fe2000780c0ff */
[----:B------:R-:W-:Y:S01]  /*0e80*/  IMAD.SHL.U32 R23, R21, 0x200, RZ ;  /* 0x0000020015177824 */ /* 0x000fe200078e00ff */
[----:B------:R-:W-:Y:S01]  /*0e90*/  LOP3.LUT R0, R0, 0x1c0, RZ, 0xc0, !PT ;  /* 0x000001c000007812 */ /* 0x000fe200078ec0ff */
[----:B------:R-:W-:Y:S01]  /*0ea0*/  USHF.R.S32.HI UR6, URZ, 0x1f, UR7 ;  /* 0x0000001f3f067899 */ /* 0x000fe20008011407 */
[--C-:B------:R-:W-:Y:S01]  /*0eb0*/  SHF.R.S32.HI R3, RZ, 0x1f, R2.reuse ;  /* 0x0000001fff037819 */ /* 0x100fe20000011402 */
[----:B------:R-:W-:Y:S01]  /*0ec0*/  IMAD.U32 R12, RZ, RZ, UR7 ;  /* 0x00000007ff0c7e24 */ /* 0x000fe2000f8e00ff */
[----:B------:R-:W-:Y:S01]  /*0ed0*/  LOP3.LUT R6, R0, 0x38, R2, 0xf8, !PT ;  /* 0x0000003800067812 */ /* 0x000fe200078ef802 */
[----:B------:R-:W-:Y:S01]  /*0ee0*/  UIMAD UR4, UR6, UR4, URZ ;  /* 0x00000004060472a4 */ /* 0x000fe2000f8e023f */
[----:B------:R-:W-:Y:S01]  /*0ef0*/  SHF.R.U32.HI R0, RZ, 0x3, R0 ;  /* 0x00000003ff007819 */ /* 0x000fe20000011600 */
[----:B------:R-:W-:Y:S01]  /*0f00*/  IMAD.WIDE.U32 R4, R12, c[0x0][0x1e0], R2 ;  /* 0x000078000c047a25 */ /* 0x000fe200078e0002 */
[----:B------:R-:W-:Y:S01]  /*0f10*/  ISETP.GE.AND P4, PT, R2, c[0x0][0x1cc], PT ;  /* 0x0000730002007a0c */ /* 0x000fe20003f86270 */
[----:B------:R-:W-:Y:S01]  /*0f20*/  UIMAD UR8, UR7, UR5, UR4 ;  /* 0x00000005070872a4 */ /* 0x000fe2000f8e0204 */
[----:B------:R-:W-:Y:S01]  /*0f30*/  LOP3.LUT R26, R23, R6, R0, 0xf6, !PT ;  /* 0x00000006171a7212 */ /* 0x000fe200078ef600 */
[----:B------:R-:W-:Y:S01]  /*0f40*/  IMAD R0, R41, c[0x0][0x178], RZ ;  /* 0x00005e0029007a24 */ /* 0x000fe200078e02ff */
[----:B------:R-:W-:Y:S01]  /*0f50*/  ULDC.64 UR4, c[0x0][0x1b0] ;  /* 0x00006c0000047ab9 */ /* 0x000fe20000000a00 */
[C---:B------:R-:W-:Y:S01]  /*0f60*/  IMAD.WIDE.U32 R6, R40.reuse, c[0x0][0x178], R2 ;  /* 0x00005e0028067a25 */ /* 0x040fe200078e0002 */
[----:B------:R-:W-:Y:S01]  /*0f70*/  UIMAD UR6, UR6, UR4, URZ ;  /* 0x00000004060672a4 */ /* 0x000fe2000f8e023f */
[----:B------:R-:W-:Y:S01]  /*0f80*/  IADD3 R9, R5, UR8, RZ ;  /* 0x0000000805097c10 */ /* 0x000fe2000fffe0ff */
[----:B------:R-:W-:Y:S01]  /*0f90*/  USHF.R.S32.HI UR8, URZ, 0x1f, UR13 ;  /* 0x0000001f3f087899 */ /* 0x000fe2000801140d */
[----:B------:R-:W-:Y:S01]  /*0fa0*/  IMAD R0, R40, c[0x0][0x17c], R0 ;  /* 0x00005f0028007a24 */ /* 0x000fe200078e0200 */
[----:B------:R-:W-:Y:S01]  /*0fb0*/  UIMAD UR6, UR7, UR5, UR6 ;  /* 0x00000005070672a4 */ /* 0x000fe2000f8e0206 */
[----:B------:R-:W-:Y:S01]  /*0fc0*/  IMAD R5, R41, c[0x0][0x208], RZ ;  /* 0x0000820029057a24 */ /* 0x000fe200078e02ff */
[----:B------:R-:W-:Y:S01]  /*0fd0*/  USHF.R.S32.HI UR20, URZ, 0x1f, UR18 ;  /* 0x0000001f3f147899 */ /* 0x000fe20008011412 */
[----:B------:R-:W-:Y:S01]  /*0fe0*/  IMAD.IADD R11, R7, 0x1, R0 ;  /* 0x00000001070b7824 */ /* 0x000fe200078e0200 */
[----:B------:R-:W-:Y:S01]  /*0ff0*/  ULDC.64 UR4, c[0x0][0x1e8] ;  /* 0x00007a0000047ab9 */ /* 0x000fe20000000a00 */
[----:B------:R-:W-:Y:S01]  /*1000*/  IMAD.SHL.U32 R0, R10, 0x40, RZ ;  /* 0x000000400a007824 */ /* 0x000fe200078e00ff */
[----:B------:R-:W-:Y:S01]  /*1010*/  UIMAD UR4, UR8, UR4, URZ ;  /* 0x00000004080472a4 */ /* 0x000fe2000f8e023f */
[----:B------:R-:W-:Y:S01]  /*1020*/  IMAD.MOV.U32 R8, RZ, RZ, R4 ;  /* 0x000000ffff087224 */ /* 0x000fe200078e0004 */
[----:B------:R-:W-:Y:S01]  /*1030*/  UMOV UR21, 0x5 ;  /* 0x0000000500157882 */ /* 0x000fe20000000000 */
[----:B------:R-:W-:Y:S01]  /*1040*/  IMAD R14, R40, c[0x0][0x20c], R5 ;  /* 0x00008300280e7a24 */ /* 0x000fe200078e0205 */
[----:B------:R-:W-:Y:S01]  /*1050*/  LOP3.LUT R0, R0, 0x1c0, RZ, 0xc0, !PT ;  /* 0x000001c000007812 */ /* 0x000fe200078ec0ff */
[--C-:B------:R-:W-:Y:S01]  /*1060*/  IMAD.WIDE.U32 R12, R12, c[0x0][0x1b0], R2.reuse ;  /* 0x00006c000c0c7a25 */ /* 0x100fe200078e0002 */
[----:B------:R-:W-:Y:S01]  /*1070*/  UIMAD UR15, UR13, UR5, UR4 ;  /* 0x000000050d0f72a4 */ /* 0x000fe2000f8e0204 */
[----:B------:R-:W-:Y:S01]  /*1080*/  CS2R R146, SRZ ;  /* 0x0000000000927805 */ /* 0x000fe2000001ff00 */
[----:B------:R-:W-:Y:S01]  /*1090*/  CS2R R144, SRZ ;  /* 0x0000000000907805 */ /* 0x000fe2000001ff00 */
[----:B------:R-:W-:Y:S01]  /*10a0*/  IMAD.WIDE.U32 R4, R40, c[0x0][0x208], R2 ;  /* 0x0000820028047a25 */ /* 0x000fe200078e0002 */
[----:B------:R-:W-:Y:S01]  /*10b0*/  ULDC.64 UR4, c[0x0][0x1b8] ;  /* 0x00006e0000047ab9 */ /* 0x000fe20000000a00 */
[----:B------:R-:W-:Y:S01]  /*10c0*/  CS2R R142, SRZ ;  /* 0x00000000008e7805 */ /* 0x000fe2000001ff00 */
[----:B------:R-:W-:Y:S01]  /*10d0*/  UIMAD UR4, UR8, UR4, URZ ;  /* 0x00000004080472a4 */ /* 0x000fe2000f8e023f */
[----:B------:R-:W-:Y:S01]  /*10e0*/  IMAD.SHL.U32 R3, R21, 0x8, RZ ;  /* 0x0000000815037824 */ /* 0x000fe200078e00ff */
[----:B------:R-:W-:Y:S01]  /*10f0*/  CS2R R140, SRZ ;  /* 0x00000000008c7805 */ /* 0x000fe2000001ff00 */
[----:B------:R-:W-:Y:S01]  /*1100*/  IMAD.IADD R7, R5, 0x1, R14 ;  /* 0x0000000105077824 */ /* 0x000fe200078e020e */
[----:B------:R-:W-:Y:S01]  /*1110*/  IADD3 R5, R13, UR6, RZ ;  /* 0x000000060d057c10 */ /* 0x000fe2000fffe0ff */
[----:B------:R-:W-:Y:S01]  /*1120*/  IMAD.MOV.U32 R10, RZ, RZ, R6 ;  /* 0x000000ffff0a7224 */ /* 0x000fe200078e0006 */
[----:B------:R-:W-:Y:S01]  /*1130*/  LOP3.LUT R36, R3, 0x18, RZ, 0xc0, !PT ;  /* 0x0000001803247812 */ /* 0x000fe200078ec0ff */
[----:B------:R-:W-:Y:S01]  /*1140*/  IMAD.MOV.U32 R6, RZ, RZ, R4 ;  /* 0x000000ffff067224 */ /* 0x000fe200078e0004 */
[----:B------:R-:W-:Y:S01]  /*1150*/  SHF.R.U32.HI R3, RZ, 0x3, R0 ;  /* 0x00000003ff037819 */ /* 0x000fe20000011600 */
[----:B------:R-:W-:Y:S01]  /*1160*/  ULDC.64 UR6, c[0x0][0x180] ;  /* 0x0000600000067ab9 */ /* 0x000fe20000000a00 */
[----:B------:R-:W-:Y:S01]  /*1170*/  LOP3.LUT R13, R15, 0x3ffffffc, RZ, 0xc0, !PT ;  /* 0x3ffffffc0f0d7812 */ /* 0x000fe200078ec0ff */
[----:B------:R-:W-:Y:S01]  /*1180*/  IMAD.MOV.U32 R4, RZ, RZ, R12 ;  /* 0x000000ffff047224 */ /* 0x000fe200078e000c */
[----:B------:R-:W-:Y:S01]  /*1190*/  LOP3.LUT R14, R3, R0, R36, 0x1e, !PT ;  /* 0x00000000030e7212 */ /* 0x000fe200078e1e24 */
[----:B------:R-:W-:Y:S01]  /*11a0*/  IMAD.U32 R0, RZ, RZ, UR13 ;  /* 0x0000000dff007e24 */ /* 0x000fe2000f8e00ff */
[----:B------:R-:W-:Y:S01]  /*11b0*/  LEA.HI R3, R27, R32, RZ, 0x1 ;  /* 0x000000201b037211 */ /* 0x000fe200078f08ff */
[----:B------:R-:W-:Y:S01]  /*11c0*/  IMAD.U32 R12, RZ, RZ, UR13 ;  /* 0x0000000dff0c7e24 */ /* 0x000fe2000f8e00ff */
[----:B------:R-:W-:Y:S01]  /*11d0*/  UIMAD UR19, UR9, UR6, URZ ;  /* 0x00000006091372a4 */ /* 0x000fe2000f8e023f */
[----:B------:R-:W-:Y:S01]  /*11e0*/  IMAD.WIDE.U32 R8, R0, c[0x0][0x1e8], R8 ;  /* 0x00007a0000087a25 */ /* 0x000fe200078e0008 */
[----:B------:R-:W-:Y:S01]  /*11f0*/  LOP3.LUT R3, R3, 0xfffffffe, RZ, 0xc0, !PT ;  /* 0xfffffffe03037812 */ /* 0x000fe200078ec0ff */
[----:B------:R-:W-:Y:S01]  /*1200*/  UIMAD UR6, UR13, UR5, UR4 ;  /* 0x000000050d0672a4 */ /* 0x000fe2000f8e0204 */
[----:B------:R-:W-:Y:S01]  /*1210*/  CS2R R138, SRZ ;  /* 0x00000000008a7805 */ /* 0x000fe2000001ff00 */
[----:B------:R-:W-:Y:S01]  /*1220*/  IMAD.U32 R0, RZ, RZ, UR12 ;  /* 0x0000000cff007e24 */ /* 0x000fe2000f8e00ff */
[----:B------:R-:W-:Y:S01]  /*1230*/  ULDC.64 UR4, c[0x0][0x210] ;  /* 0x0000840000047ab9 */ /* 0x000fe20000000a00 */
[----:B------:R-:W-:Y:S01]  /*1240*/  IMAD.IADD R34, R32, 0x1, -R3 ;  /* 0x0000000120227824 */ /* 0x000fe200078e0a03 */
[----:B------:R-:W-:Y:S01]  /*1250*/  UIMAD UR4, UR9, UR4, URZ ;  /* 0x00000004090472a4 */ /* 0x000fe2000f8e023f */
[----:B------:R-:W-:Y:S01]  /*1260*/  IMAD.IADD R3, R84, 0x1, -R13 ;  /* 0x0000000154037824 */ /* 0x000fe200078e0a0d */
[----:B------:R-:W-:Y:S01]  /*1270*/  UIMAD UR7, UR12, UR7, UR19 ;  /* 0x000000070c0772a4 */ /* 0x000fe2000f8e0213 */
[----:B------:R-:W-:Y:S01]  /*1280*/  IMAD.SHL.U32 R37, R34, 0x400, RZ ;  /* 0x0000040022257824 */ /* 0x000fe200078e00ff */
[----:B------:R-:W-:Y:S01]  /*1290*/  UIMAD UR4, UR12, UR5, UR4 ;  /* 0x000000050c0472a4 */ /* 0x000fe2000f8e0204 */
[----:B------:R-:W-:Y:S01]  /*12a0*/  IMAD.WIDE.U32 R4, R12, c[0x0][0x1b8], R4 ;  /* 0x00006e000c047a25 */ /* 0x000fe200078e0004 */
[----:B------:R-:W-:Y:S01]  /*12b0*/  CS2R R136, SRZ ;  /* 0x0000000000887805 */ /* 0x000fe2000001ff00 */
[----:B------:R-:W-:Y:S01]  /*12c0*/  CS2R R134, SRZ ;  /* 0x0000000000867805 */ /* 0x000fe2000001ff00 */
[----:B------:R-:W-:Y:S01]  /*12d0*/  CS2R R132, SRZ ;  /* 0x0000000000847805 */ /* 0x000fe2000001ff00 */
[----:B------:R-:W-:Y:S01]  /*12e0*/  IMAD R3, R3, 0x2, R37 ;  /* 0x0000000203037824 */ /* 0x000fe200078e0225 */
[----:B------:R-:W-:Y:S01]  /*12f0*/  IADD3 R5, R5, UR6, RZ ;  /* 0x0000000605057c10 */ /* 0x000fe2000fffe0ff */
[----:B------:R-:W-:Y:S01]  /*1300*/  IMAD.U32 R12, RZ, RZ, UR12 ;  /* 0x0000000cff0c7e24 */ /* 0x000fe2000f8e00ff */
[----:B------:R-:W-:Y:S01]  /*1310*/  CS2R R130, SRZ ;  /* 0x0000000000827805 */ /* 0x000fe2000001ff00 */
[----:B------:R-:W-:Y:S01]  /*1320*/  IMAD.WIDE.U32 R10, R0, c[0x0][0x180], R10 ;  /* 0x00006000000a7a25 */ /* 0x000fe200078e000a */
[----:B------:R-:W-:Y:S01]  /*1330*/  CS2R R128, SRZ ;  /* 0x0000000000807805 */ /* 0x000fe2000001ff00 */
[----:B------:R-:W-:Y:S01]  /*1340*/  CS2R R126, SRZ ;  /* 0x00000000007e7805 */ /* 0x000fe2000001ff00 */
[----:B------:R-:W-:Y:S01]  /*1350*/  CS2R R124, SRZ ;  /* 0x00000000007c7805 */ /* 0x000fe2000001ff00 */
[----:B------:R-:W-:Y:S01]  /*1360*/  IMAD.IADD R0, R3, 0x1, R14 ;  /* 0x0000000103007824 */ /* 0x000fe200078e020e */
[----:B------:R-:W-:Y:S01]  /*1370*/  IADD3 R11, R11, UR7, RZ ;  /* 0x000000070b0b7c10 */ /* 0x000fe2000fffe0ff */
[----:B------:R-:W-:Y:S01]  /*1380*/  IMAD.WIDE.U32 R12, R12, c[0x0][0x210], R6 ;  /* 0x000084000c0c7a25 */ /* 0x000fe200078e0006 */
[----:B------:R-:W-:Y:S01]  /*1390*/  IADD3 R7, R9, UR15, RZ ;  /* 0x0000000f09077c10 */ /* 0x000fe2000fffe0ff */
[----:B------:R-:W-:Y:S01]  /*13a0*/  ULDC UR15, c[0x0][0x198] ;  /* 0x00006600000f7ab9 */ /* 0x000fe20000000800 */
[----:B------:R-:W-:Y:S01]  /*13b0*/  CS2R R122, SRZ ;  /* 0x00000000007a7805 */ /* 0x000fe2000001ff00 */
[----:B------:R-:W-:Y:S01]  /*13c0*/  IMAD.MOV.U32 R6, RZ, RZ, R8 ;  /* 0x000000ffff067224 */ /* 0x000fe200078e0008 */
[----:B------:R-:W-:Y:S01]  /*13d0*/  IADD3 R15, R13, UR4, RZ ;  /* 0x000000040d0f7c10 */ /* 0x000fe2000fffe0ff */
[C---:B------:R-:W-:Y:S01]  /*13e0*/  IMAD R3, R17.reuse, c[0x0][0x1d8], RZ ;  /* 0x0000760011037a24 */ /* 0x040fe200078e02ff */
[----:B------:R-:W-:Y:S01]  /*13f0*/  UIADD3 UR15, -UR10, UR15, URZ ;  /* 0x0000000f0a0f7290 */ /* 0x000fe2000fffe13f */
[----:B------:R-:W-:Y:S01]  /*1400*/  IMAD.SHL.U32 R19, R0, 0x2, RZ ;  /* 0x0000000200137824 */ /* 0x000fe200078e00ff */
[----:B------:R-:W-:Y:S01]  /*1410*/  ULDC.64 UR4, c[0x0][0x188] ;  /* 0x0000620000047ab9 */ /* 0x000fe20000000a00 */
[----:B------:R-:W-:Y:S01]  /*1420*/  IMAD.MOV.U32 R14, RZ, RZ, R12 ;  /* 0x000000ffff0e7224 */ /* 0x000fe200078e000c */
[----:B------:R-:W-:Y:S01]  /*1430*/  UIMAD UR4, UR8, UR4, URZ ;  /* 0x00000004080472a4 */ /* 0x000fe2000f8e023f */
[----:B------:R-:W-:Y:S01]  /*1440*/  IMAD R0, R17, c[0x0][0x1a8], RZ ;  /* 0x00006a0011007a24 */ /* 0x000fe200078e02ff */
[----:B------:R1:W-:Y:S01]  /*1450*/  STL [R1+0x68], R19 ;  /* 0x0000681301007387 */ /* 0x0003e20000100800 */
[C---:B------:R-:W-:Y:S01]  /*1460*/  IMAD R3, R16.reuse, c[0x0][0x1dc], R3 ;  /* 0x0000770010037a24 */ /* 0x040fe200078e0203 */
[C---:B------:R-:W-:Y:S01]  /*1470*/  IADD3 R17, R19.reuse, 0x14180, RZ ;  /* 0x0001418013117810 */ /* 0x040fe20007ffe0ff */
[C---:B------:R-:W-:Y:S01]  /*1480*/  IMAD.WIDE.U32 R12, R16.reuse, c[0x0][0x1d8], R6 ;  /* 0x00007600100c7a25 */ /* 0x040fe200078e0006 */
[----:B------:R-:W-:Y:S01]  /*1490*/  IADD3 R38, R19, 0x141c0, RZ ;  /* 0x000141c013267810 */ /* 0x000fe20007ffe0ff */
[----:B------:R-:W-:Y:S01]  /*14a0*/  UIMAD UR19, UR13, UR5, UR4 ;  /* 0x000000050d1372a4 */ /* 0x000fe2000f8e0204 */
[----:B------:R-:W-:Y:S01]  /*14b0*/  @P0 IADD3 R38, R17, -0x40, RZ ;  /* 0xffffffc011260810 */ /* 0x000fe20007ffe0ff */
[----:B------:R-:W-:Y:S01]  /*14c0*/  IMAD.WIDE.U32 R8, R16, c[0x0][0x1a8], R4 ;  /* 0x00006a0010087a25 */ /* 0x000fe200078e0004 */
[----:B------:R-:W-:Y:S01]  /*14d0*/  LEA R6, P1, R12, c[0x0][0x1c0], 0x1 ;  /* 0x000070000c067a11 */ /* 0x000fe200078208ff */
[----:B------:R-:W-:Y:S01]  /*14e0*/  ULDC.64 UR4, c[0x0][0x178] ;  /* 0x00005e0000047ab9 */ /* 0x000fe20000000a00 */
[----:B------:R-:W-:Y:S01]  /*14f0*/  IADD3 R17, R2, 0x40, RZ ;  /* 0x0000004002117810 */ /* 0x000fe20007ffe0ff */
[----:B------:R-:W-:Y:S01]  /*1500*/  IMAD.U32 R18, RZ, RZ, UR13 ;  /* 0x0000000dff127e24 */ /* 0x000fe2000f8e00ff */
[----:B------:R-:W-:Y:S01]  /*1510*/  LEA R4, P0, R8, c[0x0][0x190], 0x1 ;  /* 0x0000640008047a11 */ /* 0x000fe200078008ff */
[----:B------:R-:W-:Y:S01]  /*1520*/  UIMAD UR22, UR20, UR4, URZ ;  /* 0x00000004141672a4 */ /* 0x000fe2000f8e023f */
[----:B------:R-:W-:Y:S01]  /*1530*/  ISETP.GE.AND P3, PT, R17, c[0x0][0x1cc], PT ;  /* 0x0000730011007a0c */ /* 0x000fe20003f66270 */
[----:B------:R-:W-:Y:S01]  /*1540*/  IMAD.WIDE.U32 R42, R18, c[0x0][0x188], R10 ;  /* 0x00006200122a7a25 */ /* 0x000fe200078e000a */
[----:B------:R-:W-:Y:S01]  /*1550*/  IADD3 R18, R2, 0x80, RZ ;  /* 0x0000008002127810 */ /* 0x000fe20007ffe0ff */
[----:B------:R-:W-:Y:S01]  /*1560*/  UIMAD.WIDE.U32 UR24, UR18, UR4, URZ ;  /* 0x00000004121872a5 */ /* 0x000fe2000f8e003f */
[----:B------:R2:W-:Y:S01]  /*1570*/  STL [R1+0x6c], R38 ;  /* 0x00006c2601007387 */ /* 0x0005e20000100800 */
[----:B------:R-:W-:Y:S01]  /*1580*/  IMAD.MOV.U32 R11, RZ, RZ, c[0x0][0x1dc] ;  /* 0x00007700ff0b7624 */ /* 0x000fe200078e00ff */
[----:B------:R-:W-:Y:S01]  /*1590*/  UIMAD UR22, UR18, UR5, UR22 ;  /* 0x00000005121672a4 */ /* 0x000fe2000f8e0216 */
[----:B------:R-:W-:Y:S01]  /*15a0*/  ISETP.GE.AND P2, PT, R18, c[0x0][0x1cc], PT ;  /* 0x0000730012007a0c */ /* 0x000fe20003f46270 */
[----:B------:R3:W-:Y:S01]  /*15b0*/  STL.64 [R1+0xa0], R42 ;  /* 0x0000a02a01007387 */ /* 0x0007e20000100a00 */
[----:B------:R-:W-:Y:S01]  /*15c0*/  IADD3 R39, R43, UR19, RZ ;  /* 0x000000132b277c10 */ /* 0x000fe2000fffe0ff */
[----:B------:R-:W-:Y:S01]  /*15d0*/  UIADD3 UR22, UR25, UR22, URZ ;  /* 0x0000001619167290 */ /* 0x000fe2000fffe03f */
[----:B-1----:R-:W-:Y:S01]  /*15e0*/  IMAD R19, R16, c[0x0][0x1ac], R0 ;  /* 0x00006b0010137a24 */ /* 0x002fe200078e0200 */
[----:B------:R-:W-:Y:S01]  /*15f0*/  ULDC.64 UR4, c[0x0][0x218] ;  /* 0x0000860000047ab9 */ /* 0x000fe20000000a00 */
[----:B------:R-:W-:Y:S01]  /*1600*/  IMAD.IADD R0, R13, 0x1, R3 ;  /* 0x000000010d007824 */ /* 0x000fe200078e0203 */
[----:B------:R-:W-:Y:S01]  /*1610*/  UIMAD UR4, UR8, UR4, URZ ;  /* 0x00000004080472a4 */ /* 0x000fe2000f8e023f */
[----:B------:R-:W-:Y:S01]  /*1620*/  IMAD.IADD R3, R9, 0x1, R19 ;  /* 0x0000000109037824 */ /* 0x000fe200078e0213 */
[----:B------:R-:W-:Y:S01]  /*1630*/  IADD3 R19, R2, 0xc0, RZ ;  /* 0x000000c002137810 */ /* 0x000fe20007ffe0ff */
[----:B------:R-:W-:Y:S01]  /*1640*/  IMAD.MOV.U32 R9, RZ, RZ, c[0x0][0x1ac] ;  /* 0x00006b00ff097624 */ /* 0x000fe200078e00ff */
[----:B------:R-:W-:Y:S01]  /*1650*/  LEA.HI.X R7, R12, c[0x0][0x1c4], R0, 0x1, P1 ;  /* 0x000071000c077a11 */ /* 0x000fe200008f0c00 */
[----:B------:R-:W-:Y:S01]  /*1660*/  IMAD.MOV.U32 R0, RZ, RZ, c[0x0][0x1a8] ;  /* 0x00006a00ff007624 */ /* 0x000fe200078e00ff */
[----:B------:R-:W-:Y:S01]  /*1670*/  LEA.HI.X R5, R8, c[0x0][0x194], R3, 0x1, P0 ;  /* 0x0000650008057a11 */ /* 0x000fe200000f0c03 */
[----:B------:R-:W-:Y:S01]  /*1680*/  IMAD.MOV.U32 R3, RZ, RZ, c[0x0][0x1d8] ;  /* 0x00007600ff037624 */ /* 0x000fe200078e00ff */
[----:B------:R-:W-:Y:S01]  /*1690*/  ISETP.GE.AND P5, PT, R19, c[0x0][0x1cc], PT ;  /* 0x0000730013007a0c */ /* 0x000fe20003fa6270 */
[----:B------:R-:W-:Y:S01]  /*16a0*/  IMAD.U32 R12, RZ, RZ, UR24 ;  /* 0x00000018ff0c7e24 */ /* 0x000fe2000f8e00ff */
[C---:B------:R-:W-:Y:S01]  /*16b0*/  LEA R8, P0, R0.reuse, R4, 0x6 ;  /* 0x0000000400087211 */ /* 0x040fe200078030ff */
[----:B------:R-:W-:Y:S01]  /*16c0*/  IMAD.U32 R13, RZ, RZ, UR25 ;  /* 0x00000019ff0d7e24 */ /* 0x000fe2000f8e00ff */
[C---:B------:R-:W-:Y:S01]  /*16d0*/  LEA R10, P1, R3.reuse, R6, 0x6 ;  /* 0x00000006030a7211 */ /* 0x040fe200078230ff */
[----:B------:R-:W-:Y:S01]  /*16e0*/  IMAD.U32 R16, RZ, RZ, UR22 ;  /* 0x00000016ff107e24 */ /* 0x000fe2000f8e00ff */
[----:B------:R-:W-:Y:S01]  /*16f0*/  LEA.HI.X R9, R0, R5, R9, 0x6, P0 ;  /* 0x0000000500097211 */ /* 0x000fe200000f3409 */
[----:B--2---:R-:W-:Y:S01]  /*1700*/  IMAD.SHL.U32 R38, R26, 0x2, RZ ;  /* 0x000000021a267824 */ /* 0x004fe200078e00ff */
[----:B------:R-:W-:Y:S01]  /*1710*/  IADD3 R0, -R40, UR15, RZ ;  /* 0x0000000f28007c10 */ /* 0x000fe2000fffe1ff */
[----:B------:R-:W-:Y:S01]  /*1720*/  ULDC.64 UR6, c[0x0][0x208] ;  /* 0x0000820000067ab9 */ /* 0x000fe20000000a00 */
[----:B------:R-:W-:Y:S01]  /*1730*/  LEA.HI.X R11, R3, R7, R11, 0x6, P1 ;  /* 0x00000007030b7211 */ /* 0x000fe200008f340b */
[----:B------:R-:W-:Y:S01]  /*1740*/  IMAD.U32 R3, RZ, RZ, UR13 ;  /* 0x0000000dff037e24 */ /* 0x000fe2000f8e00ff */
[C---:B------:R-:W-:Y:S01]  /*1750*/  ISETP.LT.OR P1, PT, R0.reuse, 0x1, P4 ;  /* 0x000000010000780c */ /* 0x040fe20002721670 */
[----:B------:R-:W-:Y:S01]  /*1760*/  USHF.L.U64.HI UR7, UR6, UR21, UR7 ;  /* 0x0000001506077299 */ /* 0x000fe20008010207 */
[C---:B------:R-:W-:Y:S01]  /*1770*/  ISETP.LT.OR P0, PT, R0.reuse, 0x1, P3 ;  /* 0x000000010000780c */ /* 0x040fe20001f01670 */
[----:B------:R-:W-:Y:S01]  /*1780*/  UIMAD UR4, UR13, UR5, UR4 ;  /* 0x000000050d0472a4 */ /* 0x000fe2000f8e0204 */
[C---:B------:R-:W-:Y:S01]  /*1790*/  ISETP.LT.OR P6, PT, R0.reuse, 0x1, P2 ;  /* 0x000000010000780c */ /* 0x040fe200017c1670 */
[----:B------:R-:W-:Y:S01]  /*17a0*/  USHF.L.U32 UR6, UR6, 0x5, URZ ;  /* 0x0000000506067899 */ /* 0x000fe2000800063f */
[C---:B------:R-:W-:Y:S01]  /*17b0*/  ISETP.LT.OR P4, PT, R0.reuse, 0x21, P4 ;  /* 0x000000210000780c */ /* 0x040fe20002781670 */
[----:B------:R-:W-:Y:S01]  /*17c0*/  UIMAD UR7, UR7, UR18, URZ ;  /* 0x00000012070772a4 */ /* 0x000fe2000f8e023f */
[----:B------:R-:W-:Y:S01]  /*17d0*/  STL [R1+0x50], R38 ;  /* 0x0000502601007387 */ /* 0x000fe20000100800 */
[----:B------:R-:W-:Y:S01]  /*17e0*/  USHF.L.U32 UR19, UR18, 0x5, URZ ;  /* 0x0000000512137899 */ /* 0x000fe2000800063f */
[----:B------:R-:W-:Y:S01]  /*17f0*/  IMAD.MOV.U32 R148, RZ, RZ, 0x20 ;  /* 0x00000020ff947424 */ /* 0x000fe200078e00ff */
[----:B------:R-:W-:Y:S01]  /*1800*/  UIMAD UR7, UR20, UR6, UR7 ;  /* 0x00000006140772a4 */ /* 0x000fe2000f8e0207 */
[----:B------:R-:W-:Y:S01]  /*1810*/  STL [R1+0xbc], R39 ;  /* 0x0000bc2701007387 */ /* 0x000fe20000100800 */
[----:B------:R-:W-:Y:S01]  /*1820*/  CS2R R120, SRZ ;  /* 0x0000000000787805 */ /* 0x000fe2000001ff00 */
[----:B------:R-:W-:Y:S01]  /*1830*/  ULDC UR20, c[0x0][0x168] ;  /* 0x00005a0000147ab9 */ /* 0x000fe20000000800 */
[----:B------:R-:W-:Y:S01]  /*1840*/  CS2R R118, SRZ ;  /* 0x0000000000767805 */ /* 0x000fe2000001ff00 */
[----:B------:R-:W-:Y:S01]  /*1850*/  @!PT LDS RZ, [RZ] ;  /* 0x00000000fffff984 */ /* 0x000fe20000000800 */
[----:B------:R-:W-:Y:S01]  /*1860*/  @!PT LDS RZ, [RZ] ;  /* 0x00000000fffff984 */ /* 0x000fe20000000800 */
[----:B------:R-:W-:Y:S01]  /*1870*/  @!PT LDS RZ, [RZ] ;  /* 0x00000000fffff984 */ /* 0x000fe20000000800 */
[----:B------:R1:W-:Y:S01]  /*1880*/  LDGSTS.E.BYPASS.LTC128B.128 [R38+0x8080], [R6.64], !P1 ;  /* 0x0808000006267fae */ /* 0x0003e2000c901d50 */
[----:B------:R-:W-:Y:S01]  /*1890*/  ISETP.LT.OR P1, PT, R0, 0x1, P5 ;  /* 0x000000010000780c */ /* 0x000fe20002f21670 */
[----:B------:R-:W-:Y:S01]  /*18a0*/  UIADD3 UR20, -UR19, UR20, URZ ;  /* 0x0000001413147290 */ /* 0x000fe2000fffe13f */
[----:B------:R-:W-:Y:S01]  /*18b0*/  CS2R R116, SRZ ;  /* 0x0000000000747805 */ /* 0x000fe2000001ff00 */
[----:B------:R1:W-:Y:S01]  /*18c0*/  LDGSTS.E.BYPASS.LTC128B.128 [R38+0xa080], [R6.64+0x80], !P0 ;  /* 0x0a08008006267fae */ /* 0x0003e2000c101d50 */
[C---:B------:R-:W-:Y:S01]  /*18d0*/  LEA R13, P0, R12.reuse, R42, 0x5 ;  /* 0x0000002a0c0d7211 */ /* 0x040fe200078028ff */
[----:B---3--:R-:W-:Y:S01]  /*18e0*/  IMAD.WIDE.U32 R42, R3, c[0x0][0x218], R14 ;  /* 0x00008600032a7a25 */ /* 0x008fe200078e000e */
[----:B------:R-:W-:Y:S01]  /*18f0*/  CS2R R114, SRZ ;  /* 0x0000000000727805 */ /* 0x000fe2000001ff00 */
[----:B------:R1:W-:Y:S01]  /*1900*/  LDGSTS.E.BYPASS.LTC128B.128 [R38+0xc080], [R6.64+0x100], !P6 ;  /* 0x0c08010006267fae */ /* 0x0003e2000f101d50 */
[----:B------:R-:W-:Y:S01]  /*1910*/  LEA.HI.X R16, R12, R39, R16, 0x5, P0 ;  /* 0x000000270c107211 */ /* 0x000fe200000f2c10 */
[----:B------:R-:W-:Y:S01]  /*1920*/  IMAD.MOV.U32 R14, RZ, RZ, R42 ;  /* 0x000000ffff0e7224 */ /* 0x000fe200078e002a */
[C---:B------:R-:W-:Y:S01]  /*1930*/  ISETP.LT.OR P0, PT, R0.reuse, 0x21, P3 ;  /* 0x000000210000780c */ /* 0x040fe20001f01670 */
[----:B------:R2:W-:Y:S01]  /*1940*/  STL.64 [R1+0x98], R42 ;  /* 0x0000982a01007387 */ /* 0x0005e20000100a00 */
[----:B------:R-:W-:Y:S01]  /*1950*/  P2R R12, PR, RZ, 0x10 ;  /* 0x00000010ff0c7803 */ /* 0x000fe20000000000 */
[----:B------:R-:W-:Y:S01]  /*1960*/  CS2R R112, SRZ ;  /* 0x0000000000707805 */ /* 0x000fe2000001ff00 */
[----:B------:R-:W-:Y:S01]  /*1970*/  P2R R3, PR, RZ, 0x1 ;  /* 0x00000001ff037803 */ /* 0x000fe20000000000 */
[----:B------:R1:W-:Y:S01]  /*1980*/  LDGSTS.E.BYPASS.LTC128B.128 [R38+0xe080], [R6.64+0x180], !P1 ;  /* 0x0e08018006267fae */ /* 0x0003e2000c901d50 */
[----:B------:R-:W-:Y:S01]  /*1990*/  ISETP.LT.OR P1, PT, R0, 0x21, P2 ;  /* 0x000000210000780c */ /* 0x000fe20001721670 */
[----:B------:R-:W-:Y:S01]  /*19a0*/  CS2R R110, SRZ ;  /* 0x00000000006e7805 */ /* 0x000fe2000001ff00 */
[----:B------:R-:W-:Y:S01]  /*19b0*/  ISETP.NE.AND P2, PT, R12, RZ, PT ;  /* 0x000000ff0c00720c */ /* 0x000fe20003f45270 */
[----:B------:R-:W-:Y:S01]  /*19c0*/  CS2R R108, SRZ ;  /* 0x00000000006c7805 */ /* 0x000fe2000001ff00 */
[----:B------:R-:W-:Y:S01]  /*19d0*/  ISETP.NE.AND P6, PT, R3, RZ, PT ;  /* 0x000000ff0300720c */ /* 0x000fe20003fc5270 */
[----:B------:R-:W-:Y:S01]  /*19e0*/  CS2R R106, SRZ ;  /* 0x00000000006a7805 */ /* 0x000fe2000001ff00 */
[----:B------:R-:W-:Y:S01]  /*19f0*/  ISETP.GE.AND P4, PT, R2, c[0x0][0x19c], PT ;  /* 0x0000670002007a0c */ /* 0x000fe20003f86270 */
[----:B------:R-:W-:Y:S01]  /*1a00*/  CS2R R104, SRZ ;  /* 0x0000000000687805 */ /* 0x000fe2000001ff00 */
[----:B------:R-:W-:Y:S01]  /*1a10*/  ISETP.GE.AND P3, PT, R17, c[0x0][0x19c], PT ;  /* 0x0000670011007a0c */ /* 0x000fe20003f66270 */
[----:B------:R-:W-:Y:S01]  /*1a20*/  CS2R R102, SRZ ;  /* 0x0000000000667805 */ /* 0x000fe2000001ff00 */
[C---:B------:R-:W-:Y:S01]  /*1a30*/  ISETP.LT.OR P0, PT, R0.reuse, 0x21, P5 ;  /* 0x000000210000780c */ /* 0x040fe20002f01670 */
[----:B------:R-:W-:Y:S01]  /*1a40*/  CS2R R100, SRZ ;  /* 0x0000000000647805 */ /* 0x000fe2000001ff00 */
[----:B------:R-:W-:Y:S01]  /*1a50*/  ISETP.LT.OR P5, PT, R0, 0x1, P4 ;  /* 0x000000010000780c */ /* 0x000fe200027a1670 */
[----:B------:R-:W-:Y:S01]  /*1a60*/  CS2R R98, SRZ ;  /* 0x0000000000627805 */ /* 0x000fe2000001ff00 */
[----:B------:R-:W-:Y:S01]  /*1a70*/  IADD3 R15, R43, UR4, RZ ;  /* 0x000000042b0f7c10 */ /* 0x000fe2000fffe0ff */
[----:B------:R3:W-:Y:S01]  /*1a80*/  LDGSTS.E.BYPASS.LTC128B.128 [R38+0x9080], [R10.64], !P2 ;  /* 0x090800000a267fae */ /* 0x0007e2000d101d50 */
[----:B------:R-:W-:Y:S01]  /*1a90*/  ISETP.GE.AND P2, PT, R18, c[0x0][0x19c], PT ;  /* 0x0000670012007a0c */ /* 0x000fe20003f46270 */
[----:B------:R-:W-:Y:S01]  /*1aa0*/  ULDC.64 UR4, c[0x0][0x288] ;  /* 0x0000a20000047ab9 */ /* 0x000fe20000000a00 */
[----:B------:R-:W-:Y:S01]  /*1ab0*/  CS2R R96, SRZ ;  /* 0x0000000000607805 */ /* 0x000fe2000001ff00 */
[----:B------:R3:W-:Y:S01]  /*1ac0*/  LDGSTS.E.BYPASS.LTC128B.128 [R38+0xb080], [R10.64+0x80], !P6 ;  /* 0x0b0800800a267fae */ /* 0x0007e2000f101d50 */
[----:B------:R-:W-:Y:S01]  /*1ad0*/  ISETP.LT.OR P6, PT, R0, 0x1, P3 ;  /* 0x000000010000780c */ /* 0x000fe20001fc1670 */
[----:B------:R-:W-:Y:S01]  /*1ae0*/  UIMAD UR4, UR9, UR4, URZ ;  /* 0x00000004090472a4 */ /* 0x000fe2000f8e023f */
[----:B------:R-:W-:Y:S01]  /*1af0*/  CS2R R94, SRZ ;  /* 0x00000000005e7805 */ /* 0x000fe2000001ff00 */
[----:B------:R3:W-:Y:S01]  /*1b00*/  LDGSTS.E.BYPASS.LTC128B.128 [R38+0xd080], [R10.64+0x100], !P1 ;  /* 0x0d0801000a267fae */ /* 0x0007e2000c901d50 */
[----:B------:R-:W-:Y:S01]  /*1b10*/  ISETP.GE.AND P1, PT, R19, c[0x0][0x19c], PT ;  /* 0x0000670013007a0c */ /* 0x000fe20003f26270 */
[----:B------:R-:W-:Y:S01]  /*1b20*/  UIMAD UR4, UR12, UR5, UR4 ;  /* 0x000000050c0472a4 */ /* 0x000fe2000f8e0204 */
[----:B-1----:R-:W-:Y:S01]  /*1b30*/  IMAD.U32 R6, RZ, RZ, UR6 ;  /* 0x00000006ff067e24 */ /* 0x002fe2000f8e00ff */
[----:B------:R3:W-:Y:S01]  /*1b40*/  LDGSTS.E.BYPASS.LTC128B.128 [R38+0xf080], [R10.64+0x180], !P0 ;  /* 0x0f0801800a267fae */ /* 0x0007e2000c101d50 */
[----:B------:R-:W-:Y:S01]  /*1b50*/  CS2R R92, SRZ ;  /* 0x00000000005c7805 */ /* 0x000fe2000001ff00 */
[----:B------:R-:W-:Y:S01]  /*1b60*/  CS2R R90, SRZ ;  /* 0x00000000005a7805 */ /* 0x000fe2000001ff00 */
[----:B------:R-:W-:Y:S01]  /*1b70*/  IMAD.WIDE.U32 R6, R6, UR18, R14 ;  /* 0x0000001206067c25 */ /* 0x000fe2000f8e000e */
[----:B------:R-:W0:Y:S01]  /*1b80*/  LDGDEPBAR ;  /* 0x00000000000079af */ /* 0x000e220000000000 */
[----:B------:R-:W-:Y:S01]  /*1b90*/  CS2R R88, SRZ ;  /* 0x0000000000587805 */ /* 0x000fe2000001ff00 */
[----:B------:R-:W-:Y:S01]  /*1ba0*/  CS2R R86, SRZ ;  /* 0x0000000000567805 */ /* 0x000fe2000001ff00 */
[----:B------:R-:W-:Y:S01]  /*1bb0*/  CS2R R82, SRZ ;  /* 0x0000000000527805 */ /* 0x000fe2000001ff00 */
[----:B------:R1:W-:Y:S01]  /*1bc0*/  LDGSTS.E.BYPASS.LTC128B.128 [R38+0x80], [R4.64], !P5 ;  /* 0x0008000004267fae */ /* 0x0003e2000e901d50 */
[----:B------:R-:W-:Y:S01]  /*1bd0*/  IADD3 R3, R7, UR7, RZ ;  /* 0x0000000707037c10 */ /* 0x000fe2000fffe0ff */
[----:B------:R-:W-:Y:S01]  /*1be0*/  ULDC.64 UR6, c[0x0][0x270] ;  /* 0x00009c0000067ab9 */ /* 0x000fe20000000a00 */
[C---:B------:R-:W-:Y:S01]  /*1bf0*/  ISETP.LT.OR P5, PT, R0.reuse, 0x1, P1 ;  /* 0x000000010000780c */ /* 0x040fe20000fa1670 */
[----:B------:R1:W-:Y:S01]  /*1c00*/  LDGSTS.E.BYPASS.LTC128B.128 [R38+0x2080], [R4.64+0x80], !P6 ;  /* 0x0208008004267fae */ /* 0x0003e2000f101d50 */
[C---:B------:R-:W-:Y:S01]  /*1c10*/  ISETP.LT.OR P6, PT, R0.reuse, 0x1, P2 ;  /* 0x000000010000780c */ /* 0x040fe200017c1670 */
[----:B------:R-:W-:Y:S01]  /*1c20*/  UIMAD UR6, UR9, UR6, URZ ;  /* 0x00000006090672a4 */ /* 0x000fe2000f8e023f */
[----:B------:R-:W-:Y:S01]  /*1c30*/  CS2R R80, SRZ ;  /* 0x0000000000507805 */ /* 0x000fe2000001ff00 */
[----:B------:R4:W-:Y:S01]  /*1c40*/  STL.64 [R1+0x80], R14 ;  /* 0x0000800e01007387 */ /* 0x0009e20000100a00 */
[----:B------:R-:W-:Y:S01]  /*1c50*/  P2R R7, PR, RZ, 0x40 ;  /* 0x00000040ff077803 */ /* 0x000fe20000000000 */
[----:B------:R-:W-:Y:S01]  /*1c60*/  UIMAD UR6, UR12, UR7, UR6 ;  /* 0x000000070c0672a4 */ /* 0x000fe2000f8e0206 */
[C---:B------:R-:W-:Y:S01]  /*1c70*/  ISETP.LT.OR P6, PT, R0.reuse, 0x21, P4 ;  /* 0x000000210000780c */ /* 0x040fe200027c1670 */
[----:B------:R-:W-:Y:S01]  /*1c80*/  CS2R R78, SRZ ;  /* 0x00000000004e7805 */ /* 0x000fe2000001ff00 */
[----:B------:R-:W-:Y:S01]  /*1c90*/  ISETP.LT.OR P4, PT, R0, 0x21, P2 ;  /* 0x000000210000780c */ /* 0x000fe20001781670 */
[----:B------:R-:W-:Y:S01]  /*1ca0*/  CS2R R76, SRZ ;  /* 0x00000000004c7805 */ /* 0x000fe2000001ff00 */
[----:B------:R-:W-:Y:S01]  /*1cb0*/  CS2R R74, SRZ ;  /* 0x00000000004a7805 */ /* 0x000fe2000001ff00 */
[----:B------:R-:W-:Y:S01]  /*1cc0*/  CS2R R72, SRZ ;  /* 0x0000000000487805 */ /* 0x000fe2000001ff00 */
[----:B------:R-:W-:Y:S01]  /*1cd0*/  CS2R R70, SRZ ;  /* 0x0000000000467805 */ /* 0x000fe2000001ff00 */
[----:B------:R-:W-:Y:S01]  /*1ce0*/  CS2R R68, SRZ ;  /* 0x0000000000447805 */ /* 0x000fe2000001ff00 */
[C---:B---3--:R-:W-:Y:S01]  /*1cf0*/  LEA R10, P0, R6.reuse, c[0x0][0x1f0], 0x1 ;  /* 0x00007c00060a7a11 */ /* 0x048fe200078008ff */
[----:B------:R-:W-:Y:S01]  /*1d00*/  CS2R R66, SRZ ;  /* 0x0000000000427805 */ /* 0x000fe2000001ff00 */
[----:B------:R-:W-:Y:S01]  /*1d10*/  CS2R R64, SRZ ;  /* 0x0000000000407805 */ /* 0x000fe2000001ff00 */
[----:B------:R-:W-:Y:S01]  /*1d20*/  CS2R R62, SRZ ;  /* 0x00000000003e7805 */ /* 0x000fe2000001ff00 */
[----:B------:R-:W-:Y:S01]  /*1d30*/  LEA.HI.X R11, R6, c[0x0][0x1f4], R3, 0x1, P0 ;  /* 0x00007d00060b7a11 */ /* 0x000fe200000f0c03 */
[----:B------:R-:W-:Y:S01]  /*1d40*/  CS2R R60, SRZ ;  /* 0x00000000003c7805 */ /* 0x000fe2000001ff00 */
[----:B------:R-:W-:Y:S01]  /*1d50*/  P2R R3, PR, RZ, 0x20 ;  /* 0x00000020ff037803 */ /* 0x000fe20000000000 */
[----:B------:R-:W-:Y:S01]  /*1d60*/  CS2R R58, SRZ ;  /* 0x00000000003a7805 */ /* 0x000fe2000001ff00 */
[C---:B------:R-:W-:Y:S01]  /*1d70*/  ISETP.LT.OR P5, PT, R0.reuse, 0x21, P3 ;  /* 0x000000210000780c */ /* 0x040fe20001fa1670 */
[----:B------:R-:W-:Y:S01]  /*1d80*/  CS2R R56, SRZ ;  /* 0x0000000000387805 */ /* 0x000fe2000001ff00 */
[----:B------:R-:W-:Y:S01]  /*1d90*/  ISETP.LT.OR P3, PT, R0, 0x21, P1 ;  /* 0x000000210000780c */ /* 0x000fe20000f61670 */
[----:B------:R-:W-:Y:S01]  /*1da0*/  IMAD.SHL.U32 R0, R20, 0x40, RZ ;  /* 0x0000004014007824 */ /* 0x000fe200078e00ff */
[----:B------:R-:W-:Y:S01]  /*1db0*/  ISETP.NE.AND P1, PT, R7, RZ, PT ;  /* 0x000000ff0700720c */ /* 0x000fe20003f25270 */
[----:B------:R-:W-:Y:S01]  /*1dc0*/  CS2R R54, SRZ ;  /* 0x0000000000367805 */ /* 0x000fe2000001ff00 */
[----:B------:R-:W-:Y:S01]  /*1dd0*/  ISETP.NE.AND P2, PT, R3, RZ, PT ;  /* 0x000000ff0300720c */ /* 0x000fe20003f45270 */
[----:B------:R-:W-:Y:S01]  /*1de0*/  IMAD R3, R22, 0x800, R23 ;  /* 0x0000080016037824 */ /* 0x000fe200078e0217 */
[C---:B------:R-:W-:Y:S01]  /*1df0*/  LEA R6, P0, R13.reuse, c[0x0][0x160], 0x1 ;  /* 0x000058000d067a11 */ /* 0x040fe200078008ff */
[----:B------:R-:W-:Y:S01]  /*1e00*/  CS2R R52, SRZ ;  /* 0x0000000000347805 */ /* 0x000fe2000001ff00 */
[----:B------:R-:W-:Y:S01]  /*1e10*/  LOP3.LUT R12, R0, 0x1c0, RZ, 0xc0, !PT ;  /* 0x000001c0000c7812 */ /* 0x000fe200078ec0ff */
[----:B------:R-:W-:Y:S01]  /*1e20*/  CS2R R50, SRZ ;  /* 0x0000000000327805 */ /* 0x000fe2000001ff00 */
[----:B------:R-:W-:Y:S01]  /*1e30*/  LEA.HI.X R7, R13, c[0x0][0x164], R16, 0x1, P0 ;  /* 0x000059000d077a11 */ /* 0x000fe200000f0c10 */
[----:B------:R-:W-:Y:S01]  /*1e40*/  CS2R R48, SRZ ;  /* 0x0000000000307805 */ /* 0x000fe2000001ff00 */
[----:B------:R-:W-:Y:S01]  /*1e50*/  LOP3.LUT R0, R12, 0x8, R35, 0xf8, !PT ;  /* 0x000000080c007812 */ /* 0x000fe200078ef823 */
[----:B------:R-:W-:Y:S01]  /*1e60*/  CS2R R46, SRZ ;  /* 0x00000000002e7805 */ /* 0x000fe2000001ff00 */
[----:B------:R-:W-:Y:S01]  /*1e70*/  SHF.R.U32.HI R13, RZ, 0x3, R12 ;  /* 0x00000003ff0d7819 */ /* 0x000fe2000001160c */
[----:B------:R1:W-:Y:S01]  /*1e80*/  LDGSTS.E.BYPASS.LTC128B.128 [R38+0x4080], [R4.64+0x100], !P1 ;  /* 0x0408010004267fae */ /* 0x0003e2000c901d50 */
[----:B------:R-:W-:Y:S01]  /*1e90*/  ISETP.LT.AND P0, PT, R40, UR20, PT ;  /* 0x0000001428007c0c */ /* 0x000fe2000bf01270 */
[----:B------:R-:W-:Y:S01]  /*1ea0*/  CS2R R44, SRZ ;  /* 0x00000000002c7805 */ /* 0x000fe2000001ff00 */
[----:B------:R-:W-:Y:S01]  /*1eb0*/  LOP3.LUT R0, R0, R13, RZ, 0x3c, !PT ;  /* 0x0000000d00007212 */ /* 0x000fe200078e3cff */
[----:B------:R1:W-:Y:S01]  /*1ec0*/  LDGSTS.E.BYPASS.LTC128B.128 [R38+0x6080], [R4.64+0x180], !P2 ;  /* 0x0608018004267fae */ /* 0x0003e2000d101d50 */
[C---:B------:R-:W-:Y:S01]  /*1ed0*/  LOP3.LUT P1, RZ, R20.reuse, 0x2, RZ, 0xc0, !PT ;  /* 0x0000000214ff7812 */ /* 0x040fe2000782c0ff */
[----:B--2---:R-:W-:Y:S01]  /*1ee0*/  CS2R R42, SRZ ;  /* 0x00000000002a7805 */ /* 0x004fe2000001ff00 */
[----:B------:R-:W-:Y:S01]  /*1ef0*/  LOP3.LUT P2, RZ, R20, 0x4, RZ, 0xc0, !PT ;  /* 0x0000000414ff7812 */ /* 0x000fe2000784c0ff */
[----:B------:R2:W-:Y:S01]  /*1f00*/  LDGSTS.E.BYPASS.LTC128B.128 [R38+0x1080], [R8.64], !P6 ;  /* 0x0108000008267fae */ /* 0x0005e2000f101d50 */
[----:B------:R-:W-:Y:S01]  /*1f10*/  ISETP.GE.AND P6, PT, R2, c[0x0][0x16c], PT ;  /* 0x00005b0002007a0c */ /* 0x000fe20003fc6270 */
[----:B------:R-:W-:-:S02]  /*1f20*/  ULDC UR7, c[0x0][0x198] ;  /* 0x0000660000077ab9 */ /* 0x000fc40000000800 */
[----:B------:R2:W-:Y:S01]  /*1f30*/  LDGSTS.E.BYPASS.LTC128B.128 [R38+0x3080], [R8.64+0x80], !P5 ;  /* 0x0308008008267fae */ /* 0x0005e2000e901d50 */
[----:B------:R-:W-:Y:S01]  /*1f40*/  ISETP.GT.AND P5, PT, R84, 0x7, PT ;  /* 0x000000075400780c */ /* 0x000fe20003fa4270 */
[----:B------:R-:W-:Y:S02]  /*1f50*/  ULDC UR9, c[0x0][0x168] ;  /* 0x00005a0000097ab9 */ /* 0x000fe40000000800 */
[----:B------:R2:W-:Y:S01]  /*1f60*/  LDGSTS.E.BYPASS.LTC128B.128 [R38+0x5080], [R8.64+0x100], !P4 ;  /* 0x0508010008267fae */ /* 0x0005e2000e101d50 */
[----:B------:R-:W-:-:S03]  /*1f70*/  ISETP.GE.OR P4, PT, R2, c[0x0][0x16c], !P0 ;  /* 0x00005b0002007a0c */ /* 0x000fc60004786670 */
[----:B------:R2:W-:Y:S01]  /*1f80*/  LDGSTS.E.BYPASS.LTC128B.128 [R38+0x7080], [R8.64+0x180], !P3 ;  /* 0x0708018008267fae */ /* 0x0005e2000d901d50 */
[----:B------:R-:W-:-:S03]  /*1f90*/  ISETP.GE.AND P3, PT, R2, c[0x0][0x1fc], PT ;  /* 0x00007f0002007a0c */ /* 0x000fc60003f66270 */
[----:B------:R-:W0:Y:S01]  /*1fa0*/  LDGDEPBAR ;  /* 0x00000000000079af */ /* 0x000e220000000000 */
[----:B-1----:R-:W-:Y:S02]  /*1fb0*/  P2R R4, PR, RZ, 0x8 ;  /* 0x00000008ff047803 */ /* 0x002fe40000000000 */
[----:B------:R-:W-:Y:S01]  /*1fc0*/  ISETP.GE.OR P3, PT, R2, c[0x0][0x1fc], !P0 ;  /* 0x00007f0002007a0c */ /* 0x000fe20004766670 */
[----:B------:R-:W-:Y:S01]  /*1fd0*/  IMAD.IADD R2, R3, 0x1, R0 ;  /* 0x0000000103027824 */ /* 0x000fe200078e0200 */
[----:B------:R-:W-:Y:S01]  /*1fe0*/  SHF.R.S32.HI R0, RZ, 0x1f, R21 ;  /* 0x0000001fff007819 */ /* 0x000fe20000011415 */
[----:B------:R-:W-:Y:S01]  /*1ff0*/  IMAD.MOV.U32 R3, RZ, RZ, 0x40 ;  /* 0x00000040ff037424 */ /* 0x000fe200078e00ff */
[----:B------:R-:W-:Y:S01]  /*2000*/  P2R R20, PR, RZ, 0x8 ;  /* 0x00000008ff147803 */ /* 0x000fe20000000000 */
[----:B------:R-:W-:Y:S01]  /*2010*/  IMAD.SHL.U32 R39, R2, 0x2, RZ ;  /* 0x0000000202277824 */ /* 0x000fe200078e00ff */
[----:B----4-:R-:W-:Y:S02]  /*2020*/  LEA.HI R14, R0, R21, RZ, 0x2 ;  /* 0x00000015000e7211 */ /* 0x010fe400078f10ff */
[----:B------:R-:W-:-:S02]  /*2030*/  SEL R0, R148, 0xffffffe0, !P1 ;  /* 0xffffffe094007807 */ /* 0x000fc40004800000 */
[----:B------:R-:W-:Y:S01]  /*2040*/  SEL R2, R3, 0xffffffc0, !P2 ;  /* 0xffffffc003027807 */ /* 0x000fe20005000000 */
[----:B------:R-:W-:Y:S01]  /*2050*/  IMAD.U32 R3, RZ, RZ, UR13 ;  /* 0x0000000dff037e24 */ /* 0x000fe2000f8e00ff */
[----:B------:R-:W-:Y:S01]  /*2060*/  ISETP.GE.OR P3, PT, R17, c[0x0][0x16c], !P0 ;  /* 0x00005b0011007a0c */ /* 0x000fe20004766670 */
[----:B------:R-:W-:Y:S01]  /*2070*/  IMAD.IADD R26, R39, 0x1, R0 ;  /* 0x00000001271a7824 */ /* 0x000fe200078e0200 */
[----:B------:R-:W-:Y:S01]  /*2080*/  ISETP.GE.OR P2, PT, R18, c[0x0][0x16c], !P0 ;  /* 0x00005b0012007a0c */ /* 0x000fe20004746670 */
[----:B------:R-:W-:-:S04]  /*2090*/  DEPBAR.LE SB0, 0x1 ;  /* 0x000080400000791a */ /* 0x000fc80000000000 */
[----:B------:R-:W-:Y:S01]  /*20a0*/  BAR.SYNC.DEFER_BLOCKING 0x0 ;  /* 0x0000000000007b1d */ /* 0x000fe20000010000 */
[----:B------:R-:W-:Y:S01]  /*20b0*/  IMAD.IADD R16, R39, 0x1, R2 ;  /* 0x0000000127107824 */ /* 0x000fe200078e0202 */
[----:B------:R-:W-:Y:S01]  /*20c0*/  ISETP.GE.OR P1, PT, R19, c[0x0][0x16c], !P0 ;  /* 0x00005b0013007a0c */ /* 0x000fe20004726670 */
[----:B------:R-:W-:Y:S01]  /*20d0*/  IMAD.IADD R15, R2, 0x1, R26 ;  /* 0x00000001020f7824 */ /* 0x000fe200078e021a */
[----:B------:R-:W-:Y:S01]  /*20e0*/  IADD3 R5, R31, UR4, RZ ;  /* 0x000000041f057c10 */ /* 0x000fe2000fffe0ff */
[----:B--2---:R-:W-:Y:S01]  /*20f0*/  IMAD.MOV.U32 R8, RZ, RZ, R28 ;  /* 0x000000ffff087224 */ /* 0x004fe200078e001c */
[----:B------:R-:W-:Y:S01]  /*2100*/  ULDC.64 UR4, c[0x0][0x278] ;  /* 0x00009e0000047ab9 */ /* 0x000fe20000000a00 */
[----:B------:R-:W-:Y:S01]  /*2110*/  IADD3 R9, R29, UR6, RZ ;  /* 0x000000061d097c10 */ /* 0x000fe2000fffe0ff */
[----:B------:R-:W-:Y:S01]  /*2120*/  UIMAD UR4, UR8, UR4, URZ ;  /* 0x00000004080472a4 */ /* 0x000fe2000f8e023f */
[----:B------:R-:W-:Y:S01]  /*2130*/  IMAD.U32 R0, RZ, RZ, UR13 ;  /* 0x0000000dff007e24 */ /* 0x000fe2000f8e00ff */
[----:B------:R-:W-:Y:S01]  /*2140*/  STL [R1+0x28], R39 ;  /* 0x0000282701007387 */ /* 0x000fe20000100800 */
[----:B------:R-:W-:Y:S01]  /*2150*/  USHF.R.S32.HI UR6, URZ, 0x1f, UR19 ;  /* 0x0000001f3f067899 */ /* 0x000fe20008011413 */
[----:B------:R-:W-:Y:S01]  /*2160*/  IMAD.WIDE.U32 R40, R3, c[0x0][0x278], R8 ;  /* 0x00009e0003287a25 */ /* 0x000fe200078e0008 */
[----:B------:R-:W-:Y:S01]  /*2170*/  UIMAD UR5, UR13, UR5, UR4 ;  /* 0x000000050d0572a4 */ /* 0x000fe2000f8e0204 */
[----:B------:R-:W-:Y:S01]  /*2180*/  STL [R1+0x2c], R26 ;  /* 0x00002c1a01007387 */ /* 0x000fe20000100800 */
[----:B------:R-:W-:Y:S01]  /*2190*/  LOP3.LUT R14, R14, 0x1ffffffc, RZ, 0xc0, !PT ;  /* 0x1ffffffc0e0e7812 */ /* 0x000fe200078ec0ff */
[----:B------:R-:W-:Y:S01]  /*21a0*/  IMAD.WIDE.U32 R150, R0, c[0x0][0x240], R24 ;  /* 0x0000900000967a25 */ /* 0x000fe200078e0018 */
[----:B------:R-:W-:Y:S01]  /*21b0*/  LOP3.LUT R0, R33, 0xfffffff0, RZ, 0xc0, !PT ;  /* 0xfffffff021007812 */ /* 0x000fe200078ec0ff */
[----:B------:R-:W-:Y:S02]  /*21c0*/  STL [R1+0x34], R16 ;  /* 0x0000341001007387 */ /* 0x000fe40000100800 */
[----:B------:R-:W-:Y:S01]  /*21d0*/  IMAD.IADD R21, R21, 0x1, -R14 ;  /* 0x0000000115157824 */ /* 0x000fe200078e0a0e */
[----:B------:R-:W-:Y:S01]  /*21e0*/  LOP3.LUT R14, R27, 0xffffffe0, RZ, 0xc0, !PT ;  /* 0xffffffe01b0e7812 */ /* 0x000fe200078ec0ff */
[----:B------:R-:W-:Y:S01]  /*21f0*/  STL [R1+0x30], R15 ;  /* 0x0000300f01007387 */ /* 0x000fe20000100800 */
[----:B------:R-:W-:-:S02]  /*2200*/  IMAD.IADD R0, R84, 0x1, -R0 ;  /* 0x0000000154007824 */ /* 0x000fc400078e0a00 */
[----:B------:R-:W-:Y:S01]  /*2210*/  IMAD.U32 R9, RZ, RZ, UR13 ;  /* 0x0000000dff097e24 */ /* 0x000fe2000f8e00ff */
[----:B------:R-:W1:Y:S02]  /*2220*/  LDSM.16.M88.4 R164, [R39+0x8080] ;  /* 0x0080800027a4783b */ /* 0x000e640000000200 */
[----:B------:R-:W-:Y:S02]  /*2230*/  SHF.R.S32.HI R8, RZ, 0x1f, R0 ;  /* 0x0000001fff087819 */ /* 0x000fe40000011400 */
[----:B------:R-:W2:Y:S02]  /*2240*/  LDSM.16.M88.4 R168, [R26+0x8080] ;  /* 0x008080001aa8783b */ /* 0x000ea40000000200 */
[----:B------:R-:W-:Y:S02]  /*2250*/  LEA.HI R8, R8, R0, RZ, 0x3 ;  /* 0x0000000008087211 */ /* 0x000fe400078f18ff */
[----:B------:R-:W3:Y:S04]  /*2260*/  LDSM.16.M88.4 R172, [R16+0x8080] ;  /* 0x0080800010ac783b */ /* 0x000ee80000000200 */
[----:B------:R-:W4:Y:S04]  /*2270*/  LDSM.16.M88.4 R176, [R15+0x8080] ;  /* 0x008080000fb0783b */ /* 0x000f280000000200 */
        /* <DEDUP_REMOVED lines=11> */
[----:B------:R2:W1:Y:S04]  /*2330*/  LDSM.16.M88.4 R224, [R15+0xe080] ;  /* 0x00e080000fe0783b */ /* 0x0004680000000200 */
[----:B------:R-:W-:Y:S06]  /*2340*/  BAR.SYNC.DEFER_BLOCKING 0x0 ;  /* 0x0000000000007b1d */ /* 0x000fec0000010000 */
[----:B------:R-:W-:Y:S04]  /*2350*/  STL.64 [R1+0xb0], R150 ;  /* 0x0000b09601007387 */ /* 0x000fe80000100a00 */
[----:B------:R1:W-:Y:S01]  /*2360*/  STL.64 [R1+0x90], R40 ;  /* 0x0000902801007387 */ /* 0x0003e20000100a00 */
[----:B-----5:R-:W-:-:S02]  /*2370*/  SEL R26, RZ, 0x1, P6 ;  /* 0x00000001ff1a7807 */ /* 0x020fc40003000000 */
[----:B------:R-:W-:Y:S02]  /*2380*/  ISETP.GE.OR P6, PT, R17, c[0x0][0x1fc], !P0 ;  /* 0x00007f0011007a0c */ /* 0x000fe400047c6670 */
[----:B--2---:R-:W-:Y:S01]  /*2390*/  IADD3 R15, R41, UR5, RZ ;  /* 0x00000005290f7c10 */ /* 0x004fe2000fffe0ff */
[----:B------:R-:W-:Y:S02]  /*23a0*/  ULDC.64 UR4, c[0x0][0x290] ;  /* 0x0000a40000047ab9 */ /* 0x000fe40000000a00 */
[----:B------:R-:W-:Y:S01]  /*23b0*/  UIMAD UR4, UR8, UR4, URZ ;  /* 0x00000004080472a4 */ /* 0x000fe2000f8e023f */
[----:B------:R-:W-:Y:S01]  /*23c0*/  @!PT LDS RZ, [RZ] ;  /* 0x00000000fffff984 */ /* 0x000fe20000000800 */
[----:B------:R-:W-:Y:S01]  /*23d0*/  @!PT LDS RZ, [RZ] ;  /* 0x00000000fffff984 */ /* 0x000fe20000000800 */
[----:B------:R-:W-:Y:S01]  /*23e0*/  @!PT LDS RZ, [RZ] ;  /* 0x00000000fffff984 */ /* 0x000fe20000000800 */
[----:B------:R2:W-:Y:S01]  /*23f0*/  LDGSTS.E.BYPASS.LTC128B.128 [R38+0x8080], [R6.64], !P4 ;  /* 0x0808000006267fae */ /* 0x0005e2000e101d50 */
[----:B------:R-:W-:Y:S01]  /*2400*/  ISETP.NE.AND P4, PT, R4, RZ, PT ;  /* 0x000000ff0400720c */ /* 0x000fe20003f85270 */
[----:B------:R-:W-:Y:S01]  /*2410*/  IMAD.MOV.U32 R4, RZ, RZ, R30 ;  /* 0x000000ffff047224 */ /* 0x000fe200078e001e */
[----:B------:R-:W-:Y:S01]  /*2420*/  UIMAD UR4, UR13, UR5, UR4 ;  /* 0x000000050d0472a4 */ /* 0x000fe2000f8e0204 */
[----:B------:R2:W-:Y:S01]  /*2430*/  LDGSTS.E.BYPASS.LTC128B.128 [R38+0x9080], [R6.64+0x80], !P3 ;  /* 0x0908008006267fae */ /* 0x0005e2000d901d50 */
[----:B------:R-:W-:Y:S01]  /*2440*/  ISETP.GE.AND P3, PT, R17, c[0x0][0x16c], PT ;  /* 0x00005b0011007a0c */ /* 0x000fe20003f66270 */
[----:B------:R-:W-:Y:S01]  /*2450*/  IMAD.WIDE.U32 R28, R9, c[0x0][0x290], R4 ;  /* 0x0000a400091c7a25 */ /* 0x000fe200078e0004 */
[----:B------:R-:W-:Y:S01]  /*2460*/  LOP3.LUT R9, R8, 0xfffffff8, RZ, 0xc0, !PT ;  /* 0xfffffff808097812 */ /* 0x000fe200078ec0ff */
[----:B------:R2:W-:Y:S01]  /*2470*/  LDGSTS.E.BYPASS.LTC128B.128 [R38+0xa080], [R6.64+0x100], !P2 ;  /* 0x0a08010006267fae */ /* 0x0005e2000d101d50 */
[----:B------:R-:W-:Y:S01]  /*2480*/  SEL R23, RZ, 0xffffffff, P3 ;  /* 0xffffffffff177807 */ /* 0x000fe20001800000 */
[----:B------:R-:W-:Y:S01]  /*2490*/  IMAD.SHL.U32 R5, R34, 0x10, RZ ;  /* 0x0000001022057824 */ /* 0x000fe200078e00ff */
[----:B------:R-:W-:Y:S01]  /*24a0*/  ISETP.GE.AND P3, PT, R17, c[0x0][0x1fc], PT ;  /* 0x00007f0011007a0c */ /* 0x000fe20003f66270 */
[----:B------:R2:W-:Y:S01]  /*24b0*/  LDGSTS.E.BYPASS.LTC128B.128 [R38+0xb080], [R6.64+0x180], !P1 ;  /* 0x0b08018006267fae */ /* 0x0005e2000c901d50 */
[----:B------:R-:W-:Y:S01]  /*24c0*/  ISETP.GE.AND P1, PT, R19, c[0x0][0x16c], PT ;  /* 0x00005b0013007a0c */ /* 0x000fe20003f26270 */
[----:B------:R-:W-:Y:S01]  /*24d0*/  IMAD.IADD R0, R0, 0x1, -R9 ;  /* 0x0000000100007824 */ /* 0x000fe200078e0a09 */
[----:B------:R-:W-:Y:S01]  /*24e0*/  LOP3.LUT R12, R12, 0x10, R5, 0xf8, !PT ;  /* 0x000000100c0c7812 */ /* 0x000fe200078ef805 */
[----:B------:R5:W-:Y:S01]  /*24f0*/  STL [R1+0xac], R15 ;  /* 0x0000ac0f01007387 */ /* 0x000be20000100800 */
[----:B------:R-:W-:Y:S01]  /*2500*/  SEL R24, RZ, 0x8, P1 ;  /* 0x00000008ff187807 */ /* 0x000fe20000800000 */
[----:B------:R-:W-:Y:S01]  /*2510*/  CS2R R30, SRZ ;  /* 0x00000000001e7805 */ /* 0x000fe2000001ff00 */
[----:B------:R-:W-:Y:S01]  /*2520*/  @!P5 IADD3 R3, P1, R40, UR19, RZ ;  /* 0x000000132803dc10 */ /* 0x000fe2000ff3e0ff */
[----:B------:R-:W-:Y:S01]  /*2530*/  STL.64 [R1+0x88], R28 ;  /* 0x0000881c01007387 */ /* 0x000fe20000100a00 */
[----:B------:R-:W-:Y:S01]  /*2540*/  ISETP.GE.AND P2, PT, R18, c[0x0][0x16c], PT ;  /* 0x00005b0012007a0c */ /* 0x000fe20003f46270 */
[----:B-1----:R-:W-:Y:S01]  /*2550*/  CS2R R40, SRZ ;  /* 0x0000000000287805 */ /* 0x002fe2000001ff00 */
[----:B------:R-:W-:-:S02]  /*2560*/  SEL R17, RZ, 0xffffffff, P3 ;  /* 0xffffffffff117807 */ /* 0x000fc40001800000 */
[----:B------:R-:W-:Y:S02]  /*2570*/  SEL R16, RZ, 0x1, P4 ;  /* 0x00000001ff107807 */ /* 0x000fe40002000000 */
[C---:B------:R-:W-:Y:S02]  /*2580*/  ISETP.GE.OR P4, PT, R18.reuse, c[0x0][0x1fc], !P0 ;  /* 0x00007f0012007a0c */ /* 0x040fe40004786670 */
[----:B------:R-:W-:Y:S02]  /*2590*/  ISETP.GE.OR P3, PT, R19, c[0x0][0x1fc], !P0 ;  /* 0x00007f0013007a0c */ /* 0x000fe40004766670 */
[----:B------:R-:W-:Y:S02]  /*25a0*/  SEL R25, RZ, 0x4, P2 ;  /* 0x00000004ff197807 */ /* 0x000fe40001000000 */
[----:B------:R-:W-:Y:S02]  /*25b0*/  ISETP.GE.AND P2, PT, R18, c[0x0][0x1fc], PT ;  /* 0x00007f0012007a0c */ /* 0x000fe40003f46270 */
[----:B--2---:R-:W-:-:S02]  /*25c0*/  @!P5 IADD3.X R7, R15, UR6, RZ, P1, !PT ;  /* 0x000000060f07dc10 */ /* 0x004fc40008ffe4ff */
[----:B------:R-:W-:Y:S01]  /*25d0*/  @!P5 LEA R6, P1, R3, c[0x0][0x258], 0x2 ;  /* 0x000096000306da11 */ /* 0x000fe200078210ff */
[----:B-----5:R-:W-:-:S03]  /*25e0*/  IMAD.SHL.U32 R15, R22, 0x20, RZ ;  /* 0x00000020160f7824 */ /* 0x020fc600078e00ff */
[----:B------:R-:W-:Y:S01]  /*25f0*/  @!P5 LEA.HI.X R7, R3, c[0x0][0x25c], R7, 0x2, P1 ;  /* 0x000097000307da11 */ /* 0x000fe200008f1407 */
[----:B------:R-:W-:Y:S01]  /*2600*/  IMAD.IADD R3, R84, 0x1, -R14 ;  /* 0x0000000154037824 */ /* 0x000fe200078e0a0e */
[----:B------:R-:W-:Y:S02]  /*2610*/  ISETP.GE.AND P1, PT, R19, c[0x0][0x1fc], PT ;  /* 0x00007f0013007a0c */ /* 0x000fe40003f26270 */
[----:B------:R-:W-:Y:S01]  /*2620*/  IADD3 R19, R29, UR4, RZ ;  /* 0x000000041d137c10 */ /* 0x000fe2000fffe0ff */
[----:B------:R-:W-:Y:S01]  /*2630*/  ULDC.64 UR4, c[0x0][0x240] ;  /* 0x0000900000047ab9 */ /* 0x000fe20000000a00 */
[----:B------:R-:W-:Y:S01]  /*2640*/  SHF.R.S32.HI R14, RZ, 0x1f, R3 ;  /* 0x0000001fff0e7819 */ /* 0x000fe20000011403 */
[----:B------:R-:W-:Y:S01]  /*2650*/  UIMAD UR4, UR8, UR4, URZ ;  /* 0x00000004080472a4 */ /* 0x000fe2000f8e023f */
[----:B------:R-:W-:Y:S02]  /*2660*/  LOP3.LUT R15, R36, 0x20, R15, 0xf8, !PT ;  /* 0x00000020240f7812 */ /* 0x000fe400078ef80f */
[----:B------:R-:W-:Y:S01]  /*2670*/  LEA.HI R4, R14, R3, RZ, 0x2 ;  /* 0x000000030e047211 */ /* 0x000fe200078f10ff */
[----:B------:R-:W-:Y:S01]  /*2680*/  UIMAD UR5, UR13, UR5, UR4 ;  /* 0x000000050d0572a4 */ /* 0x000fe2000f8e0204 */
[----:B------:R-:W-:Y:S01]  /*2690*/  SEL R14, RZ, 0x4, P2 ;  /* 0x00000004ff0e7807 */ /* 0x000fe20001000000 */
[----:B------:R-:W-:Y:S01]  /*26a0*/  UMOV UR8, 0xffffffe0 ;  /* 0xffffffe000087882 */ /* 0x000fe20000000000 */
[----:B------:R-:W-:-:S02]  /*26b0*/  LOP3.LUT R9, R4, 0x7ffffffc, RZ, 0xc0, !PT ;  /* 0x7ffffffc04097812 */ /* 0x000fc400078ec0ff */
[----:B------:R-:W-:Y:S02]  /*26c0*/  LEA.HI.SX32 R5, R4, R5, 0x1e ;  /* 0x0000000504057211 */ /* 0x000fe400078ff2ff */
[----:B------:R-:W-:Y:S01]  /*26d0*/  LOP3.LUT P2, RZ, R0, 0x4, RZ, 0xc0, !PT ;  /* 0x0000000400ff7812 */ /* 0x000fe2000784c0ff */
[----:B------:R-:W-:Y:S02]  /*26e0*/  IMAD.IADD R4, R3, 0x1, -R9 ;  /* 0x0000000103047824 */ /* 0x000fe400078e0a09 */
[----:B------:R-:W-:Y:S01]  /*26f0*/  @!P5 IMAD.SHL.U32 R3, R84, 0x10, RZ ;  /* 0x000000105403d824 */ /* 0x000fe200078e00ff */
[----:B------:R1:W-:Y:S01]  /*2700*/  STL [R1+0x54], R5 ;  /* 0x0000540501007387 */ /* 0x0003e20000100800 */
[----:B------:R-:W-:-:S03]  /*2710*/  IMAD R18, R21, 0x4, R4 ;  /* 0x0000000415127824 */ /* 0x000fc600078e0204 */
[----:B------:R2:W-:Y:S04]  /*2720*/  @!P5 LDGSTS.E.BYPASS.LTC128B.128 [R3+0x14080], [R6.64] ;  /* 0x140800000603dfae */ /* 0x0005e8000b901d50 */
[----:B------:R-:W0:Y:S04]  /*2730*/  LDGDEPBAR ;  /* 0x00000000000079af */ /* 0x000e280000000000 */
[----:B------:R-:W-:Y:S01]  /*2740*/  STL [R1+0xa8], R19 ;  /* 0x0000a81301007387 */ /* 0x000fe20000100800 */
[----:B-1----:R-:W-:Y:S02]  /*2750*/  LOP3.LUT R5, R12, 0x8, R35, 0xf8, !PT ;  /* 0x000000080c057812 */ /* 0x002fe400078ef823 */
[----:B------:R-:W-:-:S02]  /*2760*/  CS2R R34, SRZ ;  /* 0x0000000000227805 */ /* 0x000fc4000001ff00 */
[----:B------:R-:W-:Y:S01]  /*2770*/  LOP3.LUT R9, R5, R13, RZ, 0x3c, !PT ;  /* 0x0000000d05097212 */ /* 0x000fe200078e3cff */
[----:B------:R-:W-:Y:S01]  /*2780*/  IMAD.SHL.U32 R5, R23, 0x2, RZ ;  /* 0x0000000217057824 */ /* 0x000fe200078e00ff */
[----:B--2---:R-:W-:Y:S01]  /*2790*/  SEL R7, RZ, 0x8, P1 ;  /* 0x00000008ff077807 */ /* 0x004fe20000800000 */
[----:B------:R-:W-:Y:S01]  /*27a0*/  IMAD.SHL.U32 R6, R17, 0x2, RZ ;  /* 0x0000000211067824 */ /* 0x000fe200078e00ff */
[----:B------:R-:W-:Y:S02]  /*27b0*/  ISETP.NE.AND P1, PT, R20, RZ, PT ;  /* 0x000000ff1400720c */ /* 0x000fe40003f25270 */
[----:B------:R-:W-:Y:S01]  /*27c0*/  IADD3 R3, P0, R28, UR19, RZ ;  /* 0x000000131c037c10 */ /* 0x000fe2000ff1e0ff */
[----:B------:R-:W-:Y:S01]  /*27d0*/  CS2R R20, SRZ ;  /* 0x0000000000147805 */ /* 0x000fe2000001ff00 */
[----:B------:R-:W-:Y:S01]  /*27e0*/  LOP3.LUT R5, R5, 0x2, R26, 0xe2, !PT ;  /* 0x0000000205057812 */ /* 0x000fe200078ee21a */
[----:B------:R-:W-:Y:S01]  /*27f0*/  CS2R R28, SRZ ;  /* 0x00000000001c7805 */ /* 0x000fe2000001ff00 */
[----:B------:R-:W-:Y:S01]  /*2800*/  IADD3.X R4, R19, UR6, RZ, P0, !PT ;  /* 0x0000000613047c10 */ /* 0x000fe200087fe4ff */
[----:B------:R-:W-:Y:S01]  /*2810*/  CS2R R26, SRZ ;  /* 0x00000000001a7805 */ /* 0x000fe2000001ff00 */
[----:B------:R-:W-:Y:S01]  /*2820*/  LEA R12, P0, R3, c[0x0][0x280], 0x2 ;  /* 0x0000a000030c7a11 */ /* 0x000fe200078010ff */
[----:B------:R-:W-:Y:S01]  /*2830*/  ULDC UR6, c[0x0][0x168] ;  /* 0x00005a0000067ab9 */ /* 0x000fe20000000800 */
[----:B------:R-:W-:-:S02]  /*2840*/  LOP3.LUT R16, R6, 0x2, R16, 0xe2, !PT ;  /* 0x0000000206107812 */ /* 0x000fc400078ee210 */
[----:B------:R-:W-:Y:S01]  /*2850*/  LEA.HI.X R13, R3, c[0x0][0x284], R4, 0x2, P0 ;  /* 0x0000a100030d7a11 */ /* 0x000fe200000f1404 */
[----:B------:R1:W-:Y:S01]  /*2860*/  LDGSTS.E.BYPASS.LTC128B.128 [R38+0x10080], [R10.64], !P1 ;  /* 0x100800000a267fae */ /* 0x0003e2000c901d50 */
[C---:B------:R-:W-:Y:S01]  /*2870*/  LOP3.LUT P1, RZ, R0.reuse, 0x2, RZ, 0xc0, !PT ;  /* 0x0000000200ff7812 */ /* 0x040fe2000782c0ff */
[----:B------:R-:W-:Y:S01]  /*2880*/  IMAD.SHL.U32 R0, R0, 0x40, RZ ;  /* 0x0000004000007824 */ /* 0x000fe200078e00ff */
[----:B------:R-:W-:Y:S01]  /*2890*/  LOP3.LUT R3, R24, R5, R25, 0xfe, !PT ;  /* 0x0000000518037212 */ /* 0x000fe200078efe19 */
[----:B------:R-:W-:Y:S01]  /*28a0*/  IMAD.SHL.U32 R5, R32, 0x8, RZ ;  /* 0x0000000820057824 */ /* 0x000fe200078e00ff */
[----:B------:R-:W-:Y:S01]  /*28b0*/  LOP3.LUT R6, R7, R16, R14, 0xfe, !PT ;  /* 0x0000001007067212 */ /* 0x000fe200078efe0e */
[----:B------:R-:W-:Y:S01]  /*28c0*/  IMAD.SHL.U32 R4, R22, 0x8, RZ ;  /* 0x0000000816047824 */ /* 0x000fe200078e00ff */
[----:B------:R-:W-:Y:S01]  /*28d0*/  LOP3.LUT R0, R0, 0x1c0, RZ, 0xc0, !PT ;  /* 0x000001c000007812 */ /* 0x000fe200078ec0ff */
[----:B------:R2:W-:Y:S01]  /*28e0*/  STL [R1+0x64], R3 ;  /* 0x0000640301007387 */ /* 0x0005e20000100800 */
[----:B------:R-:W-:Y:S01]  /*28f0*/  ISETP.GE.AND P0, PT, R84, 0x8, PT ;  /* 0x000000085400780c */ /* 0x000fe20003f06270 */
[----:B------:R-:W-:Y:S01]  /*2900*/  CS2R R32, SRZ ;  /* 0x0000000000207805 */ /* 0x000fe2000001ff00 */
[C---:B------:R-:W-:Y:S01]  /*2910*/  LOP3.LUT R5, R0.reuse, 0x38, R5, 0xf8, !PT ;  /* 0x0000003800057812 */ /* 0x040fe200078ef805 */
[----:B------:R5:W-:Y:S01]  /*2920*/  STL [R1+0x60], R6 ;  /* 0x0000600601007387 */ /* 0x000be20000100800 */
[----:B------:R-:W-:Y:S01]  /*2930*/  LOP3.LUT R4, R0, 0x8, R4, 0xf8, !PT ;  /* 0x0000000800047812 */ /* 0x000fe200078ef804 */
[----:B------:R-:W-:-:S02]  /*2940*/  CS2R R24, SRZ ;  /* 0x0000000000187805 */ /* 0x000fc4000001ff00 */
[----:B------:R1:W-:Y:S04]  /*2950*/  LDGSTS.E.BYPASS.LTC128B.128 [R38+0x11080], [R10.64+0x80], !P6 ;  /* 0x110800800a267fae */ /* 0x0003e8000f101d50 */
[----:B------:R1:W-:Y:S04]  /*2960*/  LDGSTS.E.BYPASS.LTC128B.128 [R38+0x12080], [R10.64+0x100], !P4 ;  /* 0x120801000a267fae */ /* 0x0003e8000e101d50 */
[----:B------:R1:W-:Y:S01]  /*2970*/  LDGSTS.E.BYPASS.LTC128B.128 [R38+0x13080], [R10.64+0x180], !P3 ;  /* 0x130801800a267fae */ /* 0x0003e2000d901d50 */
[----:B--2---:R-:W-:Y:S01]  /*2980*/  SHF.R.U32.HI R3, RZ, 0x3, R0 ;  /* 0x00000003ff037819 */ /* 0x004fe20000011600 */
[----:B-----5:R-:W-:-:S03]  /*2990*/  IMAD.SHL.U32 R6, R8, 0x40, RZ ;  /* 0x0000004008067824 */ /* 0x020fc600078e00ff */
[----:B------:R-:W-:Y:S01]  /*29a0*/  LOP3.LUT R7, R3, R15, R0, 0x1e, !PT ;  /* 0x0000000f03077212 */ /* 0x000fe200078e1e00 */
[----:B------:R-:W-:Y:S01]  /*29b0*/  IMAD R0, R22, 0x200, R9 ;  /* 0x0000020016007824 */ /* 0x000fe200078e0209 */
[-C--:B------:R-:W-:Y:S01]  /*29c0*/  LOP3.LUT R5, R5, R3.reuse, RZ, 0x3c, !PT ;  /* 0x0000000305057212 */ /* 0x080fe200078e3cff */
[----:B------:R-:W-:Y:S01]  /*29d0*/  IMAD.SHL.U32 R9, R18, 0x2, RZ ;  /* 0x0000000212097824 */ /* 0x000fe200078e00ff */
[----:B------:R-:W-:Y:S02]  /*29e0*/  LOP3.LUT R6, R6, 0xfffffe00, RZ, 0xc0, !PT ;  /* 0xfffffe0006067812 */ /* 0x000fe400078ec0ff */
[----:B------:R-:W-:Y:S02]  /*29f0*/  LOP3.LUT R4, R4, R3, RZ, 0x3c, !PT ;  /* 0x0000000304047212 */ /* 0x000fe400078e3cff */
[-C--:B------:R-:W-:Y:S01]  /*2a00*/  LOP3.LUT R7, R7, R6.reuse, RZ, 0xfc, !PT ;  /* 0x0000000607077212 */ /* 0x080fe200078efcff */
[----:B------:R-:W-:Y:S01]  /*2a10*/  IMAD R8, R22, 0x1000, R6 ;  /* 0x0000100016087824 */ /* 0x000fe200078e0206 */
[CC--:B------:R-:W-:Y:S01]  /*2a20*/  IADD3 R3, R4.reuse, R6.reuse, R37 ;  /* 0x0000000604037210 */ /* 0x0c0fe20007ffe025 */
[----:B------:R-:W-:Y:S01]  /*2a30*/  CS2R R22, SRZ ;  /* 0x0000000000167805 */ /* 0x000fe2000001ff00 */
[----:B------:R-:W-:Y:S01]  /*2a40*/  LOP3.LUT R6, R4, R6, RZ, 0xfc, !PT ;  /* 0x0000000604067212 */ /* 0x000fe200078efcff */
[----:B------:R-:W-:Y:S01]  /*2a50*/  IMAD.IADD R8, R8, 0x1, R5 ;  /* 0x0000000108087824 */ /* 0x000fe200078e0205 */
[----:B-1----:R-:W-:Y:S01]  /*2a60*/  IADD3 R10, R151, UR5, RZ ;  /* 0x00000005970a7c10 */ /* 0x002fe2000fffe0ff */
[----:B------:R-:W-:Y:S01]  /*2a70*/  IMAD.MOV.U32 R5, RZ, RZ, 0x10 ;  /* 0x00000010ff057424 */ /* 0x000fe200078e00ff */
[----:B------:R-:W-:Y:S01]  /*2a80*/  CS2R R38, SRZ ;  /* 0x0000000000267805 */ /* 0x000fe2000001ff00 */
[----:B------:R-:W-:Y:S01]  /*2a90*/  @!P0 IMAD.SHL.U32 R4, R84, 0x10, RZ ;  /* 0x0000001054048824 */ /* 0x000fe200078e00ff */
[----:B------:R-:W-:Y:S01]  /*2aa0*/  CS2R R36, SRZ ;  /* 0x0000000000247805 */ /* 0x000fe2000001ff00 */
[----:B------:R1:W-:Y:S01]  /*2ab0*/  STL [R1+0xb8], R10 ;  /* 0x0000b80a01007387 */ /* 0x0003e20000100800 */
[----:B------:R-:W-:Y:S01]  /*2ac0*/  SEL R5, R5, 0xfffffff0, !P1 ;  /* 0xfffffff005057807 */ /* 0x000fe20004800000 */
[----:B------:R-:W-:-:S02]  /*2ad0*/  CS2R R84, SRZ ;  /* 0x0000000000547805 */ /* 0x000fc4000001ff00 */
[----:B------:R2:W-:Y:S04]  /*2ae0*/  STL [R1+0x7c], R9 ;  /* 0x00007c0901007387 */ /* 0x0005e80000100800 */
[----:B------:R5:W-:Y:S04]  /*2af0*/  @!P0 LDGSTS.E.BYPASS.LTC128B.128 [R4+0x14100], [R12.64] ;  /* 0x141000000c048fae */ /* 0x000be8000b901d50 */
[----:B------:R-:W0:Y:S01]  /*2b00*/  LDGDEPBAR ;  /* 0x00000000000079af */ /* 0x000e220000000000 */
[----:B-1----:R-:W-:Y:S01]  /*2b10*/  IADD3 R10, -R9, UR15, RZ ;  /* 0x0000000f090a7c10 */ /* 0x002fe2000fffe1ff */
[----:B--2---:R-:W-:-:S04]  /*2b20*/  IMAD R9, R0, 0x2, R2 ;  /* 0x0000000200097824 */ /* 0x004fc800078e0202 */
[----:B------:R-:W-:Y:S01]  /*2b30*/  STL [R1+0x78], R10 ;  /* 0x0000780a01007387 */ /* 0x000fe20000100800 */
[----:B------:R-:W-:Y:S02]  /*2b40*/  IMAD.SHL.U32 R0, R0, 0x2, RZ ;  /* 0x0000000200007824 */ /* 0x000fe400078e00ff */
[----:B------:R-:W-:Y:S01]  /*2b50*/  IMAD.SHL.U32 R2, R3, 0x2, RZ ;  /* 0x0000000203027824 */ /* 0x000fe200078e00ff */
[----:B------:R1:W-:Y:S01]  /*2b60*/  STL [R1+0x38], R9 ;  /* 0x0000380901007387 */ /* 0x0003e20000100800 */
[----:B-----5:R-:W-:Y:S02]  /*2b70*/  SEL R4, R148, 0xffffffe0, !P2 ;  /* 0xffffffe094047807 */ /* 0x020fe40005000000 */
[----:B------:R-:W-:Y:S01]  /*2b80*/  IMAD R3, R5, 0x2, R2 ;  /* 0x0000000205037824 */ /* 0x000fe200078e0202 */
[----:B------:R2:W-:Y:S03]  /*2b90*/  STL [R1+0x3c], R0 ;  /* 0x00003c0001007387 */ /* 0x0005e60000100800 */
[----:B------:R-:W-:Y:S01]  /*2ba0*/  IMAD R252, R4, 0x2, R3 ;  /* 0x0000000204fc7824 */ /* 0x000fe200078e0203 */
[----:B-1----:R-:W-:-:S02]  /*2bb0*/  LEA R9, R6, 0x15180, 0x1 ;  /* 0x0001518006097811 */ /* 0x002fc400078e08ff */
[----:B------:R-:W-:Y:S01]  /*2bc0*/  LEA R6, R8, 0x80, 0x1 ;  /* 0x0000008008067811 */ /* 0x000fe200078e08ff */
[----:B--2---:R-:W-:Y:S02]  /*2bd0*/  IMAD.SHL.U32 R0, R7, 0x2, RZ ;  /* 0x0000000207007824 */ /* 0x004fe400078e00ff */
[----:B------:R-:W-:Y:S01]  /*2be0*/  STL [R1+0x40], R9 ;  /* 0x0000400901007387 */ /* 0x000fe20000100800 */
[----:B------:R-:W-:-:S03]  /*2bf0*/  IMAD R7, R4, 0x2, R2 ;  /* 0x0000000204077824 */ /* 0x000fc600078e0202 */
[----:B------:R1:W-:Y:S04]  /*2c00*/  STL [R1+0x24], R6 ;  /* 0x0000240601007387 */ /* 0x0003e80000100800 */
[----:B------:R2:W-:Y:S01]  /*2c10*/  STL [R1+0x20], R7 ;  /* 0x0000200701007387 */ /* 0x0005e20000100800 */
[--C-:B-1----:R-:W-:Y:S02]  /*2c20*/  IMAD R6, R5, 0x2, R9.reuse ;  /* 0x0000000205067824 */ /* 0x102fe400078e0209 */
[C---:B------:R-:W-:Y:S02]  /*2c30*/  IMAD R5, R4.reuse, 0x2, R9 ;  /* 0x0000000204057824 */ /* 0x040fe400078e0209 */
[----:B------:R-:W-:Y:S01]  /*2c40*/  IMAD R4, R4, 0x2, R6 ;  /* 0x0000000204047824 */ /* 0x000fe200078e0206 */
[----:B------:R2:W-:Y:S04]  /*2c50*/  STL [R1+0x44], R6 ;  /* 0x0000440601007387 */ /* 0x0005e80000100800 */
[----:B------:R2:W-:Y:S04]  /*2c60*/  STL [R1+0x4c], R5 ;  /* 0x00004c0501007387 */ /* 0x0005e80000100800 */
[----:B---34-:R2:W-:Y:S02]  /*2c70*/  STL [R1+0x48], R4 ;  /* 0x0000480401007387 */ /* 0x0185e40000100800 */
.L_x_347:
[----:B-1----:R-:W3:Y:S01]  /*2c80*/  LDL R159, [R1+0x28] ;  /* 0x00002800019f7983 */ /* 0x002ee20000100800 */
[----:B------:R-:W-:Y:S04]  /*2c90*/  DEPBAR.LE SB0, 0x0 ;  /* 0x000080000000791a */ /* 0x000fe80000000000 */
[----:B------:R-:W4:Y:S01]  /*2ca0*/  LDL R158, [R1+0x2c] ;  /* 0x00002c00019e7983 */ /* 0x000f220000100800 */
[----:B------:R-:W-:Y:S02]  /*2cb0*/  USHF.L.U32 UR19, UR18, 0x5, URZ ;  /* 0x0000000512137899 */ /* 0x000fe4000800063f */
[----:B------:R-:W-:Y:S01]  /*2cc0*/  UIADD3 UR15, UR18, 0x1, URZ ;  /* 0x00000001120f7890 */ /* 0x000fe2000fffe03f */
[----:B-----5:R-:W5:Y:S01]  /*2cd0*/  LDL R157, [R1+0x34] ;  /* 0x00003400019d7983 */ /* 0x020f620000100800 */
[----:B------:R-:W-:Y:S02]  /*2ce0*/  UIADD3 UR4, -UR10, 0x1, UR19 ;  /* 0x000000010a047890 */ /* 0x000fe4000fffe113 */
[----:B------:R-:W-:Y:S01]  /*2cf0*/  UISETP.GE.AND UP0, UPT, UR15, UR11, UPT ;  /* 0x0000000b0f00728c */ /* 0x000fe2000bf06270 */
[----:B--2---:R-:W2:Y:S01]  /*2d00*/  LDL R229, [R1+0x20] ;  /* 0x0000200001e57983 */ /* 0x004ea20000100800 */
[----:B------:R-:W-:Y:S03]  /*2d10*/  UIADD3 UR4, UR4, UR7, URZ ;  /* 0x0000000704047290 */ /* 0x000fe6000fffe03f */
[----:B------:R-:W2:Y:S04]  /*2d20*/  LDL R156, [R1+0x30] ;  /* 0x00003000019c7983 */ /* 0x000ea80000100800 */
[----:B------:R-:W-:Y:S01]  /*2d30*/  BAR.SYNC.DEFER_BLOCKING 0x0 ;  /* 0x0000000000007b1d */ /* 0x000fe20000010000 */
[----:B------:R-:W-:Y:S05]  /*2d40*/  PLOP3.LUT P6, PT, PT, PT, UP0, 0x80, 0x0 ;  /* 0x000000000000781c */ /* 0x000fea0003fcf008 */
[----:B------:R-:W-:Y:S04]  /*2d50*/  LDSM.16.M88.4 R8, [R2+0x8080] ;  /* 0x008080000208783b */ /* 0x000fe80000000200 */
[----:B------:R-:W-:Y:S04]  /*2d60*/  LDSM.16.M88.4 R16, [R3+0x8080] ;  /* 0x008080000310783b */ /* 0x000fe80000000200 */
[----:B------:R-:W2:Y:S04]  /*2d70*/  LDL R228, [R1+0x54] ;  /* 0x0000540001e47983 */ /* 0x000ea80000100800 */
[----:B------:R-:W2:Y:S04]  /*2d80*/  LDL R160, [R1+0x7c] ;  /* 0x00007c0001a07983 */ /* 0x000ea80000100800 */
        /* <DEDUP_REMOVED lines=71> */
[----:B------:R-:W2:Y:S07]  /*3200*/  LDSM.16.M88.4 R148, [R229+0x10080] ;  /* 0x01008000e594783b */ /* 0x000eae0000000200 */
[C---:B-1----:R-:W-:Y:S08]  /*3210*/  HMMA.16816.F32.BF16 R12, R156.reuse, R164, RZ ;  /* 0x000000a49c0c723c */ /* 0x042ff000000418ff */
[----:B------:R-:W-:Y:S07]  /*3220*/  HMMA.16816.F32.BF16 R16, R156, R166, RZ ;  /* 0x000000a69c10723c */ /* 0x000fee00000418ff */
[----:B------:R-:W-:Y:S05]  /*3230*/  IMAD.U32 R156, RZ, RZ, UR4 ;  /* 0x00000004ff9c7e24 */ /* 0x000fea000f8e00ff */
[----:B------:R-:W-:Y:S04]  /*3240*/  IADD3 R156, R228, -c[0x0][0x168], R156 ;  /* 0x80005a00e49c7a10 */ /* 0x000fe80007ffe09c */
[C---:B---3--:R-:W-:Y:S05]  /*3250*/  HMMA.16816.F32.BF16 R12, R152.reuse, R168, R12 ;  /* 0x000000a8980c723c */ /* 0x048fea000004180c */
[----:B------:R-:W-:Y:S03]  /*3260*/  IMAD.IADD R156, R156, 0x1, -R160 ;  /* 0x000000019c9c7824 */ /* 0x000fe600078e0aa0 */
[----:B------:R-:W-:Y:S01]  /*3270*/  HMMA.16816.F32.BF16 R16, R152, R170, R16 ;  /* 0x000000aa9810723c */ /* 0x000fe20000041810 */
[----:B------:R-:W1:Y:S03]  /*3280*/  LDSM.16.M88.4 R152, [R252+0x10080] ;  /* 0x01008000fc98783b */ /* 0x000e660000000200 */
[----:B------:R-:W-:Y:S02]  /*3290*/  IMNMX R157, R163, R156, PT ;  /* 0x0000009ca39d7217 */ /* 0x000fe40003800200 */
[----:B------:R-:W-:Y:S02]  /*32a0*/  IADD3 R156, R156, 0x8, RZ ;  /* 0x000000089c9c7810 */ /* 0x000fe40007ffe0ff */
[----:B------:R-:W-:Y:S04]  /*32b0*/  ISETP.GT.AND P0, PT, R157, RZ, PT ;  /* 0x000000ff9d00720c */ /* 0x000fe80003f04270 */
[----:B------:R-:W-:Y:S02]  /*32c0*/  IMNMX R156, R163, R156, PT ;  /* 0x0000009ca39c7217 */ /* 0x000fe40003800200 */
[----:B------:R-:W3:Y:S01]  /*32d0*/  LDL R163, [R1+0x68] ;  /* 0x0000680001a37983 */ /* 0x000ee20000100800 */
[----:B------:R-:W-:Y:S01]  /*32e0*/  FSEL R4, R4, -INF , P0 ;  /* 0xff80000004047808 */ /* 0x000fe20000000000 */
[C---:B--2---:R-:W-:Y:S05]  /*32f0*/  HMMA.16816.F32.BF16 R12, R148.reuse, R172, R12 ;  /* 0x000000ac940c723c */ /* 0x044fea000004180c */
[----:B------:R-:W-:Y:S01]  /*3300*/  ISETP.GT.AND P0, PT, R157, 0x1, PT ;  /* 0x000000019d00780c */ /* 0x000fe20003f04270 */
[--C-:B------:R-:W-:Y:S02]  /*3310*/  FFMA.FTZ R4, R4, c[0x0][0x29c], -R161.reuse ;  /* 0x0000a70004047a23 */ /* 0x100fe400000108a1 */
[----:B------:R-:W-:Y:S01]  /*3320*/  HMMA.16816.F32.BF16 R16, R148, R174, R16 ;  /* 0x000000ae9410723c */ /* 0x000fe20000041810 */
[----:B------:R-:W2:Y:S01]  /*3330*/  LDSM.16.M88.4 R148, [R2+0x11080] ;  /* 0x011080000294783b */ /* 0x000ea20000000200 */
[----:B------:R4:W5:Y:S02]  /*3340*/  MUFU.EX2 R160, R4 ;  /* 0x0000000400a07308 */ /* 0x0009640000000800 */
[----:B------:R-:W-:Y:S02]  /*3350*/  FSEL R5, R5, -INF , P0 ;  /* 0xff80000005057808 */ /* 0x000fe40000000000 */
[----:B------:R-:W-:Y:S03]  /*3360*/  ISETP.GT.AND P0, PT, R156, RZ, PT ;  /* 0x000000ff9c00720c */ /* 0x000fe60003f04270 */
[--C-:B------:R-:W-:Y:S02]  /*3370*/  FFMA.FTZ R159, R5, c[0x0][0x29c], -R161.reuse ;  /* 0x0000a700059f7a23 */ /* 0x100fe400000108a1 */
[----:B------:R-:W-:Y:S01]  /*3380*/  LDS R5, [R228.X4+0x14100] ;  /* 0x01410000e4057984 */ /* 0x000fe20000004800 */
[----:B------:R-:W-:Y:S02]  /*3390*/  FSEL R6, R6, -INF , P0 ;  /* 0xff80000006067808 */ /* 0x000fe40000000000 */
[----:B------:R-:W-:Y:S01]  /*33a0*/  ISETP.GT.AND P0, PT, R156, 0x1, PT ;  /* 0x000000019c00780c */ /* 0x000fe20003f04270 */
[----:B------:R-:W2:Y:S01]  /*33b0*/  MUFU.EX2 R159, R159 ;  /* 0x0000009f009f7308 */ /* 0x000ea20000000800 */
[C---:B-1----:R-:W-:Y:S05]  /*33c0*/  HMMA.16816.F32.BF16 R12, R152.reuse, R176, R12 ;  /* 0x000000b0980c723c */ /* 0x042fea000004180c */
[----:B------:R-:W-:Y:S01]  /*33d0*/  FSEL R7, R7, -INF , P0 ;  /* 0xff80000007077808 */ /* 0x000fe20000000000 */
[--C-:B------:R-:W-:Y:S01]  /*33e0*/  FFMA.FTZ R158, R6, c[0x0][0x29c], -R162.reuse ;  /* 0x0000a700069e7a23 */ /* 0x100fe200000108a2 */
[C---:B------:R-:W-:Y:S01]  /*33f0*/  ISETP.GT.AND P0, PT, R157.reuse, 0x20, PT ;  /* 0x000000209d00780c */ /* 0x040fe20003f04270 */
[----:B------:R-:W-:Y:S01]  /*3400*/  HMMA.16816.F32.BF16 R16, R152, R178, R16 ;  /* 0x000000b29810723c */ /* 0x000fe20000041810 */
[----:B------:R-:W1:Y:S03]  /*3410*/  LDSM.16.M88.4 R152, [R3+0x11080] ;  /* 0x011080000398783b */ /* 0x000e660000000200 */
[----:B------:R-:W-:Y:S01]  /*3420*/  MUFU.EX2 R158, R158 ;  /* 0x0000009e009e7308 */ /* 0x000fe20000000800 */
[----:B----4-:R-:W-:Y:S01]  /*3430*/  LDS R4, [R228.X4+0x14120] ;  /* 0x01412000e4047984 */ /* 0x010fe20000004800 */
[----:B------:R-:W-:Y:S02]  /*3440*/  FSEL R8, R8, -INF , P0 ;  /* 0xff80000008087808 */ /* 0x000fe40000000000 */
[----:B------:R-:W-:Y:S04]  /*3450*/  ISETP.GT.AND P0, PT, R157, 0x21, PT ;  /* 0x000000219d00780c */ /* 0x000fe80003f04270 */
[----:B------:R-:W-:Y:S01]  /*3460*/  FSEL R9, R9, -INF , P0 ;  /* 0xff80000009097808 */ /* 0x000fe20000000000 */
[--C-:B------:R-:W-:Y:S01]  /*3470*/  FFMA.FTZ R8, R8, c[0x0][0x29c], -R161.reuse ;  /* 0x0000a70008087a23 */ /* 0x100fe200000108a1 */
[----:B------:R-:W-:Y:S02]  /*3480*/  ISETP.GT.AND P0, PT, R156, 0x20, PT ;  /* 0x000000209c00780c */ /* 0x000fe40003f04270 */
[C---:B--2---:R-:W-:Y:S03]  /*3490*/  HMMA.16816.F32.BF16 R12, R148.reuse, R180, R12 ;  /* 0x000000b4940c723c */ /* 0x044fe6000004180c */
[----:B------:R-:W-:Y:S02]  /*34a0*/  MUFU.EX2 R8, R8 ;  /* 0x0000000800087308 */ /* 0x000fe40000000800 */
[----:B------:R-:W-:Y:S01]  /*34b0*/  FFMA.FTZ R161, R9, c[0x0][0x29c], -R161 ;  /* 0x0000a70009a17a23 */ /* 0x000fe200000108a1 */
[----:B------:R-:W-:Y:S02]  /*34c0*/  FSEL R6, R10, -INF , P0 ;  /* 0xff8000000a067808 */ /* 0x000fe40000000000 */
[----:B------:R-:W-:Y:S01]  /*34d0*/  HMMA.16816.F32.BF16 R16, R148, R182, R16 ;  /* 0x000000b69410723c */ /* 0x000fe20000041810 */
[----:B------:R-:W2:Y:S02]  /*34e0*/  LDSM.16.M88.4 R148, [R229+0x11080] ;  /* 0x01108000e594783b */ /* 0x000ea40000000200 */
[----:B------:R-:W-:Y:S01]  /*34f0*/  ISETP.GT.AND P0, PT, R156, 0x21, PT ;  /* 0x000000219c00780c */ /* 0x000fe20003f04270 */
[----:B------:R-:W-:Y:S03]  /*3500*/  FFMA.FTZ R6, R6, c[0x0][0x29c], -R162 ;  /* 0x0000a70006067a23 */ /* 0x000fe600000108a2 */
[----:B------:R-:W-:Y:S03]  /*3510*/  FSEL R11, R11, -INF , P0 ;  /* 0xff8000000b0b7808 */ /* 0x000fe60000000000 */
[----:B------:R-:W-:Y:S06]  /*3520*/  MUFU.EX2 R6, R6 ;  /* 0x0000000600067308 */ /* 0x000fec0000000800 */
[C---:B-1----:R-:W-:Y:S08]  /*3530*/  HMMA.16816.F32.BF16 R12, R152.reuse, R184, R12 ;  /* 0x000000b8980c723c */ /* 0x042ff0000004180c */
[----:B------:R-:W-:Y:S01]  /*3540*/  HMMA.16816.F32.BF16 R16, R152, R186, R16 ;  /* 0x000000ba9810723c */ /* 0x000fe20000041810 */
[----:B------:R-:W1:-:S15]  /*3550*/  LDSM.16.M88.4 R152, [R252+0x11080] ;  /* 0x01108000fc98783b */ /* 0x000e5e0000000200 */
[C---:B--2---:R-:W-:Y:S08]  /*3560*/  HMMA.16816.F32.BF16 R12, R148.reuse, R188, R12 ;  /* 0x000000bc940c723c */ /* 0x044ff0000004180c */
[----:B------:R-:W-:Y:S01]  /*3570*/  HMMA.16816.F32.BF16 R16, R148, R190, R16 ;  /* 0x000000be9410723c */ /* 0x000fe20000041810 */
[----:B------:R-:W2:-:S15]  /*3580*/  LDSM.16.M88.4 R148, [R2+0x12080] ;  /* 0x012080000294783b */ /* 0x000e9e0000000200 */
        /* <DEDUP_REMOVED lines=23> */
[----:B------:R-:W2:Y:S06]  /*3700*/  LDL R149, [R1+0x6c] ;  /* 0x00006c0001957983 */ /* 0x000eac0000100800 */
[--C-:B------:R-:W-:Y:S02]  /*3710*/  FFMA.FTZ R148, R7, c[0x0][0x29c], -R162.reuse ;  /* 0x0000a70007947a23 */ /* 0x100fe400000108a2 */
[----:B------:R-:W4:Y:S03]  /*3720*/  MUFU.EX2 R7, R161 ;  /* 0x000000a100077308 */ /* 0x000f260000000800 */
[----:B------:R-:W-:Y:S04]  /*3730*/  FFMA.FTZ R162, R11, c[0x0][0x29c], -R162 ;  /* 0x0000a7000ba27a23 */ /* 0x000fe800000108a2 */
[C---:B-1----:R-:W-:Y:S03]  /*3740*/  HMMA.16816.F32.BF16 R12, R152.reuse, R224, R12 ;  /* 0x000000e0980c723c */ /* 0x042fe6000004180c */
[----:B------:R-:W-:Y:S05]  /*3750*/  MUFU.EX2 R148, R148 ;  /* 0x0000009400947308 */ /* 0x000fea0000000800 */
[----:B------:R-:W-:Y:S05]  /*3760*/  HMMA.16816.F32.BF16 R16, R152, R226, R16 ;  /* 0x000000e29810723c */ /* 0x000fea0000041810 */
[----:B------:R-:W1:Y:S11]  /*3770*/  MUFU.EX2 R10, R162 ;  /* 0x000000a2000a7308 */ /* 0x000e760000000800 */
[--C-:B------:R-:W-:Y:S02]  /*3780*/  FADD.FTZ R13, R13, -R5.reuse ;  /* 0x800000050d0d7221 */ /* 0x100fe40000010000 */
[--C-:B------:R-:W-:Y:S02]  /*3790*/  FADD.FTZ R12, R12, -R5.reuse ;  /* 0x800000050c0c7221 */ /* 0x100fe40000010000 */
[--C-:B------:R-:W-:Y:S02]  /*37a0*/  FADD.FTZ R14, R14, -R4.reuse ;  /* 0x800000040e0e7221 */ /* 0x100fe40000010000 */
[----:B-----5:R-:W-:Y:S02]  /*37b0*/  FMUL.FTZ R12, R160, R12 ;  /* 0x0000000ca00c7220 */ /* 0x020fe40000410000 */
[--C-:B------:R-:W-:Y:S02]  /*37c0*/  FADD.FTZ R16, R16, -R5.reuse ;  /* 0x8000000510107221 */ /* 0x100fe40000010000 */
[----:B------:R-:W-:Y:S01]  /*37d0*/  FADD.FTZ R17, R17, -R5 ;  /* 0x8000000511117221 */ /* 0x000fe20000010000 */
[----:B------:R-:W-:Y:S01]  /*37e0*/  F2FP.BF16.PACK_AB R5, R159, R160 ;  /* 0x000000a09f05723e */ /* 0x000fe200000010ff */
[--C-:B------:R-:W-:Y:S02]  /*37f0*/  FADD.FTZ R11, R18, -R4.reuse ;  /* 0x80000004120b7221 */ /* 0x100fe40000010000 */
[--C-:B------:R-:W-:Y:S02]  /*3800*/  FADD.FTZ R19, R19, -R4.reuse ;  /* 0x8000000413137221 */ /* 0x100fe40000010000 */
[----:B---3--:R3:W-:Y:S01]  /*3810*/  STS [R163+0x14180], R5 ;  /* 0x01418005a3007388 */ /* 0x0087e20000000800 */
[C---:B----4-:R-:W-:Y:S01]  /*3820*/  FMUL.FTZ R17, R7.reuse, R17 ;  /* 0x0000001107117220 */ /* 0x050fe20000410000 */
[----:B------:R-:W-:Y:S01]  /*3830*/  F2FP.BF16.PACK_AB R7, R7, R8 ;  /* 0x000000080707723e */ /* 0x000fe200000010ff */
[----:B------:R-:W-:Y:S01]  /*3840*/  FMUL.FTZ R11, R6, R11 ;  /* 0x0000000b060b7220 */ /* 0x000fe20000410000 */
[----:B-1----:R-:W-:Y:S01]  /*3850*/  F2FP.BF16.PACK_AB R6, R10, R6 ;  /* 0x000000060a06723e */ /* 0x002fe200000010ff */
[----:B------:R-:W-:Y:S02]  /*3860*/  FMUL.FTZ R9, R159, R13 ;  /* 0x0000000d9f097220 */ /* 0x000fe40000410000 */
[----:B------:R-:W-:Y:S02]  /*3870*/  FMUL.FTZ R14, R158, R14 ;  /* 0x0000000e9e0e7220 */ /* 0x000fe40000410000 */
[----:B------:R-:W-:Y:S01]  /*3880*/  FMUL.FTZ R16, R8, R16 ;  /* 0x0000001008107220 */ /* 0x000fe20000410000 */
[----:B------:R-:W-:Y:S01]  /*3890*/  F2FP.BF16.PACK_AB R9, R9, R12 ;  /* 0x0000000c0909723e */ /* 0x000fe200000010ff */
[----:B------:R-:W-:Y:S03]  /*38a0*/  FMUL.FTZ R10, R10, R19 ;  /* 0x000000130a0a7220 */ /* 0x000fe60000410000 */
[----:B------:R-:W-:Y:S01]  /*38b0*/  F2FP.BF16.PACK_AB R8, R17, R16 ;  /* 0x000000101108723e */ /* 0x000fe200000010ff */
[----:B---3--:R-:W-:Y:S01]  /*38c0*/  FADD.FTZ R5, R15, -R4 ;  /* 0x800000040f057221 */ /* 0x008fe20000010000 */
[C---:B------:R-:W-:Y:S03]  /*38d0*/  F2FP.BF16.PACK_AB R4, R148.reuse, R158 ;  /* 0x0000009e9404723e */ /* 0x040fe600000010ff */
[----:B------:R-:W-:Y:S02]  /*38e0*/  FMUL.FTZ R5, R148, R5 ;  /* 0x0000000594057220 */ /* 0x000fe40000410000 */
[----:B------:R1:W-:Y:S03]  /*38f0*/  STS [R163+0x14580], R4 ;  /* 0x01458004a3007388 */ /* 0x0003e60000000800 */
[----:B------:R-:W-:Y:S02]  /*3900*/  F2FP.BF16.PACK_AB R5, R5, R14 ;  /* 0x0000000e0505723e */ /* 0x000fe400000010ff */
[----:B-1----:R-:W-:Y:S01]  /*3910*/  F2FP.BF16.PACK_AB R4, R10, R11 ;  /* 0x0000000b0a04723e */ /* 0x002fe200000010ff */
        /* <DEDUP_REMOVED lines=70> */
[----:B------:R4:W-:Y:S01]  /*3d80*/  STL [R1+0xc8], R0 ;  /* 0x0000c80001007387 */ /* 0x0009e20000100800 */
[----:B------:R-:W-:Y:S01]  /*3d90*/  IMAD.U32 R244, RZ, RZ, UR22 ;  /* 0x00000016fff47e24 */ /* 0x000fe2000f8e00ff */
[----:B------:R-:W-:Y:S01]  /*3da0*/  UIMAD UR20, UR20, UR4, URZ ;  /* 0x00000004141472a4 */ /* 0x000fe2000f8e023f */
[----:B------:R-:W-:Y:S01]  /*3db0*/  IMAD.U32 R245, RZ, RZ, UR22 ;  /* 0x00000016fff57e24 */ /* 0x000fe2000f8e00ff */
[----:B------:R-:W-:Y:S02]  /*3dc0*/  UIMAD UR4, UR15, UR8, UR6 ;  /* 0x000000080f0472a4 */ /* 0x000fe4000f8e0206 */
[----:B------:R-:W-:Y:S04]  /*3dd0*/  UIMAD UR20, UR15, UR5, UR20 ;  /* 0x000000050f1472a4 */ /* 0x000fe8000f8e0214 */
[----:B------:R-:W-:Y:S01]  /*3de0*/  UIADD3 UR20, UR23, UR20, URZ ;  /* 0x0000001417147290 */ /* 0x000fe2000fffe03f */
[----:B-1--4-:R-:W4:Y:S04]  /*3df0*/  LDL R0, [R1+0x60] ;  /* 0x0000600001007983 */ /* 0x012f280000100800 */
[----:B------:R1:W-:Y:S04]  /*3e00*/  STL.64 [R1+0xc0], R2 ;  /* 0x0000c00201007387 */ /* 0x0003e80000100a00 */
[----:B------:R-:W4:Y:S04]  /*3e10*/  LDL.64 R250, [R1+0x88] ;  /* 0x0000880001fa7983 */ /* 0x000f280000100a00 */
[----:B-1----:R-:W4:Y:S04]  /*3e20*/  LDL.64 R2, [R1+0x58] ;  /* 0x0000580001027983 */ /* 0x002f280000100a00 */
[----:B--2---:R-:W2:Y:S01]  /*3e30*/  LDL R247, [R1+0xa8] ;  /* 0x0000a80001f77983 */ /* 0x004ea20000100800 */
[----:B------:R-:W-:Y:S01]  /*3e40*/  LEA R245, P0, R245, R246, 0x5 ;  /* 0x000000f6f5f57211 */ /* 0x000fe200078028ff */
[----:B------:R-:W-:Y:S05]  /*3e50*/  IMAD.U32 R246, RZ, RZ, UR20 ;  /* 0x00000014fff67e24 */ /* 0x000fea000f8e00ff */
[----:B---3--:R-:W-:Y:S02]  /*3e60*/  LEA.HI.X R246, R244, R249, R246, 0x5, P0 ;  /* 0x000000f9f4f67211 */ /* 0x008fe400000f2cf6 */
[----:B------:R-:W3:Y:S01]  /*3e70*/  LDL.64 R248, [R1+0x70] ;  /* 0x0000700001f87983 */ /* 0x000ee20000100a00 */
[C---:B------:R-:W-:Y:S04]  /*3e80*/  LEA R244, P0, R245.reuse, c[0x0][0x1f0], 0x1 ;  /* 0x00007c00f5f47a11 */ /* 0x040fe800078008ff */
[----:B------:R-:W-:Y:S02]  /*3e90*/  LEA.HI.X R245, R245, c[0x0][0x1f4], R246, 0x1, P0 ;  /* 0x00007d00f5f57a11 */ /* 0x000fe400000f0cf6 */
[----:B------:R-:W2:Y:S01]  /*3ea0*/  LDL R246, [R1+0x50] ;  /* 0x0000500001f67983 */ /* 0x000ea20000100800 */
[C---:B----4-:R-:W-:Y:S02]  /*3eb0*/  LOP3.LUT P2, RZ, R0.reuse, 0x1, RZ, 0xc0, !PT ;  /* 0x0000000100ff7812 */ /* 0x050fe4000784c0ff */
[C---:B------:R-:W-:Y:S02]  /*3ec0*/  LOP3.LUT P1, RZ, R0.reuse, 0x2, RZ, 0xc0, !PT ;  /* 0x0000000200ff7812 */ /* 0x040fe4000782c0ff */
[C---:B------:R-:W-:Y:S02]  /*3ed0*/  LOP3.LUT P0, RZ, R0.reuse, 0x4, RZ, 0xc0, !PT ;  /* 0x0000000400ff7812 */ /* 0x040fe4000780c0ff */
[----:B------:R-:W-:Y:S02]  /*3ee0*/  LOP3.LUT P3, RZ, R0, 0x8, RZ, 0xc0, !PT ;  /* 0x0000000800ff7812 */ /* 0x000fe4000786c0ff */
[----:B------:R1:W5:Y:S01]  /*3ef0*/  LDL.LU R0, [R1+0xc8] ;  /* 0x0000c80001007983 */ /* 0x0003620000300800 */
        /* <DEDUP_REMOVED lines=8> */
[----:B--2---:R2:W-:Y:S04]  /*3f80*/  LDGSTS.E.BYPASS.LTC128B.128 [R246+0x10080], [R244.64], !P4 ;  /* 0x10080000f4f67fae */ /* 0x0045e8000e101d50 */
[----:B------:R2:W-:Y:S04]  /*3f90*/  LDGSTS.E.BYPASS.LTC128B.128 [R246+0x11080], [R244.64+0x80], !P2 ;  /* 0x11080080f4f67fae */ /* 0x0005e8000d101d50 */
[----:B------:R2:W-:Y:S04]  /*3fa0*/  LDGSTS.E.BYPASS.LTC128B.128 [R246+0x12080], [R244.64+0x100], !P1 ;  /* 0x12080100f4f67fae */ /* 0x0005e8000c901d50 */
[----:B------:R2:W-:Y:S02]  /*3fb0*/  LDGSTS.E.BYPASS.LTC128B.128 [R246+0x13080], [R244.64+0x180], !P0 ;  /* 0x13080180f4f67fae */ /* 0x0005e4000c101d50 */
[----:B--2---:R-:W-:Y:S05]  /*3fc0*/  IMAD.U32 R244, RZ, RZ, UR19 ;  /* 0x00000013fff47e24 */ /* 0x004fea000f8e00ff */
[----:B------:R-:W-:Y:S04]  /*3fd0*/  @!P5 IADD3 R244, R244, 0x20, RZ ;  /* 0x00000020f4f4d810 */ /* 0x000fe80007ffe0ff */
[C---:B------:R-:W-:Y:S04]  /*3fe0*/  @!P5 IADD3 R245, P0, R244.reuse, R250, RZ ;  /* 0x000000faf4f5d210 */ /* 0x040fe80007f1e0ff */
[----:B------:R-:W-:Y:S02]  /*3ff0*/  @!P5 LEA.HI.X.SX32 R246, R244, R247, 0x1, P0 ;  /* 0x000000f7f4f6d211 */ /* 0x000fe400000f0eff */
[C---:B------:R-:W-:Y:S04]  /*4000*/  @!P5 LEA R244, P0, R245.reuse, c[0x0][0x280], 0x2 ;  /* 0x0000a000f5f4da11 */ /* 0x040fe800078010ff */
[----:B------:R-:W-:Y:S01]  /*4010*/  @!P5 LEA.HI.X R245, R245, c[0x0][0x284], R246, 0x2, P0 ;  /* 0x0000a100f5f5da11 */ /* 0x000fe200000f14f6 */
[----:B---3--:R-:W-:Y:S05]  /*4020*/  @!P5 IMAD.SHL.U32 R246, R248, 0x10, RZ ;  /* 0x00000010f8f6d824 */ /* 0x008fea00078e00ff */
[----:B------:R1:W-:Y:S03]  /*4030*/  @!P5 LDGSTS.E.BYPASS.LTC128B.128 [R246+0x14100], [R244.64] ;  /* 0x14100000f4f6dfae */ /* 0x0003e6000b901d50 */
.L_x_345:
        /* <DEDUP_REMOVED lines=59> */
[----:B------:R-:W3:Y:S02]  /*43f0*/  LDL.64 R150, [R1+0x58] ;  /* 0x0000580001967983 */ /* 0x000ee40000100a00 */
[----:B------:R-:W-:Y:S02]  /*4400*/  UIMAD UR19, UR15, UR5, UR19 ;  /* 0x000000050f1372a4 */ /* 0x000fe4000f8e0213 */
[----:B------:R-:W3:Y:S01]  /*4410*/  LDL R149, [R1+0x50] ;  /* 0x0000500001957983 */ /* 0x000ee20000100800 */
[----:B------:R-:W-:Y:S02]  /*4420*/  USHF.L.U32 UR5, UR15, 0x5, URZ ;  /* 0x000000050f057899 */ /* 0x000fe4000800063f */
[----:B------:R-:W-:Y:S01]  /*4430*/  UIADD3 UR19, UR21, UR19, URZ ;  /* 0x0000001315137290 */ /* 0x000fe2000fffe03f */
[----:B------:R-:W3:Y:S01]  /*4440*/  LDL.64 R10, [R1+0x90] ;  /* 0x00009000010a7983 */ /* 0x000ee20000100a00 */
[----:B------:R-:W-:Y:S03]  /*4450*/  UIADD3 UR4, -UR5, UR9, URZ ;  /* 0x0000000905047290 */ /* 0x000fe6000fffe13f */
[----:B------:R-:W3:Y:S01]  /*4460*/  LDL R7, [R1+0xac] ;  /* 0x0000ac0001077983 */ /* 0x000ee20000100800 */
[----:B------:R-:W-:Y:S03]  /*4470*/  IMAD.U32 R6, RZ, RZ, UR19 ;  /* 0x00000013ff067e24 */ /* 0x000fe6000f8e00ff */
[----:B------:R-:W3:Y:S01]  /*4480*/  LDL.64 R8, [R1+0x70] ;  /* 0x0000700001087983 */ /* 0x000ee20000100a00 */
[----:B--2---:R-:W-:Y:S02]  /*4490*/  LEA R5, P0, R5, R14, 0x5 ;  /* 0x0000000e05057211 */ /* 0x004fe400078028ff */
[C---:B----4-:R-:W-:Y:S02]  /*44a0*/  LOP3.LUT P2, RZ, R12.reuse, 0x1, RZ, 0xc0, !PT ;  /* 0x000000010cff7812 */ /* 0x050fe4000784c0ff */
[----:B------:R-:W-:Y:S02]  /*44b0*/  LOP3.LUT P1, RZ, R12, 0x2, RZ, 0xc0, !PT ;  /* 0x000000020cff7812 */ /* 0x000fe4000782c0ff */
[----:B---3--:R-:W-:Y:S02]  /*44c0*/  LEA.HI.X R6, R4, R13, R6, 0x5, P0 ;  /* 0x0000000d04067211 */ /* 0x008fe400000f2c06 */
[C---:B------:R-:W-:Y:S02]  /*44d0*/  LEA R4, P0, R5.reuse, c[0x0][0x160], 0x1 ;  /* 0x0000580005047a11 */ /* 0x040fe400078008ff */
        /* <DEDUP_REMOVED lines=15> */
[----:B-1----:R-:W-:Y:S04]  /*45d0*/  IADD3 R5, P0, R10, UR5, RZ ;  /* 0x000000050a057c10 */ /* 0x002fe8000ff1e0ff */
[----:B------:R-:W-:Y:S02]  /*45e0*/  LEA.HI.X.SX32 R6, R6, R7, 0x1, P0 ;  /* 0x0000000706067211 */ /* 0x000fe400000f0eff */
[C---:B------:R-:W-:Y:S04]  /*45f0*/  LEA R4, P0, R5.reuse, c[0x0][0x258], 0x2 ;  /* 0x0000960005047a11 */ /* 0x040fe800078010ff */
[----:B------:R-:W-:Y:S01]  /*4600*/  LEA.HI.X R5, R5, c[0x0][0x25c], R6, 0x2, P0 ;  /* 0x0000970005057a11 */ /* 0x000fe200000f1406 */
[----:B------:R-:W-:Y:S05]  /*4610*/  @!P5 IMAD.SHL.U32 R6, R8, 0x10, RZ ;  /* 0x000000100806d824 */ /* 0x000fea00078e00ff */
[----:B------:R1:W-:Y:S03]  /*4620*/  @!P5 LDGSTS.E.BYPASS.LTC128B.128 [R6+0x14080], [R4.64] ;  /* 0x140800000406dfae */ /* 0x0003e6000b901d50 */
.L_x_346:
        /* <DEDUP_REMOVED lines=167> */
.L_x_344:
[----:B------:R-:W-:Y:S05]  /*50a0*/  @P0 BRA `(.L_x_348) ;  /* 0x00001d8000000947 */ /* 0x000fea0003800000 */
[----:B------:R-:W2:Y:S01]  /*50b0*/  LDL.LU.64 R148, [R1+0x70] ;  /* 0x0000700001947983 */ /* 0x000ea20000300a00 */
[----:B------:R-:W-:Y:S01]  /*50c0*/  F2FP.BF16.PACK_AB R39, R39, R38 ;  /* 0x000000262727723e */ /* 0x000fe200000010ff */
[----:B------:R-:W-:Y:S01]  /*50d0*/  ULDC UR7, c[0x0][0x2f0] ;  /* 0x0000bc0000077ab9 */ /* 0x000fe20000000800 */
[----:B------:R-:W-:Y:S01]  /*50e0*/  F2FP.BF16.PACK_AB R38, R3, R5 ;  /* 0x000000050326723e */ /* 0x000fe200000010ff */
[----:B------:R-:W-:Y:S01]  /*50f0*/  UIADD3 UR8, -UR10, UR7, URZ ;  /* 0x000000070a087290 */ /* 0x000fe2000fffe13f */
[----:B------:R-:W-:Y:S01]  /*5100*/  F2FP.BF16.PACK_AB R84, R37, R36 ;  /* 0x000000242554723e */ /* 0x000fe200000010ff */
[----:B------:R-:W-:Y:S01]  /*5110*/  USHF.R.S32.HI UR6, URZ, 0x1f, UR12 ;  /* 0x0000001f3f067899 */ /* 0x000fe2000801140c */
[----:B------:R-:W-:Y:S01]  /*5120*/  F2FP.BF16.PACK_AB R37, R0, R4 ;  /* 0x000000040025723e */ /* 0x000fe200000010ff */
[----:B------:R-:W-:Y:S01]  /*5130*/  UISETP.LT.AND UP0, UPT, UR8, 0x40, UPT ;  /* 0x000000400800788c */ /* 0x000fe2000bf01270 */
[----:B------:R-:W-:Y:S01]  /*5140*/  F2FP.BF16.PACK_AB R36, R89, R2 ;  /* 0x000000025924723e */ /* 0x000fe200000010ff */
[----:B------:R-:W-:Y:S01]  /*5150*/  ULDC.64 UR4, c[0x0][0x338] ;  /* 0x0000ce0000047ab9 */ /* 0x000fe20000000a00 */
[----:B------:R-:W-:Y:S01]  /*5160*/  F2FP.BF16.PACK_AB R129, R21, R20 ;  /* 0x000000141581723e */ /* 0x000fe200000010ff */
[----:B------:R-:W-:Y:S01]  /*5170*/  UIMAD UR4, UR6, UR4, URZ ;  /* 0x00000004060472a4 */ /* 0x000fe2000f8e023f */
[----:B------:R-:W-:Y:S01]  /*5180*/  F2FP.BF16.PACK_AB R127, R23, R22 ;  /* 0x00000016177f723e */ /* 0x000fe200000010ff */
[----:B------:R-:W-:Y:S01]  /*5190*/  USEL UR8, UR8, 0x40, UP0 ;  /* 0x0000004008087887 */ /* 0x000fe20008000000 */
[----:B------:R-:W-:Y:S01]  /*51a0*/  F2FP.BF16.PACK_AB R88, R33, R32 ;  /* 0x000000202158723e */ /* 0x000fe200000010ff */
[----:B------:R-:W-:Y:S01]  /*51b0*/  UIMAD UR5, UR12, UR5, UR4 ;  /* 0x000000050c0572a4 */ /* 0x000fe2000f8e0204 */
[----:B------:R-:W-:Y:S01]  /*51c0*/  F2FP.BF16.PACK_AB R87, R35, R34 ;  /* 0x000000222357723e */ /* 0x000fe200000010ff */
[----:B------:R-:W-:Y:S01]  /*51d0*/  USHF.R.S32.HI UR7, URZ, 0x1f, UR13 ;  /* 0x0000001f3f077899 */ /* 0x000fe2000801140d */
[----:B------:R-:W-:Y:S01]  /*51e0*/  F2FP.BF16.PACK_AB R125, R25, R24 ;  /* 0x00000018197d723e */ /* 0x000fe200000010ff */
[----:B------:R-:W-:Y:S01]  /*51f0*/  BSSY B0, `(.L_x_349) ;  /* 0x00000c9000007945 */ /* 0x000fe20003800000 */
        /* <DEDUP_REMOVED lines=55> */
[----:B------:R-:W-:Y:S02]  /*5570*/  LOP3.LUT R6, R3, 0x3ffffffc, RZ, 0xc0, !PT ;  /* 0x3ffffffc03067812 */ /* 0x000fe400078ec0ff */
        /* <DEDUP_REMOVED lines=104> */
[----:B------:R3:W-:Y:S01]  /*5c00*/  STS [R2+0x7480], R4 ;  /* 0x0074800402007388 */ /* 0x0007e20000000800 */
[----:B-1----:R-:W-:-:S03]  /*5c10*/  IMAD.SHL.U32 R0, R7, 0x2, RZ ;  /* 0x0000000207007824 */ /* 0x002fc600078e00ff */
[----:B------:R-:W-:Y:S01]  /*5c20*/  BAR.SYNC.DEFER_BLOCKING 0x1, 0x100 ;  /* 0x0044000000007b1d */ /* 0x000fe20000010000 */
[--C-:B------:R-:W-:Y:S01]  /*5c30*/  SHF.R.S32.HI R7, RZ, 0x1f, R6.reuse ;  /* 0x0000001fff077819 */ /* 0x100fe20000011406 */
[----:B--2---:R-:W-:Y:S02]  /*5c40*/  IMAD.U32 R5, RZ, RZ, UR14 ;  /* 0x0000000eff057e24 */ /* 0x004fe4000f8e00ff */
[----:B---3--:R-:W-:Y:S02]  /*5c50*/  IMAD.U32 R2, RZ, RZ, UR12 ;  /* 0x0000000cff027e24 */ /* 0x008fe4000f8e00ff */
[----:B------:R-:W-:Y:S02]  /*5c60*/  IMAD.U32 R4, RZ, RZ, UR13 ;  /* 0x0000000dff047e24 */ /* 0x000fe4000f8e00ff */
[----:B------:R-:W-:-:S05]  /*5c70*/  IMAD.WIDE.U32 R2, R2, c[0x0][0x338], R6 ;  /* 0x0000ce0002027a25 */ /* 0x000fca00078e0006 */
[----:B------:R-:W-:Y:S01]  /*5c80*/  IADD3 R3, R3, UR5, RZ ;  /* 0x0000000503037c10 */ /* 0x000fe2000fffe0ff */
[----:B------:R-:W-:Y:S02]  /*5c90*/  ULDC.64 UR4, c[0x0][0x340] ;  /* 0x0000d00000047ab9 */ /* 0x000fe40000000a00 */
[----:B------:R-:W-:Y:S02]  /*5ca0*/  UIMAD UR4, UR7, UR4, URZ ;  /* 0x00000004070472a4 */ /* 0x000fe4000f8e023f */
[----:B------:R-:W-:Y:S02]  /*5cb0*/  IMAD.WIDE.U32 R10, R4, c[0x0][0x340], R2 ;  /* 0x0000d000040a7a25 */ /* 0x000fe400078e0002 */
[----:B------:R-:W-:Y:S01]  /*5cc0*/  UIMAD UR4, UR13, UR5, UR4 ;  /* 0x000000050d0472a4 */ /* 0x000fe2000f8e0204 */
[----:B------:R1:W2:Y:S01]  /*5cd0*/  LDS.128 R20, [R0+0x8480] ;  /* 0x0084800000147984 */ /* 0x0002a20000000c00 */
[----:B------:R-:W-:-:S03]  /*5ce0*/  IMAD.WIDE R2, R5, 0x40, R8 ;  /* 0x0000004005027825 */ /* 0x000fc600078e0208 */
[----:B------:R1:W3:Y:S01]  /*5cf0*/  LDS.128 R24, [R0+0x8880] ;  /* 0x0088800000187984 */ /* 0x0002e20000000c00 */
[----:B------:R-:W-:-:S03]  /*5d00*/  IADD3 R5, R11, UR4, RZ ;  /* 0x000000040b057c10 */ /* 0x000fc6000fffe0ff */
[----:B------:R1:W4:Y:S04]  /*5d10*/  LDS.128 R28, [R0+0x8c80] ;  /* 0x008c8000001c7984 */ /* 0x0003280000000c00 */
        /* <DEDUP_REMOVED lines=22> */
.L_x_350:
[----:B--234-:R-:W-:Y:S05]  /*5e80*/  BSYNC B0 ;  /* 0x0000000000007941 */ /* 0x01cfea0003800000 */
.L_x_349:
        /* <DEDUP_REMOVED lines=17> */
.L_x_352:
[----:B------:R-:W-:Y:S05]  /*5fa0*/  BSYNC B0 ;  /* 0x0000000000007941 */ /* 0x000fea0003800000 */
.L_x_351:
        /* <DEDUP_REMOVED lines=17> */
.L_x_354:
[----:B------:R-:W-:Y:S05]  /*60c0*/  BSYNC B0 ;  /* 0x0000000000007941 */ /* 0x000fea0003800000 */
.L_x_353:
        /* <DEDUP_REMOVED lines=16> */
.L_x_356:
[----:B------:R-:W-:Y:S05]  /*61d0*/  BSYNC B0 ;  /* 0x0000000000007941 */ /* 0x000fea0003800000 */
.L_x_355:
        /* <DEDUP_REMOVED lines=16> */
.L_x_358:
[----:B------:R-:W-:Y:S05]  /*62e0*/  BSYNC B0 ;  /* 0x0000000000007941 */ /* 0x000fea0003800000 */
.L_x_357:
        /* <DEDUP_REMOVED lines=16> */
.L_x_360:
[----:B------:R-:W-:Y:S05]  /*63f0*/  BSYNC B0 ;  /* 0x0000000000007941 */ /* 0x000fea0003800000 */
.L_x_359:
        /* <DEDUP_REMOVED lines=16> */
.L_x_362:
[----:B------:R-:W-:Y:S05]  /*6500*/  BSYNC B0 ;  /* 0x0000000000007941 */ /* 0x000fea0003800000 */
.L_x_361:
        /* <DEDUP_REMOVED lines=15> */
.L_x_364:
[----:B------:R-:W-:Y:S05]  /*6600*/  BSYNC B0 ;  /* 0x0000000000007941 */ /* 0x000fea0003800000 */
.L_x_363:
[----:B------:R-:W-:Y:S01]  /*6610*/  ULDC.64 UR4, c[0x0][0x308] ;  /* 0x0000c20000047ab9 */ /* 0x000fe20000000a00 */
[----:B------:R-:W-:Y:S01]  /*6620*/  IMAD.U32 R0, RZ, RZ, UR12 ;  /* 0x0000000cff007e24 */ /* 0x000fe2000f8e00ff */
[----:B------:R-:W-:Y:S01]  /*6630*/  UIMAD UR4, UR6, UR4, URZ ;  /* 0x00000004060472a4 */ /* 0x000fe2000f8e023f */
[----:B------:R-:W-:Y:S01]  /*6640*/  ISETP.GE.OR P0, PT, R6, c[0x0][0x2f4], P2 ;  /* 0x0000bd0006007a0c */ /* 0x000fe20001706670 */
[----:B------:R-:W-:Y:S01]  /*6650*/  BSSY B0, `(.L_x_365) ;  /* 0x0000013000007945 */ /* 0x000fe20003800000 */
[----:B--2---:R-:W-:Y:S01]  /*6660*/  IMAD.WIDE.U32 R4, R0, c[0x0][0x308], R6 ;  /* 0x0000c20000047a25 */ /* 0x004fe200078e0006 */
[----:B------:R-:W-:Y:S01]  /*6670*/  UIMAD UR12, UR12, UR5, UR4 ;  /* 0x000000050c0c72a4 */ /* 0x000fe2000f8e0204 */
[----:B------:R-:W-:Y:S02]  /*6680*/  MOV R0, UR13 ;  /* 0x0000000d00007c02 */ /* 0x000fe40008000f00 */
[----:B------:R-:W-:Y:S02]  /*6690*/  ULDC.64 UR4, c[0x0][0x310] ;  /* 0x0000c40000047ab9 */ /* 0x000fe40000000a00 */
[----:B------:R-:W-:Y:S01]  /*66a0*/  UIMAD UR4, UR7, UR4, URZ ;  /* 0x00000004070472a4 */ /* 0x000fe2000f8e023f */
[----:B------:R-:W-:-:S03]  /*66b0*/  IADD3 R5, R5, UR12, RZ ;  /* 0x0000000c05057c10 */ /* 0x000fc6000fffe0ff */
[----:B------:R-:W-:Y:S02]  /*66c0*/  UIMAD UR4, UR13, UR5, UR4 ;  /* 0x000000050d0472a4 */ /* 0x000fe4000f8e0204 */
        /* <DEDUP_REMOVED lines=11> */
.L_x_366:
[----:B------:R-:W-:Y:S05]  /*6780*/  BSYNC B0 ;  /* 0x0000000000007941 */ /* 0x000fea0003800000 */
.L_x_365:
        /* <DEDUP_REMOVED lines=15> */
.L_x_368:
[----:B------:R-:W-:Y:S05]  /*6880*/  BSYNC B0 ;  /* 0x0000000000007941 */ /* 0x000fea0003800000 */
.L_x_367:
        /* <DEDUP_REMOVED lines=15> */
.L_x_370:
[----:B------:R-:W-:Y:S05]  /*6980*/  BSYNC B0 ;  /* 0x0000000000007941 */ /* 0x000fea0003800000 */
.L_x_369:
        /* <DEDUP_REMOVED lines=14> */
.L_x_372:
[----:B------:R-:W-:Y:S05]  /*6a70*/  BSYNC B0 ;  /* 0x0000000000007941 */ /* 0x000fea0003800000 */
.L_x_371:
        /* <DEDUP_REMOVED lines=14> */
.L_x_374:
[----:B------:R-:W-:Y:S05]  /*6b60*/  BSYNC B0 ;  /* 0x0000000000007941 */ /* 0x000fea0003800000 */
.L_x_373:
        /* <DEDUP_REMOVED lines=14> */
.L_x_376:
[----:B------:R-:W-:Y:S05]  /*6c50*/  BSYNC B0 ;  /* 0x0000000000007941 */ /* 0x000fea0003800000 */
.L_x_375:
        /* <DEDUP_REMOVED lines=14> */
.L_x_378:
[----:B------:R-:W-:Y:S05]  /*6d40*/  BSYNC B0 ;  /* 0x0000000000007941 */ /* 0x000fea0003800000 */
.L_x_377:
        /* <DEDUP_REMOVED lines=14> */
.L_x_348:
[----:B------:R-:W2:Y:S01]  /*6e30*/  LDL.LU.64 R2, [R1+0x70] ;  /* 0x0000700001027983 */ /* 0x000ea20000300a00 */
[----:B------:R-:W-:Y:S01]  /*6e40*/  USHF.R.S32.HI UR6, URZ, 0x1f, UR12 ;  /* 0x0000001f3f067899 */ /* 0x000fe2000801140c */
[----:B------:R-:W-:Y:S01]  /*6e50*/  IMAD.U32 R10, RZ, RZ, UR12 ;  /* 0x0000000cff0a7e24 */ /* 0x000fe2000f8e00ff */
[----:B------:R-:W-:Y:S01]  /*6e60*/  ULDC.64 UR4, c[0x0][0x308] ;  /* 0x0000c20000047ab9 */ /* 0x000fe20000000a00 */
[----:B------:R-:W-:Y:S01]  /*6e70*/  BSSY B0, `(.L_x_379) ;  /* 0x0000023000007945 */ /* 0x000fe20003800000 */
[----:B------:R-:W-:Y:S02]  /*6e80*/  UIMAD UR4, UR6, UR4, URZ ;  /* 0x00000004060472a4 */ /* 0x000fe4000f8e023f */
[----:B------:R-:W-:Y:S02]  /*6e90*/  USHF.R.S32.HI UR7, URZ, 0x1f, UR13 ;  /* 0x0000001f3f077899 */ /* 0x000fe4000801140d */
[----:B------:R-:W-:-:S03]  /*6ea0*/  UIMAD UR5, UR12, UR5, UR4 ;  /* 0x000000050c0572a4 */ /* 0x000fc6000f8e0204 */
[----:B------:R-:W-:Y:S02]  /*6eb0*/  ULDC UR4, c[0x0][0x2f0] ;  /* 0x0000bc0000047ab9 */ /* 0x000fe40000000800 */
[----:B------:R-:W-:Y:S01]  /*6ec0*/  UIADD3 UR10, -UR10, UR4, URZ ;  /* 0x000000040a0a7290 */ /* 0x000fe2000fffe13f */
[----:B--2---:R-:W-:-:S04]  /*6ed0*/  SHF.R.S32.HI R0, RZ, 0x1f, R2 ;  /* 0x0000001fff007819 */ /* 0x004fc80000011402 */
[----:B------:R-:W-:-:S04]  /*6ee0*/  LEA.HI R0, R0, R2, RZ, 0x5 ;  /* 0x0000000200007211 */ /* 0x000fc800078f28ff */
[----:B------:R-:W-:Y:S02]  /*6ef0*/  LOP3.LUT R4, R0, 0x1fffffe0, RZ, 0xc0, !PT ;  /* 0x1fffffe000047812 */ /* 0x000fe400078ec0ff */
[----:B------:R-:W-:Y:S01]  /*6f00*/  SHF.R.S32.HI R6, RZ, 0x5, R0 ;  /* 0x00000005ff067819 */ /* 0x000fe20000011400 */
[----:B------:R-:W-:Y:S02]  /*6f10*/  IMAD.U32 R0, RZ, RZ, UR13 ;  /* 0x0000000dff007e24 */ /* 0x000fe4000f8e00ff */
[----:B------:R-:W-:Y:S01]  /*6f20*/  IMAD.IADD R4, R2, 0x1, -R4 ;  /* 0x0000000102047824 */ /* 0x000fe200078e0a04 */
[----:B------:R-:W-:Y:S01]  /*6f30*/  ISETP.GE.AND P2, PT, R6, UR10, PT ;  /* 0x0000000a06007c0c */ /* 0x000fe2000bf46270 */
[----:B------:R-:W-:Y:S01]  /*6f40*/  IMAD.U32 R2, RZ, RZ, UR14 ;  /* 0x0000000eff027e24 */ /* 0x000fe2000f8e00ff */
[----:B------:R-:W-:Y:S01]  /*6f50*/  SHF.R.S32.HI R7, RZ, 0x1f, R6 ;  /* 0x0000001fff077819 */ /* 0x000fe20000011406 */
[----:B------:R-:W-:-:S04]  /*6f60*/  IMAD.SHL.U32 R4, R4, 0x8, RZ ;  /* 0x0000000804047824 */ /* 0x000fc800078e00ff */
[----:B------:R-:W-:Y:S01]  /*6f70*/  IMAD.WIDE R2, R2, 0x40, R6 ;  /* 0x0000004002027825 */ /* 0x000fe200078e0206 */
[----:B------:R-:W-:Y:S02]  /*6f80*/  SHF.R.S32.HI R5, RZ, 0x1f, R4 ;  /* 0x0000001fff057819 */ /* 0x000fe40000011404 */
[----:B------:R-:W-:-:S03]  /*6f90*/  ISETP.GE.OR P0, PT, R4, c[0x0][0x2f4], P2 ;  /* 0x0000bd0004007a0c */ /* 0x000fc60001706670 */
[----:B------:R-:W-:-:S05]  /*6fa0*/  IMAD.WIDE.U32 R10, R10, c[0x0][0x308], R4 ;  /* 0x0000c2000a0a7a25 */ /* 0x000fca00078e0004 */
[----:B------:R-:W-:Y:S01]  /*6fb0*/  IADD3 R11, R11, UR5, RZ ;  /* 0x000000050b0b7c10 */ /* 0x000fe2000fffe0ff */
[----:B------:R-:W-:Y:S02]  /*6fc0*/  ULDC.64 UR4, c[0x0][0x310] ;  /* 0x0000c40000047ab9 */ /* 0x000fe40000000a00 */
[----:B------:R-:W-:Y:S02]  /*6fd0*/  UIMAD UR4, UR7, UR4, URZ ;  /* 0x00000004070472a4 */ /* 0x000fe4000f8e023f */
[----:B------:R-:W-:Y:S02]  /*6fe0*/  IMAD.WIDE.U32 R10, R0, c[0x0][0x310], R10 ;  /* 0x0000c400000a7a25 */ /* 0x000fe400078e000a */
[----:B------:R-:W-:-:S06]  /*6ff0*/  UIMAD UR4, UR13, UR5, UR4 ;  /* 0x000000050d0472a4 */ /* 0x000fcc000f8e0204 */
        /* <DEDUP_REMOVED lines=10> */
.L_x_380:
[----:B------:R-:W-:Y:S05]  /*70a0*/  BSYNC B0 ;  /* 0x0000000000007941 */ /* 0x000fea0003800000 */
.L_x_379:
        /* <DEDUP_REMOVED lines=17> */
.L_x_382:
[----:B------:R-:W-:Y:S05]  /*71c0*/  BSYNC B0 ;  /* 0x0000000000007941 */ /* 0x000fea0003800000 */
.L_x_381:
        /* <DEDUP_REMOVED lines=17> */
.L_x_384:
[----:B------:R-:W-:Y:S05]  /*72e0*/  BSYNC B0 ;  /* 0x0000000000007941 */ /* 0x000fea0003800000 */
.L_x_383:
        /* <DEDUP_REMOVED lines=16> */
.L_x_386:
[----:B------:R-:W-:Y:S05]  /*73f0*/  BSYNC B0 ;  /* 0x0000000000007941 */ /* 0x000fea0003800000 */
.L_x_385:
        /* <DEDUP_REMOVED lines=16> */
.L_x_388:
[----:B------:R-:W-:Y:S05]  /*7500*/  BSYNC B0 ;  /* 0x0000000000007941 */ /* 0x000fea0003800000 */
.L_x_387:
        /* <DEDUP_REMOVED lines=16> */
.L_x_390:
[----:B------:R-:W-:Y:S05]  /*7610*/  BSYNC B0 ;  /* 0x0000000000007941 */ /* 0x000fea0003800000 */
.L_x_389:
        /* <DEDUP_REMOVED lines=16> */
.L_x_392:
[----:B------:R-:W-:Y:S05]  /*7720*/  BSYNC B0 ;  /* 0x0000000000007941 */ /* 0x000fea0003800000 */
.L_x_391:
        /* <DEDUP_REMOVED lines=15> */
.L_x_394:
[----:B------:R-:W-:Y:S05]  /*7820*/  BSYNC B0 ;  /* 0x0000000000007941 */ /* 0x000fea0003800000 */
.L_x_393:
[----:B------:R-:W-:Y:S01]  /*7830*/  ULDC.64 UR4, c[0x0][0x338] ;  /* 0x0000ce0000047ab9 */ /* 0x000fe20000000a00 */
[----:B------:R-:W-:Y:S01]  /*7840*/  IMAD.U32 R8, RZ, RZ, UR12 ;  /* 0x0000000cff087e24 */ /* 0x000fe2000f8e00ff */
[----:B------:R-:W-:Y:S01]  /*7850*/  UIMAD UR4, UR6, UR4, URZ ;  /* 0x00000004060472a4 */ /* 0x000fe2000f8e023f */
[----:B------:R-:W-:Y:S01]  /*7860*/  ISETP.GE.OR P0, PT, R4, c[0x0][0x324], P2 ;  /* 0x0000c90004007a0c */ /* 0x000fe20001706670 */
[----:B------:R-:W-:Y:S01]  /*7870*/  BSSY B0, `(.L_x_395) ;  /* 0x0000013000007945 */ /* 0x000fe20003800000 */
[----:B------:R-:W-:Y:S01]  /*7880*/  IMAD.WIDE.U32 R8, R8, c[0x0][0x338], R4 ;  /* 0x0000ce0008087a25 */ /* 0x000fe200078e0004 */
[----:B------:R-:W-:Y:S01]  /*7890*/  UIMAD UR12, UR12, UR5, UR4 ;  /* 0x000000050c0c72a4 */ /* 0x000fe2000f8e0204 */
[----:B------:R-:W-:Y:S02]  /*78a0*/  MOV R0, UR13 ;  /* 0x0000000d00007c02 */ /* 0x000fe40008000f00 */
[----:B------:R-:W-:Y:S02]  /*78b0*/  ULDC.64 UR4, c[0x0][0x340] ;  /* 0x0000d00000047ab9 */ /* 0x000fe40000000a00 */
[----:B------:R-:W-:Y:S01]  /*78c0*/  UIMAD UR4, UR7, UR4, URZ ;  /* 0x00000004070472a4 */ /* 0x000fe2000f8e023f */
[----:B------:R-:W-:-:S03]  /*78d0*/  IADD3 R9, R9, UR12, RZ ;  /* 0x0000000c09097c10 */ /* 0x000fc6000fffe0ff */
[----:B------:R-:W-:Y:S02]  /*78e0*/  UIMAD UR4, UR13, UR5, UR4 ;  /* 0x000000050d0472a4 */ /* 0x000fe4000f8e0204 */
[----:B------:R-:W-:-:S05]  /*78f0*/  IMAD.WIDE.U32 R8, R0, c[0x0][0x340], R8 ;  /* 0x0000d00000087a25 */ /* 0x000fca00078e0008 */
[----:B--2---:R-:W-:Y:S01]  /*7900*/  IADD3 R7, R9, UR4, RZ ;  /* 0x0000000409077c10 */ /* 0x004fe2000fffe0ff */
        /* <DEDUP_REMOVED lines=9> */
.L_x_396:
[----:B------:R-:W-:Y:S05]  /*79a0*/  BSYNC B0 ;  /* 0x0000000000007941 */ /* 0x000fea0003800000 */
.L_x_395:
        /* <DEDUP_REMOVED lines=15> */
.L_x_398:
[----:B------:R-:W-:Y:S05]  /*7aa0*/  BSYNC B0 ;  /* 0x0000000000007941 */ /* 0x000fea0003800000 */
.L_x_397:
        /* <DEDUP_REMOVED lines=15> */
.L_x_400:
[----:B------:R-:W-:Y:S05]  /*7ba0*/  BSYNC B0 ;  /* 0x0000000000007941 */ /* 0x000fea0003800000 */
.L_x_399:
        /* <DEDUP_REMOVED lines=14> */
.L_x_402:
[----:B------:R-:W-:Y:S05]  /*7c90*/  BSYNC B0 ;  /* 0x0000000000007941 */ /* 0x000fea0003800000 */
.L_x_401:
        /* <DEDUP_REMOVED lines=14> */
.L_x_404:
[----:B------:R-:W-:Y:S05]  /*7d80*/  BSYNC B0 ;  /* 0x0000000000007941 */ /* 0x000fea0003800000 */
.L_x_403:
        /* <DEDUP_REMOVED lines=14> */
.L_x_406:
[----:B------:R-:W-:Y:S05]  /*7e70*/  BSYNC B0 ;  /* 0x0000000000007941 */ /* 0x000fea0003800000 */
.L_x_405:
        /* <DEDUP_REMOVED lines=14> */
.L_x_408:
[----:B------:R-:W-:Y:S05]  /*7f60*/  BSYNC B0 ;  /* 0x0000000000007941 */ /* 0x000fea0003800000 */
.L_x_407:
        /* <DEDUP_REMOVED lines=13> */
.L_x_409:
        /* <DEDUP_REMOVED lines=12> */
.L_x_1154:


//--------------------- .text._ZN7cutlass13device_kernelIN5flash19enable_sm80_to_sm89INS1_16FlashAttnBwdSm80INS1_25CollectiveMainloopBwdSm80ILi1ELi1EN4cute5tupleIJNS5_1CILi32EEENS7_ILi64EEENS7_ILi256EEEEEENS_10bfloat16_tEfNS_4arch4Sm80ELb1ELb0ELb0ELb0ELb0ELb0ELb0ELb0ELi2ELi2ELi2ELi1ELb1EEENS1_24CollectiveEpilogueBwdGQAISB_fSE_Li256ELb0ELb0EEENS1_25SingleTileBwdLPTSchedulerILb0ELi64ELb0EEEEEEEEEvNT_6ParamsE --------------------------
	.section	.text._ZN7cutlass13device_kernelIN5flash19enable_sm80_to_sm89INS1_16FlashAttnBwdSm80INS1_25CollectiveMainloopBwdSm80ILi1ELi1EN4cute5tupleIJNS5_1CILi32EEENS7_ILi64EEENS7_ILi256EEEEEENS_10bfloat16_tEfNS_4arch4Sm80ELb1ELb0ELb0ELb0ELb0ELb0ELb0ELb0ELi2ELi2ELi2ELi1ELb1EEENS1_24CollectiveEpilogueBwdGQAISB_fSE_Li256ELb0ELb0EEENS1_25SingleTileBwdLPTSchedulerILb0ELi64ELb0EEEEEEEEEvNT_6ParamsE,"ax",@progbits
	.sectioninfo	@"SHI_REGISTERS=255"
	.align	128
.text._ZN7cutlass13device_kernelIN5flash19enable_sm80_to_sm89INS1_16FlashAttnBwdSm80INS1_25CollectiveMainloopBwdSm80ILi1ELi1EN4cute5tupleIJNS5_1CILi32EEENS7_ILi64EEENS7_ILi256EEEEEENS_10bfloat16_tEfNS_4arch4Sm80ELb1ELb0ELb0ELb0ELb0ELb0ELb0ELb0ELi2ELi2ELi2ELi1ELb1EEENS1_24CollectiveEpilogueBwdGQAISB_fSE_Li256ELb0ELb0EEENS1_25SingleTileBwdLPTSchedulerILb0ELi64ELb0EEEEEEEEEvNT_6ParamsE:
        .type           _ZN7cutlass13device_kernelIN5flash19enable_sm80_to_sm89INS1_16FlashAttnBwdSm80INS1_25CollectiveMainloopBwdSm80ILi1ELi1EN4cute5tupleIJNS5_1CILi32EEENS7_ILi64EEENS7_ILi256EEEEEENS_10bfloat16_tEfNS_4arch4Sm80ELb1ELb0ELb0ELb0ELb0ELb0ELb0ELb0ELi2ELi2ELi2ELi1ELb1EEENS1_24CollectiveEpilogueBwdGQAISB_fSE_Li256ELb0ELb0EEENS1_25SingleTileBwdLPTSchedulerILb0ELi64ELb0EEEEEEEEEvNT_6ParamsE,@function
        .size           _ZN7cutlass13device_kernelIN5flash19enable_sm80_to_sm89INS1_16FlashAttnBwdSm80INS1_25CollectiveMainloopBwdSm80ILi1ELi1EN4cute5tupleIJNS5_1CILi32EEENS7_ILi64EEENS7_ILi256EEEEEENS_10bfloat16_tEfNS_4arch4Sm80ELb1ELb0ELb0ELb0ELb0ELb0ELb0ELb0ELi2ELi2ELi2ELi1ELb1EEENS1_24CollectiveEpilogueBwdGQAISB_fSE_Li256ELb0ELb0EEENS1_25SingleTileBwdLPTSchedulerILb0ELi64ELb0EEEEEEEEEvNT_6ParamsE,(.L_x_1155 - _ZN7cutlass13device_kernelIN5flash19enable_sm80_to_sm89INS1_16FlashAttnBwdSm80INS1_25CollectiveMainloopBwdSm80ILi1ELi1EN4cute5tupleIJNS5_1CILi32EEENS7_ILi64EEENS7_ILi256EEEEEENS_10bfloat16_tEfNS_4arch4Sm80ELb1ELb0ELb0ELb0ELb0ELb0ELb0ELb0ELi2ELi2ELi2ELi1ELb1EEENS1_24CollectiveEpilogueBwdGQAISB_fSE_Li256ELb0ELb0EEENS1_25SingleTileBwdLPTSchedulerILb0ELi64ELb0EEEEEEEEEvNT_6ParamsE)
        .other          _ZN7cutlass13device_kernelIN5flash19enable_sm80_to_sm89INS1_16FlashAttnBwdSm80INS1_25CollectiveMainloopBwdSm80ILi1ELi1EN4cute5tupleIJNS5_1CILi32EEENS7_ILi64EEENS7_ILi256EEEEEENS_10bfloat16_tEfNS_4arch4Sm80ELb1ELb0ELb0ELb0ELb0ELb0ELb0ELb0ELi2ELi2ELi2ELi1ELb1EEENS1_24CollectiveEpilogueBwdGQAISB_fSE_Li256ELb0ELb0EEENS1_25SingleTileBwdLPTSchedulerILb0ELi64ELb0EEEEEEEEEvNT_6ParamsE,@"STO_CUDA_ENTRY STV_DEFAULT"
_ZN7cutlass13device_kernelIN5flash19enable_sm80_to_sm89INS1_16FlashAttnBwdSm80INS1_25CollectiveMainloopBwdSm80ILi1ELi1EN4cute5tupleIJNS5_1CILi32EEENS7_ILi64EEENS7_ILi256EEEEEENS_10bfloat16_tEfNS_4arch4Sm80ELb1ELb0ELb0ELb0ELb0ELb0ELb0ELb0ELi2ELi2ELi2ELi1ELb1EEENS1_24CollectiveEpilogueBwdGQAISB_fSE_Li256ELb0ELb0EEENS1_25SingleTileBwdLPTSchedulerILb0ELi64ELb0EEEEEEEEEvNT_6ParamsE:
        /* <DEDUP_REMOVED lines=32> */
.L_x_411:
[----:B------:R-:W-:Y:S02]  /*0200*/  ULDC UR8, c[0x0][0x3b4] ;  /* 0x0000ed0000087ab9 */ /* 0x000fe40000000800 */
[----:B------:R-:W-:Y:S02]  /*0210*/  UISETP.NE.AND UP0, UPT, UR8, 0x1, UPT ;  /* 0x000000010800788c */ /* 0x000fe4000bf05270 */
[----:B------:R-:W-:Y:S02]  /*0220*/  ULDC.64 UR4, c[0x0][0x3b8] ;  /* 0x0000ee0000047ab9 */ /* 0x000fe40000000a00 */
[----:B------:R-:W-:Y:S02]  /*0230*/  UIMAD.WIDE.U32 UR10, UR7, UR4, URZ ;  /* 0x00000004070a72a5 */ /* 0x000fe4000f8e003f */
[----:B------:R-:W-:-:S05]  /*0240*/  UMOV UR14, UR7 ;  /* 0x00000007000e7c82 */ /* 0x000fca0008000000 */
[----:B------:R-:W-:-:S04]  /*0250*/  @UP0 USHF.R.U32.HI UR14, URZ, UR5, UR11 ;  /* 0x000000053f0e0299 */ /* 0x000fc8000801160b */
[----:B------:R-:W-:Y:S02]  /*0260*/  UIMAD UR8, UR14, UR8, URZ ;  /* 0x000000080e0872a4 */ /* 0x000fe4000f8e023f */
.L_x_412:
        /* <DEDUP_REMOVED lines=11> */
.L_x_410:
        /* <DEDUP_REMOVED lines=20> */
.L_x_414:
[----:B------:R-:W-:Y:S02]  /*0460*/  ULDC UR8, c[0x0][0x3b4] ;  /* 0x0000ed0000087ab9 */ /* 0x000fe40000000800 */
[----:B------:R-:W-:Y:S02]  /*0470*/  UISETP.NE.AND UP0, UPT, UR8, 0x1, UPT ;  /* 0x000000010800788c */ /* 0x000fe4000bf05270 */
[----:B------:R-:W-:Y:S02]  /*0480*/  ULDC.64 UR4, c[0x0][0x3b8] ;  /* 0x0000ee0000047ab9 */ /* 0x000fe40000000a00 */
[----:B------:R-:W-:Y:S02]  /*0490*/  UIMAD.WIDE.U32 UR10, UR7, UR4, URZ ;  /* 0x00000004070a72a5 */ /* 0x000fe4000f8e003f */
[----:B------:R-:W-:-:S05]  /*04a0*/  UMOV UR14, UR7 ;  /* 0x00000007000e7c82 */ /* 0x000fca0008000000 */
[----:B------:R-:W-:-:S04]  /*04b0*/  @UP0 USHF.R.U32.HI UR14, URZ, UR5, UR11 ;  /* 0x000000053f0e0299 */ /* 0x000fc8000801160b */
[----:B------:R-:W-:Y:S02]  /*04c0*/  UIMAD UR8, UR14, UR8, URZ ;  /* 0x000000080e0872a4 */ /* 0x000fe4000f8e023f */
.L_x_415:
        /* <DEDUP_REMOVED lines=10> */
.L_x_413:
        /* <DEDUP_REMOVED lines=16> */
[----:B------:R-:W-:Y:S01]  /*0670*/  UMOV UR7, 0x1f ;  /* 0x0000001f00077882 */ /* 0x000fe20000000000 */
[----:B------:R-:W-:Y:S01]  /*0680*/  CS2R R134, SRZ ;  /* 0x0000000000867805 */ /* 0x000fe2000001ff00 */
[----:B------:R-:W-:Y:S01]  /*0690*/  USHF.R.S32.HI UR4, URZ, 0x1f, UR5 ;  /* 0x0000001f3f047899 */ /* 0x000fe20008011405 */
[----:B------:R-:W-:Y:S01]  /*06a0*/  CS2R R132, SRZ ;  /* 0x0000000000847805 */ /* 0x000fe2000001ff00 */
[----:B------:R-:W-:Y:S01]  /*06b0*/  UIADD3 UR7, UR7, UR6, URZ ;  /* 0x0000000607077290 */ /* 0x000fe2000fffe03f */
[----:B------:R-:W-:Y:S01]  /*06c0*/  CS2R R126, SRZ ;  /* 0x00000000007e7805 */ /* 0x000fe2000001ff00 */
[----:B------:R-:W-:Y:S01]  /*06d0*/  ULEA.HI UR18, UR4, UR5, URZ, 0x5 ;  /* 0x0000000504127291 */ /* 0x000fe2000f8f283f */
[----:B------:R-:W-:Y:S01]  /*06e0*/  CS2R R124, SRZ ;  /* 0x00000000007c7805 */ /* 0x000fe2000001ff00 */
[----:B------:R-:W-:Y:S01]  /*06f0*/  USHF.R.S32.HI UR4, URZ, 0x1f, UR7 ;  /* 0x0000001f3f047899 */ /* 0x000fe20008011407 */
[----:B------:R-:W-:Y:S01]  /*0700*/  CS2R R130, SRZ ;  /* 0x0000000000827805 */ /* 0x000fe2000001ff00 */
[----:B------:R-:W-:Y:S01]  /*0710*/  USHF.R.S32.HI UR18, URZ, 0x5, UR18 ;  /* 0x000000053f127899 */ /* 0x000fe20008011412 */
[----:B------:R-:W-:Y:S01]  /*0720*/  CS2R R128, SRZ ;  /* 0x0000000000807805 */ /* 0x000fe2000001ff00 */
[----:B------:R-:W-:Y:S01]  /*0730*/  ULEA.HI UR4, UR4, UR7, URZ, 0x5 ;  /* 0x0000000704047291 */ /* 0x000fe2000f8f283f */
[----:B------:R-:W-:Y:S01]  /*0740*/  CS2R R122, SRZ ;  /* 0x00000000007a7805 */ /* 0x000fe2000001ff00 */
[----:B------:R-:W-:Y:S01]  /*0750*/  UISETP.LT.AND UP0, UPT, URZ, UR18, UPT ;  /* 0x000000123f00728c */ /* 0x000fe2000bf01270 */
[----:B------:R-:W-:Y:S01]  /*0760*/  CS2R R120, SRZ ;  /* 0x0000000000787805 */ /* 0x000fe2000001ff00 */
[----:B------:R-:W-:Y:S01]  /*0770*/  USHF.R.S32.HI UR11, URZ, 0x5, UR4 ;  /* 0x000000053f0b7899 */ /* 0x000fe20008011404 */
[----:B------:R-:W-:Y:S01]  /*0780*/  CS2R R118, SRZ ;  /* 0x0000000000767805 */ /* 0x000fe2000001ff00 */
[----:B------:R-:W-:Y:S01]  /*0790*/  USEL UR18, URZ, UR18, !UP0 ;  /* 0x000000123f127287 */ /* 0x000fe2000c000000 */
[----:B------:R-:W-:Y:S01]  /*07a0*/  CS2R R116, SRZ ;  /* 0x0000000000747805 */ /* 0x000fe2000001ff00 */
[----:B------:R-:W-:Y:S01]  /*07b0*/  ULDC.64 UR16, c[0x0][0x118] ;  /* 0x0000460000107ab9 */ /* 0x000fe20000000a00 */
        /* <DEDUP_REMOVED lines=111> */
[----:B------:R-:W-:Y:S01]  /*0eb0*/  USHF.R.S32.HI UR20, URZ, 0x1f, UR18 ;  /* 0x0000001f3f147899 */ /* 0x000fe20008011412 */
        /* <DEDUP_REMOVED lines=12> */
[----:B------:R-:W-:Y:S01]  /*0f80*/  UMOV UR21, 0x5 ;  /* 0x0000000500157882 */ /* 0x000fe20000000000 */
[----:B------:R-:W-:Y:S01]  /*0f90*/  IMAD.IADD R11, R7, 0x1, R0 ;  /* 0x00000001070b7824 */ /* 0x000fe200078e0200 */
[----:B------:R-:W-:Y:S01]  /*0fa0*/  ULDC.64 UR4, c[0x0][0x1e8] ;  /* 0x00007a0000047ab9 */ /* 0x000fe20000000a00 */
[----:B------:R-:W-:Y:S01]  /*0fb0*/  IMAD.SHL.U32 R0, R10, 0x40, RZ ;  /* 0x000000400a007824 */ /* 0x000fe200078e00ff */
[----:B------:R-:W-:Y:S01]  /*0fc0*/  UIMAD UR4, UR8, UR4, URZ ;  /* 0x00000004080472a4 */ /* 0x000fe2000f8e023f */
[----:B------:R-:W-:Y:S01]  /*0fd0*/  IMAD.MOV.U32 R8, RZ, RZ, R4 ;  /* 0x000000ffff087224 */ /* 0x000fe200078e0004 */
[----:B------:R-:W-:Y:S01]  /*0fe0*/  CS2R R146, SRZ ;  /* 0x0000000000927805 */ /* 0x000fe2000001ff00 */
        /* <DEDUP_REMOVED lines=59> */
[----:B------:R-:W-:Y:S01]  /*13a0*/  ULDC.64 UR4, c[0x0][0x188] ;  /* 0x0000620000047ab9 */ /* 0x000fe20000000a00 */
[----:B------:R-:W-:Y:S01]  /*13b0*/  IMAD.SHL.U32 R19, R0, 0x2, RZ ;  /* 0x0000000200137824 */ /* 0x000fe200078e00ff */
[----:B------:R-:W-:Y:S01]  /*13c0*/  UIADD3 UR15, -UR10, UR15, URZ ;  /* 0x0000000f0a0f7290 */ /* 0x000fe2000fffe13f */
        /* <DEDUP_REMOVED lines=16> */
[----:B------:R2:W-:Y:S01]  /*14d0*/  STL [R1+0x6c], R40 ;  /* 0x00006c2801007387 */ /* 0x0005e20000100800 */
[----:B------:R-:W-:Y:S01]  /*14e0*/  ISETP.GE.AND P4, PT, R17, c[0x0][0x1cc], PT ;  /* 0x0000730011007a0c */ /* 0x000fe20003f86270 */
[----:B------:R-:W-:Y:S01]  /*14f0*/  UIMAD UR22, UR20, UR4, URZ ;  /* 0x00000004141672a4 */ /* 0x000fe2000f8e023f */
[----:B------:R-:W-:Y:S01]  /*1500*/  IMAD.SHL.U32 R26, R26, 0x2, RZ ;  /* 0x000000021a1a7824 */ /* 0x000fe200078e00ff */
[----:B------:R-:W-:Y:S01]  /*1510*/  UIMAD.WIDE.U32 UR24, UR18, UR4, URZ ;  /* 0x00000004121872a5 */ /* 0x000fe2000f8e003f */
[----:B------:R-:W-:Y:S01]  /*1520*/  IMAD.MOV.U32 R148, RZ, RZ, 0x20 ;  /* 0x00000020ff947424 */ /* 0x000fe200078e00ff */
[----:B------:R-:W-:Y:S01]  /*1530*/  UIMAD UR22, UR18, UR5, UR22 ;  /* 0x00000005121672a4 */ /* 0x000fe2000f8e0216 */
[----:B------:R-:W-:Y:S01]  /*1540*/  CS2R R118, SRZ ;  /* 0x0000000000767805 */ /* 0x000fe2000001ff00 */
[----:B------:R-:W-:Y:S01]  /*1550*/  ULDC.64 UR6, c[0x0][0x208] ;  /* 0x0000820000067ab9 */ /* 0x000fe20000000a00 */
[----:B------:R-:W-:Y:S01]  /*1560*/  CS2R R116, SRZ ;  /* 0x0000000000747805 */ /* 0x000fe2000001ff00 */
[----:B------:R-:W-:Y:S01]  /*1570*/  UIADD3 UR22, UR25, UR22, URZ ;  /* 0x0000001619167290 */ /* 0x000fe2000fffe03f */
[----:B------:R-:W-:Y:S01]  /*1580*/  CS2R R114, SRZ ;  /* 0x0000000000727805 */ /* 0x000fe2000001ff00 */
        /* <DEDUP_REMOVED lines=13> */
[----:B------:R-:W-:Y:S01]  /*1660*/  LEA R8, P0, R0, R4, 0x6 ;  /* 0x0000000400087211 */ /* 0x000fe200078030ff */
[----:B--2---:R-:W-:Y:S01]  /*1670*/  IMAD.WIDE.U32 R40, R18, c[0x0][0x188], R10 ;  /* 0x0000620012287a25 */ /* 0x004fe200078e000a */
[C---:B------:R-:W-:Y:S01]  /*1680*/  LEA R10, P1, R3.reuse, R6, 0x6 ;  /* 0x00000006030a7211 */ /* 0x040fe200078230ff */
[----:B------:R-:W-:Y:S01]  /*1690*/  USHF.L.U64.HI UR7, UR6, UR21, UR7 ;  /* 0x0000001506077299 */ /* 0x000fe20008010207 */
[----:B------:R-:W-:Y:S01]  /*16a0*/  LEA.HI.X R9, R0, R5, R9, 0x6, P0 ;  /* 0x0000000500097211 */ /* 0x000fe200000f3409 */
[----:B------:R-:W-:Y:S01]  /*16b0*/  IMAD.MOV.U32 R11, RZ, RZ, c[0x0][0x1dc] ;  /* 0x00007700ff0b7624 */ /* 0x000fe200078e00ff */
[----:B------:R-:W-:Y:S01]  /*16c0*/  IADD3 R0, -R38, UR15, RZ ;  /* 0x0000000f26007c10 */ /* 0x000fe2000fffe1ff */
[----:B------:R-:W-:Y:S01]  /*16d0*/  IMAD.U32 R13, RZ, RZ, UR25 ;  /* 0x00000019ff0d7e24 */ /* 0x000fe2000f8e00ff */
[----:B------:R-:W-:Y:S01]  /*16e0*/  IADD3 R18, R2, 0x80, RZ ;  /* 0x0000008002127810 */ /* 0x000fe20007ffe0ff */
[----:B------:R-:W-:Y:S01]  /*16f0*/  IMAD.U32 R16, RZ, RZ, UR22 ;  /* 0x00000016ff107e24 */ /* 0x000fe2000f8e00ff */
[----:B------:R-:W-:Y:S01]  /*1700*/  LEA.HI.X R11, R3, R7, R11, 0x6, P1 ;  /* 0x00000007030b7211 */ /* 0x000fe200008f340b */
[----:B------:R-:W-:Y:S01]  /*1710*/  IMAD.U32 R3, RZ, RZ, UR13 ;  /* 0x0000000dff037e24 */ /* 0x000fe2000f8e00ff */
[C---:B------:R-:W-:Y:S01]  /*1720*/  ISETP.LT.OR P1, PT, R0.reuse, 0x1, P6 ;  /* 0x000000010000780c */ /* 0x040fe20003721670 */
[----:B------:R1:W-:Y:S01]  /*1730*/  STL.64 [R1+0xa0], R40 ;  /* 0x0000a02801007387 */ /* 0x0003e20000100a00 */
[----:B------:R-:W-:Y:S01]  /*1740*/  ISETP.LT.OR P0, PT, R0, 0x1, P4 ;  /* 0x000000010000780c */ /* 0x000fe20002701670 */
[----:B------:R-:W-:Y:S01]  /*1750*/  UIMAD UR4, UR13, UR5, UR4 ;  /* 0x000000050d0472a4 */ /* 0x000fe2000f8e0204 */
[----:B------:R-:W-:Y:S01]  /*1760*/  ISETP.GE.AND P5, PT, R18, c[0x0][0x1cc], PT ;  /* 0x0000730012007a0c */ /* 0x000fe20003fa6270 */
[----:B------:R-:W-:Y:S01]  /*1770*/  USHF.L.U32 UR6, UR6, 0x5, URZ ;  /* 0x0000000506067899 */ /* 0x000fe2000800063f */
[----:B------:R-:W-:Y:S01]  /*1780*/  IADD3 R42, R41, UR19, RZ ;  /* 0x00000013292a7c10 */ /* 0x000fe2000fffe0ff */
[----:B------:R-:W-:Y:S01]  /*1790*/  UIMAD UR7, UR7, UR18, URZ ;  /* 0x00000012070772a4 */ /* 0x000fe2000f8e023f */
[C---:B------:R-:W-:Y:S01]  /*17a0*/  ISETP.LT.OR P3, PT, R0.reuse, 0x1, P5 ;  /* 0x000000010000780c */ /* 0x040fe20002f61670 */
[----:B------:R-:W-:Y:S01]  /*17b0*/  USHF.L.U32 UR19, UR18, 0x5, URZ ;  /* 0x0000000512137899 */ /* 0x000fe2000800063f */
[C---:B------:R-:W-:Y:S01]  /*17c0*/  ISETP.LT.OR P4, PT, R0.reuse, 0x21, P4 ;  /* 0x000000210000780c */ /* 0x040fe20002781670 */
        /* <DEDUP_REMOVED lines=9> */
[C---:B------:R-:W-:Y:S01]  /*1860*/  ISETP.LT.OR P1, PT, R0.reuse, 0x1, P2 ;  /* 0x000000010000780c */ /* 0x040fe20001721670 */
[----:B------:R-:W-:Y:S01]  /*1870*/  UIADD3 UR20, -UR19, UR20, URZ ;  /* 0x0000001413147290 */ /* 0x000fe2000fffe13f */
[----:B------:R-:W-:Y:S01]  /*1880*/  ISETP.LT.OR P2, PT, R0, 0x21, P2 ;  /* 0x000000210000780c */ /* 0x000fe20001741670 */
[----:B------:R2:W-:Y:S01]  /*1890*/  LDGSTS.E.BYPASS.LTC128B.128 [R26+0xa080], [R6.64+0x80], !P0 ;  /* 0x0a080080061a7fae */ /* 0x0005e2000c101d50 */
[C---:B------:R-:W-:Y:S01]  /*18a0*/  LEA R13, P0, R12.reuse, R40, 0x5 ;  /* 0x000000280c0d7211 */ /* 0x040fe200078028ff */
[----:B------:R-:W-:Y:S01]  /*18b0*/  CS2R R108, SRZ ;  /* 0x00000000006c7805 */ /* 0x000fe2000001ff00 */
[----:B------:R-:W-:Y:S01]  /*18c0*/  CS2R R106, SRZ ;  /* 0x00000000006a7805 */ /* 0x000fe2000001ff00 */
[----:B------:R2:W-:Y:S01]  /*18d0*/  LDGSTS.E.BYPASS.LTC128B.128 [R26+0xc080], [R6.64+0x100], !P3 ;  /* 0x0c080100061a7fae */ /* 0x0005e2000d901d50 */
[----:B------:R-:W-:Y:S01]  /*18e0*/  LEA.HI.X R12, R12, R42, R16, 0x5, P0 ;  /* 0x0000002a0c0c7211 */ /* 0x000fe200000f2c10 */
[----:B------:R-:W-:Y:S01]  /*18f0*/  CS2R R104, SRZ ;  /* 0x0000000000687805 */ /* 0x000fe2000001ff00 */
[C---:B------:R-:W-:Y:S01]  /*1900*/  ISETP.LT.OR P0, PT, R0.reuse, 0x21, P6 ;  /* 0x000000210000780c */ /* 0x040fe20003701670 */
[----:B-1----:R-:W-:Y:S01]  /*1910*/  IMAD.WIDE.U32 R40, R3, c[0x0][0x218], R14 ;  /* 0x0000860003287a25 */ /* 0x002fe200078e000e */
[----:B------:R-:W-:Y:S01]  /*1920*/  ISETP.LT.OR P3, PT, R0, 0x21, P5 ;  /* 0x000000210000780c */ /* 0x000fe20002f61670 */
[----:B------:R2:W-:Y:S01]  /*1930*/  LDGSTS.E.BYPASS.LTC128B.128 [R26+0xe080], [R6.64+0x180], !P1 ;  /* 0x0e080180061a7fae */ /* 0x0005e2000c901d50 */
[----:B------:R-:W-:Y:S01]  /*1940*/  ISETP.GE.AND P1, PT, R2, c[0x0][0x19c], PT ;  /* 0x0000670002007a0c */ /* 0x000fe20003f26270 */
[----:B------:R-:W-:Y:S01]  /*1950*/  IMAD.MOV.U32 R14, RZ, RZ, R40 ;  /* 0x000000ffff0e7224 */ /* 0x000fe200078e0028 */
[----:B------:R-:W-:Y:S01]  /*1960*/  ISETP.GE.AND P5, PT, R17, c[0x0][0x19c], PT ;  /* 0x0000670011007a0c */ /* 0x000fe20003fa6270 */
[----:B------:R-:W-:Y:S01]  /*1970*/  STL [R1+0xbc], R42 ;  /* 0x0000bc2a01007387 */ /* 0x000fe20000100800 */
[----:B------:R-:W-:Y:S01]  /*1980*/  IADD3 R15, R41, UR4, RZ ;  /* 0x00000004290f7c10 */ /* 0x000fe2000fffe0ff */
[----:B------:R-:W-:Y:S01]  /*1990*/  ULDC.64 UR4, c[0x0][0x288] ;  /* 0x0000a20000047ab9 */ /* 0x000fe20000000a00 */
[----:B------:R-:W-:Y:S01]  /*19a0*/  CS2R R102, SRZ ;  /* 0x0000000000667805 */ /* 0x000fe2000001ff00 */
[----:B------:R-:W-:Y:S01]  /*19b0*/  STL.64 [R1+0x98], R40 ;  /* 0x0000982801007387 */ /* 0x000fe20000100a00 */
[----:B------:R-:W-:Y:S01]  /*19c0*/  UIMAD UR4, UR9, UR4, URZ ;  /* 0x00000004090472a4 */ /* 0x000fe2000f8e023f */
[----:B------:R-:W-:Y:S01]  /*19d0*/  CS2R R100, SRZ ;  /* 0x0000000000647805 */ /* 0x000fe2000001ff00 */
[----:B------:R-:W-:Y:S01]  /*19e0*/  CS2R R98, SRZ ;  /* 0x0000000000627805 */ /* 0x000fe2000001ff00 */
[----:B------:R1:W-:Y:S01]  /*19f0*/  LDGSTS.E.BYPASS.LTC128B.128 [R26+0x9080], [R10.64], !P0 ;  /* 0x090800000a1a7fae */ /* 0x0003e2000c101d50 */
[C---:B------:R-:W-:Y:S01]  /*1a00*/  ISETP.LT.OR P0, PT, R0.reuse, 0x1, P1 ;  /* 0x000000010000780c */ /* 0x040fe20000f01670 */
[----:B------:R-:W-:Y:S01]  /*1a10*/  UIMAD UR4, UR12, UR5, UR4 ;  /* 0x000000050c0472a4 */ /* 0x000fe2000f8e0204 */
[----:B------:R-:W-:Y:S01]  /*1a20*/  CS2R R96, SRZ ;  /* 0x0000000000607805 */ /* 0x000fe2000001ff00 */
[----:B------:R1:W-:Y:S01]  /*1a30*/  LDGSTS.E.BYPASS.LTC128B.128 [R26+0xb080], [R10.64+0x80], !P4 ;  /* 0x0b0800800a1a7fae */ /* 0x0003e2000e101d50 */
[C---:B------:R-:W-:Y:S01]  /*1a40*/  ISETP.LT.OR P4, PT, R0.reuse, 0x1, P5 ;  /* 0x000000010000780c */ /* 0x040fe20002f81670 */
[----:B------:R-:W-:Y:S01]  /*1a50*/  CS2R R94, SRZ ;  /* 0x00000000005e7805 */ /* 0x000fe2000001ff00 */
[----:B------:R-:W-:Y:S01]  /*1a60*/  ISETP.LT.OR P5, PT, R0, 0x21, P5 ;  /* 0x000000210000780c */ /* 0x000fe20002fa1670 */
[----:B------:R1:W-:Y:S01]  /*1a70*/  LDGSTS.E.BYPASS.LTC128B.128 [R26+0xd080], [R10.64+0x100], !P3 ;  /* 0x0d0801000a1a7fae */ /* 0x0003e2000d901d50 */
[----:B------:R-:W-:Y:S01]  /*1a80*/  ISETP.GE.AND P3, PT, R18, c[0x0][0x19c], PT ;  /* 0x0000670012007a0c */ /* 0x000fe20003f66270 */
[----:B------:R-:W-:Y:S01]  /*1a90*/  CS2R R92, SRZ ;  /* 0x00000000005c7805 */ /* 0x000fe2000001ff00 */
[----:B------:R-:W-:Y:S01]  /*1aa0*/  CS2R R90, SRZ ;  /* 0x00000000005a7805 */ /* 0x000fe2000001ff00 */
[----:B------:R1:W-:Y:S01]  /*1ab0*/  LDGSTS.E.BYPASS.LTC128B.128 [R26+0xf080], [R10.64+0x180], !P2 ;  /* 0x0f0801800a1a7fae */ /* 0x0003e2000d101d50 */
[----:B------:R-:W-:Y:S01]  /*1ac0*/  ISETP.GE.AND P2, PT, R19, c[0x0][0x19c], PT ;  /* 0x0000670013007a0c */ /* 0x000fe20003f46270 */
[----:B------:R-:W-:Y:S01]  /*1ad0*/  CS2R R88, SRZ ;  /* 0x0000000000587805 */ /* 0x000fe2000001ff00 */
[----:B--2---:R-:W-:Y:S01]  /*1ae0*/  IMAD.U32 R6, RZ, RZ, UR6 ;  /* 0x00000006ff067e24 */ /* 0x004fe2000f8e00ff */
[----:B------:R-:W0:Y:S01]  /*1af0*/  LDGDEPBAR ;  /* 0x00000000000079af */ /* 0x000e220000000000 */
[----:B------:R-:W-:Y:S01]  /*1b00*/  ISETP.LT.OR P6, PT, R0, 0x1, P3 ;  /* 0x000000010000780c */ /* 0x000fe20001fc1670 */
[----:B------:R-:W-:Y:S01]  /*1b10*/  CS2R R86, SRZ ;  /* 0x0000000000567805 */ /* 0x000fe2000001ff00 */
[----:B------:R-:W-:Y:S01]  /*1b20*/  IMAD.WIDE.U32 R6, R6, UR18, R14 ;  /* 0x0000001206067c25 */ /* 0x000fe2000f8e000e */
[----:B------:R2:W-:Y:S01]  /*1b30*/  LDGSTS.E.BYPASS.LTC128B.128 [R26+0x80], [R4.64], !P0 ;  /* 0x00080000041a7fae */ /* 0x0005e2000c101d50 */
[C---:B------:R-:W-:Y:S01]  /*1b40*/  ISETP.LT.OR P3, PT, R0.reuse, 0x21, P3 ;  /* 0x000000210000780c */ /* 0x040fe20001f61670 */
[----:B------:R-:W-:Y:S01]  /*1b50*/  CS2R R84, SRZ ;  /* 0x0000000000547805 */ /* 0x000fe2000001ff00 */
[----:B------:R-:W-:Y:S01]  /*1b60*/  CS2R R82, SRZ ;  /* 0x0000000000527805 */ /* 0x000fe2000001ff00 */
[----:B------:R-:W-:Y:S01]  /*1b70*/  IADD3 R3, R7, UR7, RZ ;  /* 0x0000000707037c10 */ /* 0x000fe2000fffe0ff */
[----:B------:R2:W-:Y:S01]  /*1b80*/  LDGSTS.E.BYPASS.LTC128B.128 [R26+0x2080], [R4.64+0x80], !P4 ;  /* 0x02080080041a7fae */ /* 0x0005e2000e101d50 */
[C---:B------:R-:W-:Y:S01]  /*1b90*/  ISETP.LT.OR P4, PT, R0.reuse, 0x1, P2 ;  /* 0x000000010000780c */ /* 0x040fe20001781670 */
[----:B------:R-:W-:Y:S01]  /*1ba0*/  ULDC.64 UR6, c[0x0][0x270] ;  /* 0x00009c0000067ab9 */ /* 0x000fe20000000a00 */
[----:B------:R-:W-:Y:S01]  /*1bb0*/  ISETP.LT.OR P2, PT, R0, 0x21, P2 ;  /* 0x000000210000780c */ /* 0x000fe20001741670 */
[----:B------:R3:W-:Y:S01]  /*1bc0*/  STL.64 [R1+0x80], R14 ;  /* 0x0000800e01007387 */ /* 0x0007e20000100a00 */
[----:B------:R-:W-:Y:S01]  /*1bd0*/  UIMAD UR6, UR9, UR6, URZ ;  /* 0x00000006090672a4 */ /* 0x000fe2000f8e023f */
[----:B------:R-:W-:Y:S01]  /*1be0*/  CS2R R80, SRZ ;  /* 0x0000000000507805 */ /* 0x000fe2000001ff00 */
[----:B------:R-:W-:Y:S01]  /*1bf0*/  CS2R R78, SRZ ;  /* 0x00000000004e7805 */ /* 0x000fe2000001ff00 */
[----:B------:R2:W-:Y:S01]  /*1c00*/  LDGSTS.E.BYPASS.LTC128B.128 [R26+0x4080], [R4.64+0x100], !P6 ;  /* 0x04080100041a7fae */ /* 0x0005e2000f101d50 */
[----:B------:R-:W-:Y:S01]  /*1c10*/  UIMAD UR6, UR12, UR7, UR6 ;  /* 0x000000070c0672a4 */ /* 0x000fe2000f8e0206 */
[----:B------:R-:W-:Y:S01]  /*1c20*/  CS2R R76, SRZ ;  /* 0x00000000004c7805 */ /* 0x000fe2000001ff00 */
[----:B------:R-:W-:Y:S01]  /*1c30*/  CS2R R74, SRZ ;  /* 0x00000000004a7805 */ /* 0x000fe2000001ff00 */
[----:B------:R-:W-:Y:S01]  /*1c40*/  CS2R R72, SRZ ;  /* 0x0000000000487805 */ /* 0x000fe2000001ff00 */
[----:B------:R-:W-:Y:S01]  /*1c50*/  CS2R R70, SRZ ;  /* 0x0000000000467805 */ /* 0x000fe2000001ff00 */
[----:B-1----:R-:W-:Y:S01]  /*1c60*/  LEA R10, P0, R6, c[0x0][0x1f0], 0x1 ;  /* 0x00007c00060a7a11 */ /* 0x002fe200078008ff */
[----:B------:R2:W-:Y:S01]  /*1c70*/  LDGSTS.E.BYPASS.LTC128B.128 [R26+0x6080], [R4.64+0x180], !P4 ;  /* 0x06080180041a7fae */ /* 0x0005e2000e101d50 */
[----:B------:R-:W-:Y:S01]  /*1c80*/  LOP3.LUT P4, RZ, R20, 0x4, RZ, 0xc0, !PT ;  /* 0x0000000414ff7812 */ /* 0x000fe2000788c0ff */
[----:B------:R-:W-:Y:S01]  /*1c90*/  CS2R R68, SRZ ;  /* 0x0000000000447805 */ /* 0x000fe2000001ff00 */
[----:B------:R-:W-:Y:S01]  /*1ca0*/  LEA.HI.X R11, R6, c[0x0][0x1f4], R3, 0x1, P0 ;  /* 0x00007d00060b7a11 */ /* 0x000fe200000f0c03 */
[----:B------:R-:W-:Y:S01]  /*1cb0*/  IMAD R3, R22, 0x800, R23 ;  /* 0x0000080016037824 */ /* 0x000fe200078e0217 */
[----:B------:R-:W-:Y:S01]  /*1cc0*/  ISETP.LT.OR P0, PT, R0, 0x21, P1 ;  /* 0x000000210000780c */ /* 0x000fe20000f01670 */
[----:B------:R-:W-:Y:S01]  /*1cd0*/  IMAD.SHL.U32 R0, R20, 0x40, RZ ;  /* 0x0000004014007824 */ /* 0x000fe200078e00ff */
[C---:B------:R-:W-:Y:S01]  /*1ce0*/  LEA R6, P1, R13.reuse, c[0x0][0x160], 0x1 ;  /* 0x000058000d067a11 */ /* 0x040fe200078208ff */
[----:B------:R-:W-:Y:S01]  /*1cf0*/  CS2R R66, SRZ ;  /* 0x0000000000427805 */ /* 0x000fe2000001ff00 */
[----:B------:R-:W-:Y:S01]  /*1d00*/  CS2R R64, SRZ ;  /* 0x0000000000407805 */ /* 0x000fe2000001ff00 */
[----:B------:R-:W-:Y:S01]  /*1d10*/  CS2R R62, SRZ ;  /* 0x00000000003e7805 */ /* 0x000fe2000001ff00 */
[----:B------:R-:W-:Y:S01]  /*1d20*/  LEA.HI.X R7, R13, c[0x0][0x164], R12, 0x1, P1 ;  /* 0x000059000d077a11 */ /* 0x000fe200008f0c0c */
[----:B------:R-:W-:Y:S01]  /*1d30*/  CS2R R60, SRZ ;  /* 0x00000000003c7805 */ /* 0x000fe2000001ff00 */
[----:B------:R-:W-:Y:S01]  /*1d40*/  LOP3.LUT R12, R0, 0x1c0, RZ, 0xc0, !PT ;  /* 0x000001c0000c7812 */ /* 0x000fe200078ec0ff */
[----:B------:R-:W-:Y:S01]  /*1d50*/  CS2R R58, SRZ ;  /* 0x00000000003a7805 */ /* 0x000fe2000001ff00 */
[----:B------:R-:W-:Y:S01]  /*1d60*/  LOP3.LUT P1, RZ, R20, 0x2, RZ, 0xc0, !PT ;  /* 0x0000000214ff7812 */ /* 0x000fe2000782c0ff */
[----:B------:R-:W-:Y:S01]  /*1d70*/  CS2R R56, SRZ ;  /* 0x0000000000387805 */ /* 0x000fe2000001ff00 */
[----:B------:R-:W-:Y:S01]  /*1d80*/  LOP3.LUT R0, R12, 0x8, R35, 0xf8, !PT ;  /* 0x000000080c007812 */ /* 0x000fe200078ef823 */
[----:B------:R1:W-:Y:S01]  /*1d90*/  LDGSTS.E.BYPASS.LTC128B.128 [R26+0x1080], [R8.64], !P0 ;  /* 0x01080000081a7fae */ /* 0x0003e2000c101d50 */
[----:B------:R-:W-:Y:S01]  /*1da0*/  SHF.R.U32.HI R13, RZ, 0x3, R12 ;  /* 0x00000003ff0d7819 */ /* 0x000fe2000001160c */
[----:B------:R-:W-:Y:S01]  /*1db0*/  CS2R R54, SRZ ;  /* 0x0000000000367805 */ /* 0x000fe2000001ff00 */
[----:B------:R-:W-:Y:S01]  /*1dc0*/  ISETP.LT.AND P0, PT, R38, UR20, PT ;  /* 0x0000001426007c0c */ /* 0x000fe2000bf01270 */
[----:B------:R1:W-:Y:S01]  /*1dd0*/  LDGSTS.E.BYPASS.LTC128B.128 [R26+0x3080], [R8.64+0x80], !P5 ;  /* 0x03080080081a7fae */ /* 0x0003e2000e901d50 */
[----:B------:R-:W-:Y:S01]  /*1de0*/  LOP3.LUT R0, R0, R13, RZ, 0x3c, !PT ;  /* 0x0000000d00007212 */ /* 0x000fe200078e3cff */
[----:B------:R-:W-:Y:S01]  /*1df0*/  CS2R R52, SRZ ;  /* 0x0000000000347805 */ /* 0x000fe2000001ff00 */
[C---:B------:R-:W-:Y:S01]  /*1e00*/  ISETP.GE.OR P5, PT, R2.reuse, c[0x0][0x16c], !P0 ;  /* 0x00005b0002007a0c */ /* 0x040fe200047a6670 */
[----:B------:R1:W-:Y:S01]  /*1e10*/  LDGSTS.E.BYPASS.LTC128B.128 [R26+0x5080], [R8.64+0x100], !P3 ;  /* 0x05080100081a7fae */ /* 0x0003e2000d901d50 */
[C---:B------:R-:W-:Y:S01]  /*1e20*/  ISETP.GE.AND P3, PT, R2.reuse, c[0x0][0x1fc], PT ;  /* 0x00007f0002007a0c */ /* 0x040fe20003f66270 */
[----:B--2---:R-:W-:Y:S01]  /*1e30*/  IMAD.MOV.U32 R4, RZ, RZ, R30 ;  /* 0x000000ffff047224 */ /* 0x004fe200078e001e */
[C---:B------:R-:W-:Y:S01]  /*1e40*/  ISETP.GE.OR P6, PT, R2.reuse, c[0x0][0x1fc], !P0 ;  /* 0x00007f0002007a0c */ /* 0x040fe200047c6670 */
[----:B------:R1:W-:Y:S01]  /*1e50*/  LDGSTS.E.BYPASS.LTC128B.128 [R26+0x7080], [R8.64+0x180], !P2 ;  /* 0x07080180081a7fae */ /* 0x0003e2000d101d50 */
[----:B------:R-:W-:Y:S01]  /*1e60*/  ISETP.GE.AND P2, PT, R2, c[0x0][0x16c], PT ;  /* 0x00005b0002007a0c */ /* 0x000fe20003f46270 */
[----:B------:R-:W-:Y:S01]  /*1e70*/  IMAD.IADD R2, R3, 0x1, R0 ;  /* 0x0000000103027824 */ /* 0x000fe200078e0200 */
[----:B------:R-:W-:Y:S01]  /*1e80*/  SHF.R.S32.HI R0, RZ, 0x1f, R21 ;  /* 0x0000001fff007819 */ /* 0x000fe20000011415 */
[----:B------:R-:W0:Y:S01]  /*1e90*/  LDGDEPBAR ;  /* 0x00000000000079af */ /* 0x000e220000000000 */
[----:B------:R-:W-:Y:S01]  /*1ea0*/  IMAD.MOV.U32 R3, RZ, RZ, 0x40 ;  /* 0x00000040ff037424 */ /* 0x000fe200078e00ff */
[----:B------:R-:W-:Y:S01]  /*1eb0*/  IADD3 R5, R31, UR4, RZ ;  /* 0x000000041f057c10 */ /* 0x000fe2000fffe0ff */
[----:B------:R-:W-:Y:S01]  /*1ec0*/  IMAD.SHL.U32 R38, R2, 0x2, RZ ;  /* 0x0000000202267824 */ /* 0x000fe200078e00ff */
[----:B---3--:R-:W-:Y:S01]  /*1ed0*/  LEA.HI R14, R0, R21, RZ, 0x2 ;  /* 0x00000015000e7211 */ /* 0x008fe200078f10ff */
[----:B------:R-:W-:Y:S01]  /*1ee0*/  ULDC.64 UR4, c[0x0][0x278] ;  /* 0x00009e0000047ab9 */ /* 0x000fe20000000a00 */
[----:B------:R-:W-:Y:S01]  /*1ef0*/  SEL R0, R148, 0xffffffe0, !P1 ;  /* 0xffffffe094007807 */ /* 0x000fe20004800000 */
[----:B------:R-:W-:Y:S01]  /*1f00*/  UIMAD UR4, UR8, UR4, URZ ;  /* 0x00000004080472a4 */ /* 0x000fe2000f8e023f */
[----:B------:R-:W-:Y:S01]  /*1f10*/  SEL R2, R3, 0xffffffc0, !P4 ;  /* 0xffffffc003027807 */ /* 0x000fe20006000000 */
[----:B------:R-:W-:Y:S01]  /*1f20*/  IMAD.U32 R3, RZ, RZ, UR13 ;  /* 0x0000000dff037e24 */ /* 0x000fe2000f8e00ff */
[----:B------:R-:W-:Y:S01]  /*1f30*/  ISETP.GE.OR P4, PT, R17, c[0x0][0x16c], !P0 ;  /* 0x00005b0011007a0c */ /* 0x000fe20004786670 */
[----:B------:R-:W-:Y:S01]  /*1f40*/  IMAD.IADD R20, R38, 0x1, R0 ;  /* 0x0000000126147824 */ /* 0x000fe200078e0200 */
[----:B------:R-:W-:Y:S01]  /*1f50*/  ISETP.GE.OR P1, PT, R18, c[0x0][0x16c], !P0 ;  /* 0x00005b0012007a0c */ /* 0x000fe20004726670 */
[----:B------:R-:W-:Y:S01]  /*1f60*/  IMAD.IADD R16, R38, 0x1, R2 ;  /* 0x0000000126107824 */ /* 0x000fe200078e0202 */
[----:B------:R-:W-:Y:S01]  /*1f70*/  STL [R1+0x28], R38 ;  /* 0x0000282601007387 */ /* 0x000fe20000100800 */
[----:B------:R-:W-:Y:S01]  /*1f80*/  IMAD.IADD R15, R2, 0x1, R20 ;  /* 0x00000001020f7824 */ /* 0x000fe200078e0214 */
[----:B------:R-:W-:Y:S01]  /*1f90*/  UIMAD UR5, UR13, UR5, UR4 ;  /* 0x000000050d0572a4 */ /* 0x000fe2000f8e0204 */
[----:B------:R-:W-:Y:S01]  /*1fa0*/  IMAD.U32 R0, RZ, RZ, UR13 ;  /* 0x0000000dff007e24 */ /* 0x000fe2000f8e00ff */
[----:B------:R-:W-:Y:S01]  /*1fb0*/  STL [R1+0x2c], R20 ;  /* 0x00002c1401007387 */ /* 0x000fe20000100800 */
[----:B------:R-:W-:Y:S01]  /*1fc0*/  LOP3.LUT R14, R14, 0x1ffffffc, RZ, 0xc0, !PT ;  /* 0x1ffffffc0e0e7812 */ /* 0x000fe200078ec0ff */
[----:B------:R-:W-:Y:S01]  /*1fd0*/  CS2R R50, SRZ ;  /* 0x0000000000327805 */ /* 0x000fe2000001ff00 */
[----:B------:R-:W-:Y:S01]  /*1fe0*/  IMAD.WIDE.U32 R150, R0, c[0x0][0x240], R24 ;  /* 0x0000900000967a25 */ /* 0x000fe200078e0018 */
[----:B------:R-:W-:Y:S01]  /*1ff0*/  SEL R25, RZ, 0x1, P2 ;  /* 0x00000001ff197807 */ /* 0x000fe20001000000 */
[----:B------:R-:W-:Y:S01]  /*2000*/  STL [R1+0x34], R16 ;  /* 0x0000341001007387 */ /* 0x000fe20000100800 */
[----:B------:R-:W-:-:S04]  /*2010*/  DEPBAR.LE SB0, 0x1 ;  /* 0x000080400000791a */ /* 0x000fc80000000000 */
[----:B------:R-:W-:Y:S01]  /*2020*/  BAR.SYNC.DEFER_BLOCKING 0x0 ;  /* 0x0000000000007b1d */ /* 0x000fe20000010000 */
[----:B-1----:R-:W-:Y:S01]  /*2030*/  IADD3 R9, R29, UR6, RZ ;  /* 0x000000061d097c10 */ /* 0x002fe2000fffe0ff */
[----:B------:R-:W-:Y:S01]  /*2040*/  IMAD.MOV.U32 R8, RZ, RZ, R28 ;  /* 0x000000ffff087224 */ /* 0x000fe200078e001c */
[----:B------:R-:W-:Y:S01]  /*2050*/  ISETP.GE.AND P2, PT, R19, c[0x0][0x16c], PT ;  /* 0x00005b0013007a0c */ /* 0x000fe20003f46270 */
[----:B------:R-:W-:Y:S01]  /*2060*/  USHF.R.S32.HI UR6, URZ, 0x1f, UR19 ;  /* 0x0000001f3f067899 */ /* 0x000fe20008011413 */
[----:B------:R-:W-:Y:S01]  /*2070*/  LOP3.LUT R0, R33, 0xfffffff0, RZ, 0xc0, !PT ;  /* 0xfffffff021007812 */ /* 0x000fe200078ec0ff */
[----:B------:R-:W-:Y:S01]  /*2080*/  STL [R1+0x30], R15 ;  /* 0x0000300f01007387 */ /* 0x000fe20000100800 */
[----:B------:R-:W-:Y:S01]  /*2090*/  IMAD.IADD R21, R21, 0x1, -R14 ;  /* 0x0000000115157824 */ /* 0x000fe200078e0a0e */
[----:B------:R-:W-:Y:S01]  /*20a0*/  LOP3.LUT R14, R27, 0xffffffe0, RZ, 0xc0, !PT ;  /* 0xffffffe01b0e7812 */ /* 0x000fe200078ec0ff */
[----:B------:R-:W-:Y:S01]  /*20b0*/  CS2R R48, SRZ ;  /* 0x0000000000307805 */ /* 0x000fe2000001ff00 */
[----:B------:R-:W-:Y:S01]  /*20c0*/  IMAD.IADD R0, R152, 0x1, -R0 ;  /* 0x0000000198007824 */ /* 0x000fe200078e0a00 */
[----:B------:R-:W-:Y:S01]  /*20d0*/  STL.64 [R1+0xb0], R150 ;  /* 0x0000b09601007387 */ /* 0x000fe20000100a00 */
[----:B------:R-:W-:Y:S01]  /*20e0*/  SEL R24, RZ, 0x1, P3 ;  /* 0x00000001ff187807 */ /* 0x000fe20001800000 */
[----:B------:R-:W-:Y:S01]  /*20f0*/  CS2R R46, SRZ ;  /* 0x00000000002e7805 */ /* 0x000fe2000001ff00 */
[----:B------:R-:W-:Y:S01]  /*2100*/  ISETP.GE.AND P3, PT, R18, c[0x0][0x1fc], PT ;  /* 0x00007f0012007a0c */ /* 0x000fe20003f66270 */
[----:B------:R-:W-:Y:S01]  /*2110*/  CS2R R44, SRZ ;  /* 0x00000000002c7805 */ /* 0x000fe2000001ff00 */
[----:B------:R-:W-:Y:S01]  /*2120*/  CS2R R42, SRZ ;  /* 0x00000000002a7805 */ /* 0x000fe2000001ff00 */
[----:B------:R-:W-:Y:S01]  /*2130*/  CS2R R40, SRZ ;  /* 0x0000000000287805 */ /* 0x000fe2000001ff00 */
[----:B------:R-:W-:Y:S01]  /*2140*/  CS2R R30, SRZ ;  /* 0x00000000001e7805 */ /* 0x000fe2000001ff00 */
[----:B------:R-:W-:-:S02]  /*2150*/  ULDC UR7, c[0x0][0x198] ;  /* 0x0000660000077ab9 */ /* 0x000fc40000000800 */
[----:B------:R-:W-:Y:S01]  /*2160*/  ULDC UR9, c[0x0][0x168] ;  /* 0x00005a0000097ab9 */ /* 0x000fe20000000800 */
[----:B------:R-:W1:Y:S04]  /*2170*/  LDSM.16.M88.4 R164, [R38+0x8080] ;  /* 0x0080800026a4783b */ /* 0x000e680000000200 */
[----:B------:R-:W2:Y:S04]  /*2180*/  LDSM.16.M88.4 R168, [R20+0x8080] ;  /* 0x0080800014a8783b */ /* 0x000ea80000000200 */
        /* <DEDUP_REMOVED lines=13> */
[----:B------:R2:W1:Y:S04]  /*2260*/  LDSM.16.M88.4 R224, [R15+0xe080] ;  /* 0x00e080000fe0783b */ /* 0x0004680000000200 */
[----:B------:R-:W-:Y:S01]  /*2270*/  BAR.SYNC.DEFER_BLOCKING 0x0 ;  /* 0x0000000000007b1d */ /* 0x000fe20000010000 */
[----:B-----5:R-:W-:Y:S01]  /*2280*/  IMAD.WIDE.U32 R38, R3, c[0x0][0x278], R8 ;  /* 0x00009e0003267a25 */ /* 0x020fe200078e0008 */
[----:B------:R-:W-:-:S03]  /*2290*/  SHF.R.S32.HI R8, RZ, 0x1f, R0 ;  /* 0x0000001fff087819 */ /* 0x000fc60000011400 */
[----:B------:R-:W-:Y:S01]  /*22a0*/  IMAD.U32 R9, RZ, RZ, UR13 ;  /* 0x0000000dff097e24 */ /* 0x000fe2000f8e00ff */
[----:B------:R-:W-:Y:S01]  /*22b0*/  LEA.HI R8, R8, R0, RZ, 0x3 ;  /* 0x0000000008087211 */ /* 0x000fe200078f18ff */
[----:B------:R5:W-:Y:S02]  /*22c0*/  STL.64 [R1+0x90], R38 ;  /* 0x0000902601007387 */ /* 0x000be40000100a00 */
[----:B------:R-:W-:Y:S01]  /*22d0*/  IMAD.WIDE.U32 R28, R9, c[0x0][0x290], R4 ;  /* 0x0000a400091c7a25 */ /* 0x000fe200078e0004 */
[----:B------:R-:W-:Y:S02]  /*22e0*/  LOP3.LUT R9, R8, 0xfffffff8, RZ, 0xc0, !PT ;  /* 0xfffffff808097812 */ /* 0x000fe400078ec0ff */
[----:B--2---:R-:W-:Y:S01]  /*22f0*/  IADD3 R15, R39, UR5, RZ ;  /* 0x00000005270f7c10 */ /* 0x004fe2000fffe0ff */
[----:B------:R-:W-:Y:S01]  /*2300*/  IMAD.SHL.U32 R5, R34, 0x10, RZ ;  /* 0x0000001022057824 */ /* 0x000fe200078e00ff */
[----:B------:R-:W-:Y:S01]  /*2310*/  ULDC.64 UR4, c[0x0][0x290] ;  /* 0x0000a40000047ab9 */ /* 0x000fe20000000a00 */
[----:B------:R-:W-:Y:S01]  /*2320*/  IMAD.IADD R0, R0, 0x1, -R9 ;  /* 0x0000000100007824 */ /* 0x000fe200078e0a09 */
[----:B------:R-:W-:Y:S01]  /*2330*/  UIMAD UR4, UR8, UR4, URZ ;  /* 0x00000004080472a4 */ /* 0x000fe2000f8e023f */
[----:B------:R-:W-:Y:S01]  /*2340*/  @!PT LDS RZ, [RZ] ;  /* 0x00000000fffff984 */ /* 0x000fe20000000800 */
[----:B------:R-:W-:Y:S01]  /*2350*/  @!PT LDS RZ, [RZ] ;  /* 0x00000000fffff984 */ /* 0x000fe20000000800 */
[----:B------:R-:W-:Y:S01]  /*2360*/  @!PT LDS RZ, [RZ] ;  /* 0x00000000fffff984 */ /* 0x000fe20000000800 */
[----:B------:R2:W-:Y:S01]  /*2370*/  LDGSTS.E.BYPASS.LTC128B.128 [R26+0x8080], [R6.64], !P5 ;  /* 0x08080000061a7fae */ /* 0x0005e2000e901d50 */
[----:B------:R-:W-:-:S02]  /*2380*/  ISETP.GE.OR P5, PT, R19, c[0x0][0x16c], !P0 ;  /* 0x00005b0013007a0c */ /* 0x000fc400047a6670 */
[----:B------:R-:W-:Y:S01]  /*2390*/  LOP3.LUT R12, R12, 0x10, R5, 0xf8, !PT ;  /* 0x000000100c0c7812 */ /* 0x000fe200078ef805 */
[----:B------:R2:W-:Y:S01]  /*23a0*/  LDGSTS.E.BYPASS.LTC128B.128 [R26+0x9080], [R6.64+0x80], !P4 ;  /* 0x09080080061a7fae */ /* 0x0005e2000e101d50 */
[C---:B------:R-:W-:Y:S01]  /*23b0*/  ISETP.GE.AND P4, PT, R17.reuse, c[0x0][0x16c], PT ;  /* 0x00005b0011007a0c */ /* 0x040fe20003f86270 */
[----:B------:R-:W-:Y:S02]  /*23c0*/  UIMAD UR4, UR13, UR5, UR4 ;  /* 0x000000050d0472a4 */ /* 0x000fe4000f8e0204 */
[----:B------:R2:W-:Y:S01]  /*23d0*/  LDGSTS.E.BYPASS.LTC128B.128 [R26+0xa080], [R6.64+0x100], !P1 ;  /* 0x0a080100061a7fae */ /* 0x0005e2000c901d50 */
[----:B------:R-:W-:Y:S02]  /*23e0*/  ISETP.GT.AND P1, PT, R152, 0x7, PT ;  /* 0x000000079800780c */ /* 0x000fe40003f24270 */
[----:B------:R-:W-:Y:S01]  /*23f0*/  SEL R20, RZ, 0xffffffff, P4 ;  /* 0xffffffffff147807 */ /* 0x000fe20002000000 */
[----:B------:R1:W-:Y:S01]  /*2400*/  STL [R1+0xac], R15 ;  /* 0x0000ac0f01007387 */ /* 0x0003e20000100800 */
[----:B------:R-:W-:-:S03]  /*2410*/  ISETP.GE.AND P4, PT, R17, c[0x0][0x1fc], PT ;  /* 0x00007f0011007a0c */ /* 0x000fc60003f86270 */
[----:B------:R2:W-:Y:S01]  /*2420*/  LDGSTS.E.BYPASS.LTC128B.128 [R26+0xb080], [R6.64+0x180], !P5 ;  /* 0x0b080180061a7fae */ /* 0x0005e2000e901d50 */
[----:B------:R-:W-:Y:S02]  /*2430*/  ISETP.GE.AND P5, PT, R18, c[0x0][0x16c], PT ;  /* 0x00005b0012007a0c */ /* 0x000fe40003fa6270 */
[----:B------:R-:W-:Y:S01]  /*2440*/  SEL R16, RZ, 0xffffffff, P4 ;  /* 0xffffffffff107807 */ /* 0x000fe20002000000 */
[----:B------:R-:W-:Y:S01]  /*2450*/  STL.64 [R1+0x88], R28 ;  /* 0x0000881c01007387 */ /* 0x000fe20000100a00 */
[----:B------:R-:W-:Y:S02]  /*2460*/  SEL R23, RZ, 0x4, P5 ;  /* 0x00000004ff177807 */ /* 0x000fe40002800000 */
[----:B------:R-:W-:Y:S02]  /*2470*/  ISETP.GE.OR P5, PT, R17, c[0x0][0x1fc], !P0 ;  /* 0x00007f0011007a0c */ /* 0x000fe400047a6670 */
[----:B------:R-:W-:Y:S02]  /*2480*/  SEL R17, RZ, 0x8, P2 ;  /* 0x00000008ff117807 */ /* 0x000fe40001000000 */
[----:B------:R-:W-:-:S02]  /*2490*/  @!P1 IADD3 R3, P2, R38, UR19, RZ ;  /* 0x0000001326039c10 */ /* 0x000fc4000ff5e0ff */
[----:B------:R-:W-:Y:S01]  /*24a0*/  ISETP.GE.OR P4, PT, R18, c[0x0][0x1fc], !P0 ;  /* 0x00007f0012007a0c */ /* 0x000fe20004786670 */
[----:B-----5:R-:W-:Y:S01]  /*24b0*/  CS2R R38, SRZ ;  /* 0x0000000000267805 */ /* 0x020fe2000001ff00 */
[----:B------:R-:W-:Y:S02]  /*24c0*/  ISETP.GE.OR P0, PT, R19, c[0x0][0x1fc], !P0 ;  /* 0x00007f0013007a0c */ /* 0x000fe40004706670 */
[----:B--2---:R-:W-:Y:S01]  /*24d0*/  @!P1 IADD3.X R7, R15, UR6, RZ, P2, !PT ;  /* 0x000000060f079c10 */ /* 0x004fe200097fe4ff */
[----:B-1----:R-:W-:Y:S01]  /*24e0*/  IMAD.SHL.U32 R15, R22, 0x20, RZ ;  /* 0x00000020160f7824 */ /* 0x002fe200078e00ff */
[----:B------:R-:W-:-:S04]  /*24f0*/  @!P1 LEA R6, P2, R3, c[0x0][0x258], 0x2 ;  /* 0x0000960003069a11 */ /* 0x000fc800078410ff */
        /* <DEDUP_REMOVED lines=21> */
[----:B------:R5:W-:Y:S01]  /*2650*/  LDGSTS.E.BYPASS.LTC128B.128 [R26+0x10080], [R10.64], !P6 ;  /* 0x100800000a1a7fae */ /* 0x000be2000f101d50 */
[C---:B------:R-:W-:Y:S01]  /*2660*/  LOP3.LUT P6, RZ, R0.reuse, 0x2, RZ, 0xc0, !PT ;  /* 0x0000000200ff7812 */ /* 0x040fe200078cc0ff */
[----:B------:R-:W-:-:S02]  /*2670*/  IMAD.SHL.U32 R0, R0, 0x40, RZ ;  /* 0x0000004000007824 */ /* 0x000fc400078e00ff */
[----:B------:R-:W-:Y:S03]  /*2680*/  STL [R1+0xa8], R19 ;  /* 0x0000a81301007387 */ /* 0x000fe60000100800 */
[----:B------:R-:W-:Y:S01]  /*2690*/  LOP3.LUT R0, R0, 0x1c0, RZ, 0xc0, !PT ;  /* 0x000001c000007812 */ /* 0x000fe200078ec0ff */
[----:B------:R5:W-:Y:S04]  /*26a0*/  LDGSTS.E.BYPASS.LTC128B.128 [R26+0x11080], [R10.64+0x80], !P5 ;  /* 0x110800800a1a7fae */ /* 0x000be8000e901d50 */
[----:B------:R5:W-:Y:S01]  /*26b0*/  LDGSTS.E.BYPASS.LTC128B.128 [R26+0x12080], [R10.64+0x100], !P4 ;  /* 0x120801000a1a7fae */ /* 0x000be2000e101d50 */
[----:B-1----:R-:W-:Y:S02]  /*26c0*/  LOP3.LUT R5, R12, 0x8, R35, 0xf8, !PT ;  /* 0x000000080c057812 */ /* 0x002fe400078ef823 */
[----:B------:R-:W-:Y:S01]  /*26d0*/  CS2R R34, SRZ ;  /* 0x0000000000227805 */ /* 0x000fe2000001ff00 */
[----:B------:R5:W-:Y:S01]  /*26e0*/  LDGSTS.E.BYPASS.LTC128B.128 [R26+0x13080], [R10.64+0x180], !P0 ;  /* 0x130801800a1a7fae */ /* 0x000be2000c101d50 */
[----:B------:R-:W-:Y:S01]  /*26f0*/  LOP3.LUT R9, R5, R13, RZ, 0x3c, !PT ;  /* 0x0000000d05097212 */ /* 0x000fe200078e3cff */
[----:B------:R-:W-:Y:S01]  /*2700*/  IMAD.SHL.U32 R5, R20, 0x2, RZ ;  /* 0x0000000214057824 */ /* 0x000fe200078e00ff */
[----:B--2---:R-:W-:Y:S01]  /*2710*/  SEL R7, RZ, 0x8, P2 ;  /* 0x00000008ff077807 */ /* 0x004fe20001000000 */
[----:B------:R-:W-:Y:S01]  /*2720*/  IMAD.SHL.U32 R6, R16, 0x2, RZ ;  /* 0x0000000210067824 */ /* 0x000fe200078e00ff */
[----:B------:R-:W-:Y:S01]  /*2730*/  IADD3 R3, P2, R28, UR19, RZ ;  /* 0x000000131c037c10 */ /* 0x000fe2000ff5e0ff */
[----:B------:R-:W-:Y:S01]  /*2740*/  CS2R R20, SRZ ;  /* 0x0000000000147805 */ /* 0x000fe2000001ff00 */
[----:B------:R-:W-:Y:S01]  /*2750*/  LOP3.LUT R5, R5, 0x2, R25, 0xe2, !PT ;  /* 0x0000000205057812 */ /* 0x000fe200078ee219 */
[----:B------:R-:W-:Y:S01]  /*2760*/  CS2R R28, SRZ ;  /* 0x00000000001c7805 */ /* 0x000fe2000001ff00 */
[----:B------:R-:W-:Y:S01]  /*2770*/  IADD3.X R4, R19, UR6, RZ, P2, !PT ;  /* 0x0000000613047c10 */ /* 0x000fe200097fe4ff */
[----:B------:R-:W-:Y:S01]  /*2780*/  ULDC UR6, c[0x0][0x168] ;  /* 0x00005a0000067ab9 */ /* 0x000fe20000000800 */
[----:B------:R-:W-:-:S02]  /*2790*/  LEA R12, P2, R3, c[0x0][0x280], 0x2 ;  /* 0x0000a000030c7a11 */ /* 0x000fc400078410ff */
[----:B------:R-:W-:Y:S02]  /*27a0*/  LOP3.LUT R6, R6, 0x2, R24, 0xe2, !PT ;  /* 0x0000000206067812 */ /* 0x000fe400078ee218 */
[----:B------:R-:W-:Y:S01]  /*27b0*/  LEA.HI.X R13, R3, c[0x0][0x284], R4, 0x2, P2 ;  /* 0x0000a100030d7a11 */ /* 0x000fe200010f1404 */
[----:B------:R-:W-:Y:S01]  /*27c0*/  IMAD.SHL.U32 R4, R22, 0x8, RZ ;  /* 0x0000000816047824 */ /* 0x000fe200078e00ff */
[----:B------:R-:W-:Y:S01]  /*27d0*/  LOP3.LUT R3, R17, R5, R23, 0xfe, !PT ;  /* 0x0000000511037212 */ /* 0x000fe200078efe17 */
[----:B------:R-:W-:Y:S01]  /*27e0*/  IMAD.SHL.U32 R5, R32, 0x8, RZ ;  /* 0x0000000820057824 */ /* 0x000fe200078e00ff */
[----:B------:R-:W-:Y:S01]  /*27f0*/  LOP3.LUT R6, R7, R6, R14, 0xfe, !PT ;  /* 0x0000000607067212 */ /* 0x000fe200078efe0e */
[----:B------:R-:W-:Y:S01]  /*2800*/  CS2R R32, SRZ ;  /* 0x0000000000207805 */ /* 0x000fe2000001ff00 */
[----:B------:R-:W-:Y:S01]  /*2810*/  ISETP.GE.AND P2, PT, R152, 0x8, PT ;  /* 0x000000089800780c */ /* 0x000fe20003f46270 */
[----:B------:R1:W-:Y:S01]  /*2820*/  STL [R1+0x64], R3 ;  /* 0x0000640301007387 */ /* 0x0003e20000100800 */
[C---:B------:R-:W-:Y:S01]  /*2830*/  LOP3.LUT R5, R0.reuse, 0x38, R5, 0xf8, !PT ;  /* 0x0000003800057812 */ /* 0x040fe200078ef805 */
[----:B------:R-:W-:Y:S01]  /*2840*/  CS2R R24, SRZ ;  /* 0x0000000000187805 */ /* 0x000fe2000001ff00 */
[----:B------:R-:W-:Y:S01]  /*2850*/  LOP3.LUT R4, R0, 0x8, R4, 0xf8, !PT ;  /* 0x0000000800047812 */ /* 0x000fe200078ef804 */
[----:B------:R2:W-:Y:S01]  /*2860*/  STL [R1+0x60], R6 ;  /* 0x0000600601007387 */ /* 0x0005e20000100800 */
[----:B-----5:R-:W-:Y:S01]  /*2870*/  IADD3 R10, R151, UR5, RZ ;  /* 0x00000005970a7c10 */ /* 0x020fe2000fffe0ff */
[----:B------:R-:W-:-:S04]  /*2880*/  CS2R R26, SRZ ;  /* 0x00000000001a7805 */ /* 0x000fc8000001ff00 */
[----:B------:R5:W-:Y:S01]  /*2890*/  STL [R1+0xb8], R10 ;  /* 0x0000b80a01007387 */ /* 0x000be20000100800 */
[----:B-1----:R-:W-:Y:S01]  /*28a0*/  SHF.R.U32.HI R3, RZ, 0x3, R0 ;  /* 0x00000003ff037819 */ /* 0x002fe20000011600 */
[----:B--2---:R-:W-:-:S03]  /*28b0*/  IMAD.SHL.U32 R6, R8, 0x40, RZ ;  /* 0x0000004008067824 */ /* 0x004fc600078e00ff */
[----:B------:R-:W-:Y:S01]  /*28c0*/  LOP3.LUT R7, R3, R15, R0, 0x1e, !PT ;  /* 0x0000000f03077212 */ /* 0x000fe200078e1e00 */
[----:B------:R-:W-:Y:S01]  /*28d0*/  IMAD R0, R22, 0x200, R9 ;  /* 0x0000020016007824 */ /* 0x000fe200078e0209 */
[-C--:B------:R-:W-:Y:S01]  /*28e0*/  LOP3.LUT R5, R5, R3.reuse, RZ, 0x3c, !PT ;  /* 0x0000000305057212 */ /* 0x080fe200078e3cff */
[----:B------:R-:W-:Y:S01]  /*28f0*/  IMAD.SHL.U32 R9, R18, 0x2, RZ ;  /* 0x0000000212097824 */ /* 0x000fe200078e00ff */
[----:B------:R-:W-:Y:S02]  /*2900*/  LOP3.LUT R6, R6, 0xfffffe00, RZ, 0xc0, !PT ;  /* 0xfffffe0006067812 */ /* 0x000fe400078ec0ff */
[----:B------:R-:W-:Y:S02]  /*2910*/  LOP3.LUT R4, R4, R3, RZ, 0x3c, !PT ;  /* 0x0000000304047212 */ /* 0x000fe400078e3cff */
[----:B------:R1:W-:Y:S01]  /*2920*/  STL [R1+0x7c], R9 ;  /* 0x00007c0901007387 */ /* 0x0003e20000100800 */
[----:B------:R-:W-:Y:S01]  /*2930*/  IMAD R8, R22, 0x1000, R6 ;  /* 0x0000100016087824 */ /* 0x000fe200078e0206 */
[----:B-----5:R-:W-:Y:S01]  /*2940*/  IADD3 R10, -R9, UR15, RZ ;  /* 0x0000000f090a7c10 */ /* 0x020fe2000fffe1ff */
[----:B------:R-:W-:Y:S01]  /*2950*/  CS2R R22, SRZ ;  /* 0x0000000000167805 */ /* 0x000fe2000001ff00 */
[-C--:B------:R-:W-:Y:S01]  /*2960*/  LOP3.LUT R7, R7, R6.reuse, RZ, 0xfc, !PT ;  /* 0x0000000607077212 */ /* 0x080fe200078efcff */
[----:B------:R-:W-:Y:S01]  /*2970*/  IMAD.IADD R8, R8, 0x1, R5 ;  /* 0x0000000108087824 */ /* 0x000fe200078e0205 */
[CC--:B------:R-:W-:Y:S01]  /*2980*/  IADD3 R3, R4.reuse, R6.reuse, R37 ;  /* 0x0000000604037210 */ /* 0x0c0fe20007ffe025 */
[----:B------:R-:W-:Y:S01]  /*2990*/  IMAD.MOV.U32 R5, RZ, RZ, 0x10 ;  /* 0x00000010ff057424 */ /* 0x000fe200078e00ff */
[----:B------:R-:W-:Y:S01]  /*29a0*/  LOP3.LUT R6, R4, R6, RZ, 0xfc, !PT ;  /* 0x0000000604067212 */ /* 0x000fe200078efcff */
[----:B------:R-:W-:Y:S01]  /*29b0*/  @!P2 IMAD.SHL.U32 R4, R152, 0x10, RZ ;  /* 0x000000109804a824 */ /* 0x000fe200078e00ff */
[----:B------:R-:W-:Y:S01]  /*29c0*/  STL [R1+0x78], R10 ;  /* 0x0000780a01007387 */ /* 0x000fe20000100800 */
[----:B------:R-:W-:Y:S01]  /*29d0*/  CS2R R36, SRZ ;  /* 0x0000000000247805 */ /* 0x000fe2000001ff00 */
[----:B------:R-:W-:-:S02]  /*29e0*/  SEL R5, R5, 0xfffffff0, !P6 ;  /* 0xfffffff005057807 */ /* 0x000fc40007000000 */
[----:B------:R2:W-:Y:S04]  /*29f0*/  @!P2 LDGSTS.E.BYPASS.LTC128B.128 [R4+0x14100], [R12.64] ;  /* 0x141000000c04afae */ /* 0x0005e8000b901d50 */
[----:B------:R-:W0:Y:S01]  /*2a00*/  LDGDEPBAR ;  /* 0x00000000000079af */ /* 0x000e220000000000 */
[C---:B-1----:R-:W-:Y:S02]  /*2a10*/  IMAD R9, R0.reuse, 0x2, R2 ;  /* 0x0000000200097824 */ /* 0x042fe400078e0202 */
[----:B------:R-:W-:Y:S02]  /*2a20*/  IMAD.SHL.U32 R0, R0, 0x2, RZ ;  /* 0x0000000200007824 */ /* 0x000fe400078e00ff */
[----:B------:R-:W-:Y:S01]  /*2a30*/  IMAD.SHL.U32 R2, R3, 0x2, RZ ;  /* 0x0000000203027824 */ /* 0x000fe200078e00ff */
[----:B------:R1:W-:Y:S03]  /*2a40*/  STL [R1+0x38], R9 ;  /* 0x0000380901007387 */ /* 0x0003e60000100800 */
[----:B------:R-:W-:Y:S01]  /*2a50*/  IMAD R3, R5, 0x2, R2 ;  /* 0x0000000205037824 */ /* 0x000fe200078e0202 */
[----:B------:R5:W-:Y:S01]  /*2a60*/  STL [R1+0x3c], R0 ;  /* 0x00003c0001007387 */ /* 0x000be20000100800 */
[----:B--2---:R-:W-:-:S05]  /*2a70*/  SEL R4, R148, 0xffffffe0, !P3 ;  /* 0xffffffe094047807 */ /* 0x004fca0005800000 */
[----:B------:R-:W-:Y:S01]  /*2a80*/  IMAD R252, R4, 0x2, R3 ;  /* 0x0000000204fc7824 */ /* 0x000fe200078e0203 */
[----:B-1----:R-:W-:Y:S02]  /*2a90*/  LEA R9, R6, 0x15180, 0x1 ;  /* 0x0001518006097811 */ /* 0x002fe400078e08ff */
[----:B------:R-:W-:Y:S01]  /*2aa0*/  LEA R6, R8, 0x80, 0x1 ;  /* 0x0000008008067811 */ /* 0x000fe200078e08ff */
[----:B-----5:R-:W-:Y:S02]  /*2ab0*/  IMAD.SHL.U32 R0, R7, 0x2, RZ ;  /* 0x0000000207007824 */ /* 0x020fe400078e00ff */
        /* <DEDUP_REMOVED lines=10> */
.L_x_419:
        /* <DEDUP_REMOVED lines=11> */
[----:B------:R-:W-:Y:S06]  /*2c10*/  BAR.SYNC.DEFER_BLOCKING 0x0 ;  /* 0x0000000000007b1d */ /* 0x000fec0000010000 */
        /* <DEDUP_REMOVED lines=124> */
[----:B------:R-:W-:Y:S02]  /*33e0*/  FSEL R11, R11, -INF , P0 ;  /* 0xff8000000b0b7808 */ /* 0x000fe40000000000 */
[----:B------:R-:W-:Y:S01]  /*33f0*/  PLOP3.LUT P0, PT, PT, PT, UP0, 0x80, 0x0 ;  /* 0x000000000000781c */ /* 0x000fe20003f0f008 */
        /* <DEDUP_REMOVED lines=178> */
.L_x_417:
        /* <DEDUP_REMOVED lines=95> */
.L_x_418:
        /* <DEDUP_REMOVED lines=167> */
.L_x_416:
[----:B------:R-:W-:Y:S05]  /*4f80*/  @P1 EXIT ;  /* 0x000000000000194d */ /* 0x000fea0003800000 */
[----:B-1----:R-:W2:Y:S01]  /*4f90*/  LDL.LU.64 R4, [R1+0x70] ;  /* 0x0000700001047983 */ /* 0x002ea20000300a00 */
[----:B------:R-:W-:Y:S01]  /*4fa0*/  ULDC.64 UR4, c[0x0][0x338] ;  /* 0x0000ce0000047ab9 */ /* 0x000fe20000000a00 */
[----:B------:R-:W-:Y:S01]  /*4fb0*/  IMAD.U32 R8, RZ, RZ, UR13 ;  /* 0x0000000dff087e24 */ /* 0x000fe2000f8e00ff */
[----:B------:R-:W-:Y:S01]  /*4fc0*/  UISETP.NE.AND UP0, UPT, UR4, 0x1, UPT ;  /* 0x000000010400788c */ /* 0x000fe2000bf05270 */
[----:B------:R-:W-:Y:S01]  /*4fd0*/  IMAD.U32 R6, RZ, RZ, UR13 ;  /* 0x0000000dff067e24 */ /* 0x000fe2000f8e00ff */
[----:B------:R-:W-:Y:S02]  /*4fe0*/  UIMAD.WIDE.U32 UR6, UR12, UR5, URZ ;  /* 0x000000050c0672a5 */ /* 0x000fe4000f8e003f */
[----:B------:R-:W-:Y:S02]  /*4ff0*/  ULDC UR4, c[0x0][0x340] ;  /* 0x0000d00000047ab9 */ /* 0x000fe40000000800 */
[----:B------:R-:W-:-:S02]  /*5000*/  USHF.L.U32 UR14, UR14, 0xe, URZ ;  /* 0x0000000e0e0e7899 */ /* 0x000fc4000800063f */
[----:B------:R-:W-:-:S03]  /*5010*/  USHF.R.S32.HI UR8, URZ, 0x1f, UR13 ;  /* 0x0000001f3f087899 */ /* 0x000fc6000801140d */
[----:B------:R-:W-:Y:S02]  /*5020*/  @UP0 USHF.R.U32.HI UR12, URZ, UR4, UR7 ;  /* 0x000000043f0c0299 */ /* 0x000fe40008011607 */
[----:B------:R-:W-:Y:S02]  /*5030*/  USHF.R.S32.HI UR7, URZ, 0x1f, UR14 ;  /* 0x0000001f3f077899 */ /* 0x000fe4000801140e */
[----:B------:R-:W-:Y:S02]  /*5040*/  USHF.R.S32.HI UR6, URZ, 0x1f, UR12 ;  /* 0x0000001f3f067899 */ /* 0x000fe4000801140c */
[----:B------:R-:W-:Y:S01]  /*5050*/  ULDC.64 UR4, c[0x0][0x328] ;  /* 0x0000ca0000047ab9 */ /* 0x000fe20000000a00 */
[----:B-----5:R-:W-:Y:S01]  /*5060*/  IMAD.U32 R0, RZ, RZ, UR12 ;  /* 0x0000000cff007e24 */ /* 0x020fe2000f8e00ff */
[----:B------:R-:W-:Y:S01]  /*5070*/  UIMAD UR4, UR6, UR4, URZ ;  /* 0x00000004060472a4 */ /* 0x000fe2000f8e023f */
[----:B------:R-:W-:Y:S01]  /*5080*/  BAR.SYNC.DEFER_BLOCKING 0x1, 0x100 ;  /* 0x0044000000007b1d */ /* 0x000fe20000010000 */
[----:B--2---:R-:W-:-:S04]  /*5090*/  IADD3 R2, P0, R4, UR14, RZ ;  /* 0x0000000e04027c10 */ /* 0x004fc8000ff1e0ff */
[----:B------:R-:W-:Y:S01]  /*50a0*/  LEA.HI.X.SX32 R3, R4, UR7, 0x1, P0 ;  /* 0x0000000704037c11 */ /* 0x000fe200080f0eff */
[----:B------:R-:W-:Y:S01]  /*50b0*/  IMAD.U32 R4, RZ, RZ, UR12 ;  /* 0x0000000cff047e24 */ /* 0x000fe2000f8e00ff */
[----:B------:R-:W-:-:S03]  /*50c0*/  UIMAD UR7, UR12, UR5, UR4 ;  /* 0x000000050c0772a4 */ /* 0x000fc6000f8e0204 */
[--C-:B------:R-:W-:Y:S01]  /*50d0*/  IMAD.WIDE.U32 R4, R4, c[0x0][0x328], R2.reuse ;  /* 0x0000ca0004047a25 */ /* 0x100fe200078e0002 */
[----:B------:R-:W-:Y:S02]  /*50e0*/  ULDC.64 UR4, c[0x0][0x300] ;  /* 0x0000c00000047ab9 */ /* 0x000fe40000000a00 */
[----:B------:R-:W-:Y:S01]  /*50f0*/  UIMAD UR4, UR6, UR4, URZ ;  /* 0x00000004060472a4 */ /* 0x000fe2000f8e023f */
[----:B------:R-:W-:Y:S01]  /*5100*/  IMAD.WIDE.U32 R2, R0, c[0x0][0x300], R2 ;  /* 0x0000c00000027a25 */ /* 0x000fe200078e0002 */
[----:B------:R-:W-:Y:S01]  /*5110*/  IADD3 R5, R5, UR7, RZ ;  /* 0x0000000705057c10 */ /* 0x000fe2000fffe0ff */
[----:B------:R-:W-:Y:S02]  /*5120*/  ULDC.64 UR6, c[0x0][0x330] ;  /* 0x0000cc0000067ab9 */ /* 0x000fe40000000a00 */
[----:B------:R-:W-:Y:S02]  /*5130*/  UIMAD UR6, UR8, UR6, URZ ;  /* 0x00000006080672a4 */ /* 0x000fe4000f8e023f */
[----:B------:R-:W-:Y:S01]  /*5140*/  IMAD.WIDE.U32 R8, R8, c[0x0][0x330], R4 ;  /* 0x0000cc0008087a25 */ /* 0x000fe200078e0004 */
[----:B------:R-:W-:-:S02]  /*5150*/  UIMAD UR12, UR12, UR5, UR4 ;  /* 0x000000050c0c72a4 */ /* 0x000fc4000f8e0204 */
[----:B------:R-:W-:Y:S02]  /*5160*/  UIMAD UR6, UR13, UR7, UR6 ;  /* 0x000000070d0672a4 */ /* 0x000fe4000f8e0206 */
[----:B------:R-:W-:Y:S01]  /*5170*/  LEA R4, P1, R8, c[0x0][0x310], 0x2 ;  /* 0x0000c40008047a11 */ /* 0x000fe200078210ff */
[----:B------:R-:W-:Y:S01]  /*5180*/  ULDC.64 UR4, c[0x0][0x308] ;  /* 0x0000c20000047ab9 */ /* 0x000fe20000000a00 */
[----:B------:R-:W-:Y:S01]  /*5190*/  IADD3 R3, R3, UR12, RZ ;  /* 0x0000000c03037c10 */ /* 0x000fe2000fffe0ff */
[----:B------:R-:W-:Y:S01]  /*51a0*/  UIMAD UR4, UR8, UR4, URZ ;  /* 0x00000004080472a4 */ /* 0x000fe2000f8e023f */
[----:B------:R-:W-:-:S03]  /*51b0*/  IADD3 R0, R9, UR6, RZ ;  /* 0x0000000609007c10 */ /* 0x000fc6000fffe0ff */
[----:B------:R-:W-:Y:S01]  /*51c0*/  UIMAD UR4, UR13, UR5, UR4 ;  /* 0x000000050d0472a4 */ /* 0x000fe2000f8e0204 */
[----:B------:R-:W-:Y:S01]  /*51d0*/  LEA.HI.X R5, R8, c[0x0][0x314], R0, 0x2, P1 ;  /* 0x0000c50008057a11 */ /* 0x000fe200008f1400 */
[----:B------:R-:W-:-:S04]  /*51e0*/  IMAD.WIDE.U32 R6, R6, c[0x0][0x308], R2 ;  /* 0x0000c20006067a25 */ /* 0x000fc800078e0002 */
[----:B------:R-:W-:Y:S01]  /*51f0*/  RED.E.ADD.F32.FTZ.RN.STRONG.GPU [R4.64], R20 ;  /* 0x000000140400798e */ /* 0x000fe2000c10e790 */
[C---:B------:R-:W-:Y:S02]  /*5200*/  LEA R2, P0, R6.reuse, c[0x0][0x2e8], 0x2 ;  /* 0x0000ba0006027a11 */ /* 0x040fe400078010ff */
[----:B------:R-:W-:Y:S01]  /*5210*/  IADD3 R3, R7, UR4, RZ ;  /* 0x0000000407037c10 */ /* 0x000fe2000fffe0ff */
[----:B------:R-:W-:Y:S03]  /*5220*/  RED.E.ADD.F32.FTZ.RN.STRONG.GPU [R4.64+0x400], R21 ;  /* 0x000400150400798e */ /* 0x000fe6000c10e790 */
        /* <DEDUP_REMOVED lines=128> */
.L_x_420:
        /* <DEDUP_REMOVED lines=13> */
.L_x_1155:


//--------------------- .text._ZN7cutlass13device_kernelIN5flash22FlashAttnBwdPreprocessIN4cute5tupleIJNS3_1CILi32EEENS5_ILi256EEEEEENS_10bfloat16_tEfNS_4arch4Sm80ELb1ELb0EEEEEvNT_6ParamsE --------------------------
	.section	.text._ZN7cutlass13device_kernelIN5flash22FlashAttnBwdPreprocessIN4cute5tupleIJNS3_1CILi32EEENS5_ILi256EEEEEENS_10bfloat16_tEfNS_4arch4Sm80ELb1ELb0EEEEEvNT_6ParamsE,"ax",@progbits
	.sectioninfo	@"SHI_REGISTERS=61"
	.align	128
.text._ZN7cutlass13device_kernelIN5flash22FlashAttnBwdPreprocessIN4cute5tupleIJNS3_1CILi32EEENS5_ILi256EEEEEENS_10bfloat16_tEfNS_4arch4Sm80ELb1ELb0EEEEEvNT_6ParamsE:
        .type           _ZN7cutlass13device_kernelIN5flash22FlashAttnBwdPreprocessIN4cute5tupleIJNS3_1CILi32EEENS5_ILi256EEEEEENS_10bfloat16_tEfNS_4arch4Sm80ELb1ELb0EEEEEvNT_6ParamsE,@function
        .size           _ZN7cutlass13device_kernelIN5flash22FlashAttnBwdPreprocessIN4cute5tupleIJNS3_1CILi32EEENS5_ILi256EEEEEENS_10bfloat16_tEfNS_4arch4Sm80ELb1ELb0EEEEEvNT_6ParamsE,(.L_x_1156 - _ZN7cutlass13device_kernelIN5flash22FlashAttnBwdPreprocessIN4cute5tupleIJNS3_1CILi32EEENS5_ILi256EEEEEENS_10bfloat16_tEfNS_4arch4Sm80ELb1ELb0EEEEEvNT_6ParamsE)
        .other          _ZN7cutlass13device_kernelIN5flash22FlashAttnBwdPreprocessIN4cute5tupleIJNS3_1CILi32EEENS5_ILi256EEEEEENS_10bfloat16_tEfNS_4arch4Sm80ELb1ELb0EEEEEvNT_6ParamsE,@"STO_CUDA_ENTRY STV_DEFAULT"
_ZN7cutlass13device_kernelIN5flash22FlashAttnBwdPreprocessIN4cute5tupleIJNS3_1CILi32EEENS5_ILi256EEEEEENS_10bfloat16_tEfNS_4arch4Sm80ELb1ELb0EEEEEvNT_6ParamsE:
[----:B------:R-:W-:Y:S02]  /*0000*/  IMAD.MOV.U32 R1, RZ, RZ, c[0x0][0x28] ;  /* 0x00000a00ff017624 */ /* 0x000fe400078e00ff */
[----:B------:R-:W0:Y:S01]  /*0010*/  S2R R51, SR_CTAID.X ;  /* 0x0000000000337919 */ /* 0x000e220000002500 */
[----:B------:R-:W-:Y:S01]  /*0020*/  IMAD.MOV.U32 R58, RZ, RZ, 0x7f800000 ;  /* 0x7f800000ff3a7424 */ /* 0x000fe200078e00ff */
[----:B------:R-:W-:Y:S02]  /*0030*/  ULDC.64 UR6, c[0x0][0x118] ;  /* 0x0000460000067ab9 */ /* 0x000fe40000000a00 */
[----:B------:R-:W1:Y:S04]  /*0040*/  S2R R53, SR_TID.X ;  /* 0x0000000000357919 */ /* 0x000e680000002100 */
[----:B------:R-:W2:Y:S04]  /*0050*/  S2R R55, SR_CTAID.Y ;  /* 0x0000000000377919 */ /* 0x000ea80000002600 */
[----:B------:R-:W3:Y:S01]  /*0060*/  S2R R0, SR_CTAID.Z ;  /* 0x0000000000007919 */ /* 0x000ee20000002700 */
[----:B0-----:R-:W-:Y:S01]  /*0070*/  IMAD.SHL.U32 R2, R51, 0x20, RZ ;  /* 0x0000002033027824 */ /* 0x001fe200078e00ff */
[----:B-1----:R-:W-:-:S04]  /*0080*/  ISETP.GT.AND P0, PT, R53, 0x1f, PT ;  /* 0x0000001f3500780c */ /* 0x002fc80003f04270 */
[----:B------:R-:W-:Y:S02]  /*0090*/  IADD3 R57, -R2, c[0x0][0x168], RZ ;  /* 0x00005a0002397a10 */ /* 0x000fe40007ffe1ff */
[----:B--2---:R-:W-:Y:S02]  /*00a0*/  SHF.R.S32.HI R50, RZ, 0x1f, R55 ;  /* 0x0000001fff327819 */ /* 0x004fe40000011437 */
[----:B------:R-:W-:Y:S02]  /*00b0*/  ISETP.GE.OR P1, PT, R53, R57, P0 ;  /* 0x000000393500720c */ /* 0x000fe40000726670 */
[----:B---3--:R-:W-:-:S11]  /*00c0*/  SHF.R.S32.HI R52, RZ, 0x1f, R0 ;  /* 0x0000001fff347819 */ /* 0x008fd60000011400 */
[----:B------:R-:W-:Y:S01]  /*00d0*/  @!P1 SHF.R.S32.HI R5, RZ, 0x1f, R53 ;  /* 0x0000001fff059819 */ /* 0x000fe20000011435 */
[----:B------:R-:W-:Y:S01]  /*00e0*/  @!P1 IMAD R6, R50, c[0x0][0x1e0], RZ ;  /* 0x0000780032069a24 */ /* 0x000fe200078e02ff */
[----:B------:R-:W-:Y:S01]  /*00f0*/  @!P1 IADD3 R4, P2, R2, R53, RZ ;  /* 0x0000003502049210 */ /* 0x000fe20007f5e0ff */
[----:B------:R-:W-:Y:S02]  /*0100*/  @!P1 IMAD R9, R52, c[0x0][0x1e8], RZ ;  /* 0x00007a0034099a24 */ /* 0x000fe400078e02ff */
[----:B------:R-:W-:Y:S01]  /*0110*/  @!P1 IMAD R7, R55, c[0x0][0x1e4], R6 ;  /* 0x0000790037079a24 */ /* 0x000fe200078e0206 */
[----:B------:R-:W-:Y:S01]  /*0120*/  @!P1 LEA.HI.X.SX32 R5, R2, R5, 0x1, P2 ;  /* 0x0000000502059211 */ /* 0x000fe200010f0eff */
[----:B------:R-:W-:-:S04]  /*0130*/  @!P1 IMAD R9, R0, c[0x0][0x1ec], R9 ;  /* 0x00007b0000099a24 */ /* 0x000fc800078e0209 */
[----:B------:R-:W-:-:S05]  /*0140*/  @!P1 IMAD.WIDE.U32 R4, R55, c[0x0][0x1e0], R4 ;  /* 0x0000780037049a25 */ /* 0x000fca00078e0004 */
[----:B------:R-:W-:-:S05]  /*0150*/  @!P1 IADD3 R5, R5, R7, RZ ;  /* 0x0000000705059210 */ /* 0x000fca0007ffe0ff */
[----:B------:R-:W-:-:S04]  /*0160*/  @!P1 IMAD.WIDE.U32 R4, R0, c[0x0][0x1e8], R4 ;  /* 0x00007a0000049a25 */ /* 0x000fc800078e0004 */
[----:B------:R-:W-:Y:S01]  /*0170*/  @!P1 IMAD.IADD R5, R5, 0x1, R9 ;  /* 0x0000000105059824 */ /* 0x000fe200078e0209 */
[----:B------:R-:W-:-:S04]  /*0180*/  @!P1 LEA R6, P2, R4, c[0x0][0x1d8], 0x2 ;  /* 0x0000760004069a11 */ /* 0x000fc800078410ff */
[----:B------:R-:W-:Y:S02]  /*0190*/  @!P1 LEA.HI.X R7, R4, c[0x0][0x1dc], R5, 0x2, P2 ;  /* 0x0000770004079a11 */ /* 0x000fe400010f1405 */
[----:B------:R-:W-:-:S03]  /*01a0*/  SHF.R.S32.HI R4, RZ, 0x1f, R53 ;  /* 0x0000001fff047819 */ /* 0x000fc60000011435 */
[----:B------:R0:W5:Y:S01]  /*01b0*/  @!P1 LDG.E R58, [R6.64] ;  /* 0x00000006063a9981 */ /* 0x000162000c1e1900 */
[-C--:B------:R-:W-:Y:S01]  /*01c0*/  LEA.HI R38, R4, R53.reuse, RZ, 0x4 ;  /* 0x0000003504267211 */ /* 0x080fe200078f20ff */
[C---:B------:R-:W-:Y:S01]  /*01d0*/  IMAD R4, R50.reuse, c[0x0][0x180], RZ ;  /* 0x0000600032047a24 */ /* 0x040fe200078e02ff */
[----:B------:R-:W-:Y:S01]  /*01e0*/  BSSY B0, `(.L_x_421) ;  /* 0x000002c000007945 */ /* 0x000fe20003800000 */
[----:B------:R-:W-:Y:S01]  /*01f0*/  IMAD R8, R50, c[0x0][0x1a0], RZ ;  /* 0x0000680032087a24 */ /* 0x000fe200078e02ff */
[----:B------:R-:W-:Y:S01]  /*0200*/  LOP3.LUT R56, R38, 0xfffffff0, RZ, 0xc0, !PT ;  /* 0xfffffff026387812 */ /* 0x000fe200078ec0ff */
[C---:B------:R-:W-:Y:S01]  /*0210*/  IMAD R21, R55.reuse, c[0x0][0x184], R4 ;  /* 0x0000610037157a24 */ /* 0x040fe200078e0204 */
[----:B------:R-:W-:Y:S01]  /*0220*/  SHF.R.S32.HI R38, RZ, 0x4, R38 ;  /* 0x00000004ff267819 */ /* 0x000fe20000011426 */
[----:B------:R-:W-:Y:S01]  /*0230*/  IMAD R19, R52, c[0x0][0x188], RZ ;  /* 0x0000620034137a24 */ /* 0x000fe200078e02ff */
[----:B------:R-:W-:Y:S01]  /*0240*/  IADD3 R56, -R56, R53, RZ ;  /* 0x0000003538387210 */ /* 0x000fe20007ffe1ff */
[C---:B------:R-:W-:Y:S01]  /*0250*/  IMAD R9, R55.reuse, c[0x0][0x1a4], R8 ;  /* 0x0000690037097a24 */ /* 0x040fe200078e0208 */
[-C--:B------:R-:W-:Y:S01]  /*0260*/  ISETP.GE.AND P1, PT, R38, R57.reuse, PT ;  /* 0x000000392600720c */ /* 0x080fe20003f26270 */
[----:B------:R-:W-:Y:S01]  /*0270*/  IMAD R23, R0, c[0x0][0x18c], R19 ;  /* 0x0000630000177a24 */ /* 0x000fe200078e0213 */
[----:B------:R-:W-:Y:S01]  /*0280*/  SHF.R.S32.HI R39, RZ, 0x1f, R38 ;  /* 0x0000001fff277819 */ /* 0x000fe20000011426 */
[----:B------:R-:W-:Y:S01]  /*0290*/  IMAD.SHL.U32 R36, R56, 0x8, RZ ;  /* 0x0000000838247824 */ /* 0x000fe200078e00ff */
[----:B------:R-:W-:Y:S01]  /*02a0*/  IADD3 R54, R38, 0x10, RZ ;  /* 0x0000001026367810 */ /* 0x000fe20007ffe0ff */
[----:B0-----:R-:W-:Y:S01]  /*02b0*/  CS2R R6, SRZ ;  /* 0x0000000000067805 */ /* 0x001fe2000001ff00 */
[----:B------:R-:W-:Y:S01]  /*02c0*/  CS2R R10, SRZ ;  /* 0x00000000000a7805 */ /* 0x000fe2000001ff00 */
[----:B------:R-:W-:Y:S01]  /*02d0*/  CS2R R16, SRZ ;  /* 0x0000000000107805 */ /* 0x000fe2000001ff00 */
[--C-:B------:R-:W-:Y:S01]  /*02e0*/  SHF.R.S32.HI R37, RZ, 0x1f, R36.reuse ;  /* 0x0000001fff257819 */ /* 0x100fe20000011424 */
[----:B------:R-:W-:Y:S01]  /*02f0*/  CS2R R12, SRZ ;  /* 0x00000000000c7805 */ /* 0x000fe2000001ff00 */
[----:B------:R-:W-:Y:S01]  /*0300*/  CS2R R14, SRZ ;  /* 0x00000000000e7805 */ /* 0x000fe2000001ff00 */
[----:B------:R-:W-:Y:S01]  /*0310*/  ISETP.GE.AND P2, PT, R54, R57, PT ;  /* 0x000000393600720c */ /* 0x000fe20003f46270 */
[----:B------:R-:W-:Y:S01]  /*0320*/  CS2R R18, SRZ ;  /* 0x0000000000127805 */ /* 0x000fe2000001ff00 */
[----:B------:R-:W-:-:S04]  /*0330*/  IMAD.WIDE.U32 R4, R55, c[0x0][0x180], R36 ;  /* 0x0000600037047a25 */ /* 0x000fc800078e0024 */
[----:B------:R-:W-:Y:S02]  /*0340*/  IMAD.IADD R21, R5, 0x1, R21 ;  /* 0x0000000105157824 */ /* 0x000fe400078e0215 */
[----:B------:R-:W-:Y:S02]  /*0350*/  IMAD.MOV.U32 R20, RZ, RZ, R4 ;  /* 0x000000ffff147224 */ /* 0x000fe400078e0004 */
[----:B------:R-:W-:Y:S01]  /*0360*/  IMAD.WIDE.U32 R42, R55, c[0x0][0x1a0], R36 ;  /* 0x00006800372a7a25 */ /* 0x000fe200078e0024 */
[----:B------:R-:W-:-:S03]  /*0370*/  CS2R R4, SRZ ;  /* 0x0000000000047805 */ /* 0x000fc6000001ff00 */
[----:B------:R-:W-:Y:S01]  /*0380*/  IMAD.WIDE.U32 R20, R0, c[0x0][0x188], R20 ;  /* 0x0000620000147a25 */ /* 0x000fe200078e0014 */
[----:B------:R-:W-:Y:S02]  /*0390*/  IADD3 R43, R43, R9, RZ ;  /* 0x000000092b2b7210 */ /* 0x000fe40007ffe0ff */
[----:B------:R-:W-:Y:S01]  /*03a0*/  CS2R R8, SRZ ;  /* 0x0000000000087805 */ /* 0x000fe2000001ff00 */
[----:B------:R-:W-:-:S04]  /*03b0*/  IMAD.WIDE R40, R51, 0x20, R38 ;  /* 0x0000002033287825 */ /* 0x000fc800078e0226 */
[----:B------:R-:W-:Y:S01]  /*03c0*/  IMAD.IADD R23, R21, 0x1, R23 ;  /* 0x0000000115177824 */ /* 0x000fe200078e0217 */
[----:B------:R-:W-:Y:S05]  /*03d0*/  @P1 BRA `(.L_x_422) ;  /* 0x000000c000001947 */ /* 0x000fea0003800000 */
[----:B------:R-:W-:Y:S01]  /*03e0*/  MOV R22, R20 ;  /* 0x0000001400167202 */ /* 0x000fe20000000f00 */
[----:B------:R-:W-:Y:S01]  /*03f0*/  IMAD R27, R41, c[0x0][0x178], RZ ;  /* 0x00005e00291b7a24 */ /* 0x000fe200078e02ff */
[C---:B------:R-:W-:Y:S02]  /*0400*/  IADD3 R26, R36.reuse, 0x80, RZ ;  /* 0x00000080241a7810 */ /* 0x040fe40007ffe0ff */
[----:B------:R-:W-:Y:S01]  /*0410*/  ISETP.GE.AND P3, PT, R36, c[0x0][0x16c], PT ;  /* 0x00005b0024007a0c */ /* 0x000fe20003f66270 */
[----:B------:R-:W-:Y:S01]  /*0420*/  IMAD.WIDE.U32 R24, R40, c[0x0][0x178], R22 ;  /* 0x00005e0028187a25 */ /* 0x000fe200078e0016 */
[----:B------:R-:W-:-:S03]  /*0430*/  ISETP.GE.AND P4, PT, R26, c[0x0][0x16c], PT ;  /* 0x00005b001a007a0c */ /* 0x000fc60003f86270 */
[----:B------:R-:W-:Y:S01]  /*0440*/  IMAD R27, R40, c[0x0][0x17c], R27 ;  /* 0x00005f00281b7a24 */ /* 0x000fe200078e021b */
[----:B------:R-:W-:-:S03]  /*0450*/  LEA R26, P5, R24, c[0x0][0x160], 0x1 ;  /* 0x00005800181a7a11 */ /* 0x000fc600078a08ff */
[----:B------:R-:W-:-:S05]  /*0460*/  IMAD.IADD R25, R25, 0x1, R27 ;  /* 0x0000000119197824 */ /* 0x000fca00078e021b */
[----:B------:R-:W-:-:S05]  /*0470*/  LEA.HI.X R27, R24, c[0x0][0x164], R25, 0x1, P5 ;  /* 0x00005900181b7a11 */ /* 0x000fca00028f0c19 */
[----:B------:R0:W5:Y:S04]  /*0480*/  @!P3 LDG.E.128 R4, [R26.64] ;  /* 0x000000061a04b981 */ /* 0x000168000c1e1d00 */
[----:B------:R0:W5:Y:S02]  /*0490*/  @!P4 LDG.E.128 R12, [R26.64+0x100] ;  /* 0x000100061a0cc981 */ /* 0x000164000c1e1d00 */
.L_x_422:
[----:B------:R-:W-:Y:S05]  /*04a0*/  BSYNC B0 ;  /* 0x0000000000007941 */ /* 0x000fea0003800000 */
.L_x_421:
[----:B------:R-:W-:Y:S01]  /*04b0*/  BSSY B0, `(.L_x_423) ;  /* 0x0000010000007945 */ /* 0x000fe20003800000 */
[----:B------:R-:W-:Y:S05]  /*04c0*/  @P2 BRA `(.L_x_424) ;  /* 0x000000e000002947 */ /* 0x000fea0003800000 */
[----:B------:R-:W-:Y:S02]  /*04d0*/  IADD3 R21, P3, R40, 0x10, RZ ;  /* 0x0000001028157810 */ /* 0x000fe40007f7e0ff */
[----:B------:R-:W-:-:S03]  /*04e0*/  ISETP.GE.AND P4, PT, R36, c[0x0][0x16c], PT ;  /* 0x00005b0024007a0c */ /* 0x000fc60003f86270 */
[----:B------:R-:W-:-:S04]  /*04f0*/  IMAD.X R22, RZ, RZ, R41, P3 ;  /* 0x000000ffff167224 */ /* 0x000fc800018e0629 */
[----:B------:R-:W-:Y:S01]  /*0500*/  IMAD R24, R22, c[0x0][0x178], RZ ;  /* 0x00005e0016187a24 */ /* 0x000fe200078e02ff */
[----:B------:R-:W-:Y:S02]  /*0510*/  MOV R22, R20 ;  /* 0x0000001400167202 */ /* 0x000fe40000000f00 */
[----:B------:R-:W-:-:S03]  /*0520*/  IADD3 R20, R36, 0x80, RZ ;  /* 0x0000008024147810 */ /* 0x000fc60007ffe0ff */
        /* <DEDUP_REMOVED lines=8> */
.L_x_424:
[----:B------:R-:W-:Y:S05]  /*05b0*/  BSYNC B0 ;  /* 0x0000000000007941 */ /* 0x000fea0003800000 */
.L_x_423:
[----:B------:R-:W-:Y:S01]  /*05c0*/  IMAD R31, R52, c[0x0][0x1a8], RZ ;  /* 0x00006a00341f7a24 */ /* 0x000fe200078e02ff */
[----:B------:R-:W-:Y:S01]  /*05d0*/  BSSY B0, `(.L_x_425) ;  /* 0x0000019000007945 */ /* 0x000fe20003800000 */
[C---:B------:R-:W-:Y:S01]  /*05e0*/  IMAD.WIDE.U32 R42, R0.reuse, c[0x0][0x1a8], R42 ;  /* 0x00006a00002a7a25 */ /* 0x040fe200078e002a */
[----:B------:R-:W-:Y:S01]  /*05f0*/  CS2R R24, SRZ ;  /* 0x0000000000187805 */ /* 0x000fe2000001ff00 */
[----:B-1----:R-:W-:Y:S01]  /*0600*/  CS2R R20, SRZ ;  /* 0x0000000000147805 */ /* 0x002fe2000001ff00 */
[----:B------:R-:W-:Y:S01]  /*0610*/  CS2R R22, SRZ ;  /* 0x0000000000167805 */ /* 0x000fe2000001ff00 */
[----:B------:R-:W-:Y:S01]  /*0620*/  IMAD R45, R0, c[0x0][0x1ac], R31 ;  /* 0x00006b00002d7a24 */ /* 0x000fe200078e021f */
[----:B0-----:R-:W-:Y:S01]  /*0630*/  CS2R R26, SRZ ;  /* 0x00000000001a7805 */ /* 0x001fe2000001ff00 */
[----:B------:R-:W-:Y:S01]  /*0640*/  CS2R R32, SRZ ;  /* 0x0000000000207805 */ /* 0x000fe2000001ff00 */
[----:B------:R-:W-:Y:S01]  /*0650*/  CS2R R28, SRZ ;  /* 0x00000000001c7805 */ /* 0x000fe2000001ff00 */
[----:B------:R-:W-:Y:S01]  /*0660*/  CS2R R30, SRZ ;  /* 0x00000000001e7805 */ /* 0x000fe2000001ff00 */
[----:B------:R-:W-:Y:S01]  /*0670*/  CS2R R34, SRZ ;  /* 0x0000000000227805 */ /* 0x000fe2000001ff00 */
[----:B------:R-:W-:Y:S01]  /*0680*/  IADD3 R45, R43, R45, RZ ;  /* 0x0000002d2b2d7210 */ /* 0x000fe20007ffe0ff */
[----:B------:R-:W-:Y:S05]  /*0690*/  @P1 BRA `(.L_x_426) ;  /* 0x000000c000001947 */ /* 0x000fea0003800000 */
[----:B------:R-:W-:Y:S01]  /*06a0*/  IMAD R49, R41, c[0x0][0x198], RZ ;  /* 0x0000660029317a24 */ /* 0x000fe200078e02ff */
[C---:B------:R-:W-:Y:S01]  /*06b0*/  IADD3 R48, R36.reuse, 0x80, RZ ;  /* 0x0000008024307810 */ /* 0x040fe20007ffe0ff */
[----:B------:R-:W-:Y:S01]  /*06c0*/  IMAD.MOV.U32 R44, RZ, RZ, R42 ;  /* 0x000000ffff2c7224 */ /* 0x000fe200078e002a */
[----:B------:R-:W-:Y:S01]  /*06d0*/  ISETP.GE.AND P3, PT, R36, c[0x0][0x16c], PT ;  /* 0x00005b0024007a0c */ /* 0x000fe20003f66270 */
[----:B------:R-:W-:Y:S01]  /*06e0*/  IMAD R49, R40, c[0x0][0x19c], R49 ;  /* 0x0000670028317a24 */ /* 0x000fe200078e0231 */
[----:B------:R-:W-:Y:S01]  /*06f0*/  ISETP.GE.AND P4, PT, R48, c[0x0][0x16c], PT ;  /* 0x00005b0030007a0c */ /* 0x000fe20003f86270 */
[----:B------:R-:W-:-:S05]  /*0700*/  IMAD.WIDE.U32 R46, R40, c[0x0][0x198], R44 ;  /* 0x00006600282e7a25 */ /* 0x000fca00078e002c */
[----:B------:R-:W-:Y:S02]  /*0710*/  IADD3 R47, R47, R49, RZ ;  /* 0x000000312f2f7210 */ /* 0x000fe40007ffe0ff */
[----:B------:R-:W-:-:S04]  /*0720*/  LEA R48, P1, R46, c[0x0][0x190], 0x1 ;  /* 0x000064002e307a11 */ /* 0x000fc800078208ff */
[----:B------:R-:W-:-:S05]  /*0730*/  LEA.HI.X R49, R46, c[0x0][0x194], R47, 0x1, P1 ;  /* 0x000065002e317a11 */ /* 0x000fca00008f0c2f */
[----:B------:R0:W5:Y:S04]  /*0740*/  @!P3 LDG.E.128 R20, [R48.64] ;  /* 0x000000063014b981 */ /* 0x000168000c1e1d00 */
[----:B------:R0:W5:Y:S02]  /*0750*/  @!P4 LDG.E.128 R28, [R48.64+0x100] ;  /* 0x00010006301cc981 */ /* 0x000164000c1e1d00 */
.L_x_426:
[----:B------:R-:W-:Y:S05]  /*0760*/  BSYNC B0 ;  /* 0x0000000000007941 */ /* 0x000fea0003800000 */
.L_x_425:
[----:B------:R-:W-:Y:S01]  /*0770*/  BSSY B0, `(.L_x_427) ;  /* 0x0000011000007945 */ /* 0x000fe20003800000 */
[----:B------:R-:W-:Y:S05]  /*0780*/  @P2 BRA `(.L_x_428) ;  /* 0x000000f000002947 */ /* 0x000fea0003800000 */
[----:B------:R-:W-:Y:S02]  /*0790*/  IADD3 R37, P1, R40, 0x10, RZ ;  /* 0x0000001028257810 */ /* 0x000fe40007f3e0ff */
[----:B------:R-:W-:Y:S02]  /*07a0*/  MOV R40, R42 ;  /* 0x0000002a00287202 */ /* 0x000fe40000000f00 */
[C---:B------:R-:W-:Y:S01]  /*07b0*/  IADD3 R42, R36.reuse, 0x80, RZ ;  /* 0x00000080242a7810 */ /* 0x040fe20007ffe0ff */
[----:B------:R-:W-:Y:S01]  /*07c0*/  IMAD.X R44, RZ, RZ, R41, P1 ;  /* 0x000000ffff2c7224 */ /* 0x000fe200008e0629 */
[----:B------:R-:W-:Y:S01]  /*07d0*/  ISETP.GE.AND P2, PT, R36, c[0x0][0x16c], PT ;  /* 0x00005b0024007a0c */ /* 0x000fe20003f46270 */
[----:B------:R-:W-:Y:S01]  /*07e0*/  IMAD.MOV.U32 R41, RZ, RZ, R45 ;  /* 0x000000ffff297224 */ /* 0x000fe200078e002d */
[----:B------:R-:W-:Y:S01]  /*07f0*/  ISETP.GE.AND P3, PT, R42, c[0x0][0x16c], PT ;  /* 0x00005b002a007a0c */ /* 0x000fe20003f66270 */
[----:B------:R-:W-:-:S02]  /*0800*/  IMAD R44, R44, c[0x0][0x198], RZ ;  /* 0x000066002c2c7a24 */ /* 0x000fc400078e02ff */
[----:B------:R-:W-:-:S04]  /*0810*/  IMAD.WIDE.U32 R40, R37, c[0x0][0x198], R40 ;  /* 0x0000660025287a25 */ /* 0x000fc800078e0028 */
[----:B------:R-:W-:Y:S01]  /*0820*/  IMAD R37, R37, c[0x0][0x19c], R44 ;  /* 0x0000670025257a24 */ /* 0x000fe200078e022c */
[----:B------:R-:W-:-:S04]  /*0830*/  LEA R36, P1, R40, c[0x0][0x190], 0x1 ;  /* 0x0000640028247a11 */ /* 0x000fc800078208ff */
[----:B------:R-:W-:-:S04]  /*0840*/  IADD3 R37, R41, R37, RZ ;  /* 0x0000002529257210 */ /* 0x000fc80007ffe0ff */
[----:B------:R-:W-:-:S05]  /*0850*/  LEA.HI.X R37, R40, c[0x0][0x194], R37, 0x1, P1 ;  /* 0x0000650028257a11 */ /* 0x000fca00008f0c25 */
[----:B------:R1:W5:Y:S04]  /*0860*/  @!P2 LDG.E.128 R24, [R36.64] ;  /* 0x000000062418a981 */ /* 0x000368000c1e1d00 */
[----:B------:R1:W5:Y:S02]  /*0870*/  @!P3 LDG.E.128 R32, [R36.64+0x100] ;  /* 0x000100062420b981 */ /* 0x000364000c1e1d00 */
.L_x_428:
[----:B------:R-:W-:Y:S05]  /*0880*/  BSYNC B0 ;  /* 0x0000000000007941 */ /* 0x000fea0003800000 */
.L_x_427:
[----:B-1---5:R-:W-:Y:S01]  /*0890*/  LOP3.LUT R36, R4, 0xffff0000, RZ, 0xc0, !PT ;  /* 0xffff000004247812 */ /* 0x022fe200078ec0ff */
[C---:B------:R-:W-:Y:S01]  /*08a0*/  IMAD.U32 R43, R20.reuse, 0x10000, RZ ;  /* 0x00010000142b7824 */ /* 0x040fe200078e00ff */
[----:B------:R-:W-:Y:S01]  /*08b0*/  LOP3.LUT R47, R20, 0xffff0000, RZ, 0xc0, !PT ;  /* 0xffff0000142f7812 */ /* 0x000fe200078ec0ff */
[----:B------:R-:W-:Y:S01]  /*08c0*/  IMAD.U32 R44, R22, 0x10000, RZ ;  /* 0x00010000162c7824 */ /* 0x000fe200078e00ff */
[----:B------:R-:W-:Y:S01]  /*08d0*/  LOP3.LUT R46, R8, 0xffff0000, RZ, 0xc0, !PT ;  /* 0xffff0000082e7812 */ /* 0x000fe200078ec0ff */
[----:B------:R-:W-:Y:S01]  /*08e0*/  IMAD.U32 R4, R4, 0x10000, RZ ;  /* 0x0001000004047824 */ /* 0x000fe200078e00ff */
[----:B0-----:R-:W-:Y:S01]  /*08f0*/  LOP3.LUT R49, R24, 0xffff0000, RZ, 0xc0, !PT ;  /* 0xffff000018317812 */ /* 0x001fe200078ec0ff */
[----:B------:R-:W-:Y:S01]  /*0900*/  FMUL.FTZ R36, R36, R47 ;  /* 0x0000002f24247220 */ /* 0x000fe20000410000 */
[----:B------:R-:W-:Y:S01]  /*0910*/  LOP3.LUT R41, R22, 0xffff0000, RZ, 0xc0, !PT ;  /* 0xffff000016297812 */ /* 0x000fe200078ec0ff */
[----:B------:R-:W-:Y:S01]  /*0920*/  IMAD.U32 R8, R8, 0x10000, RZ ;  /* 0x0001000008087824 */ /* 0x000fe200078e00ff */
[C---:B------:R-:W-:Y:S01]  /*0930*/  SHF.L.U32 R20, R23.reuse, 0x10, RZ ;  /* 0x0000001017147819 */ /* 0x040fe200000006ff */
[----:B------:R-:W-:Y:S01]  /*0940*/  FMUL.FTZ R46, R46, R49 ;  /* 0x000000312e2e7220 */ /* 0x000fe20000410000 */
[----:B------:R-:W-:Y:S01]  /*0950*/  LOP3.LUT R22, R23, 0xffff0000, RZ, 0xc0, !PT ;  /* 0xffff000017167812 */ /* 0x000fe200078ec0ff */
[----:B------:R-:W-:Y:S01]  /*0960*/  FFMA.FTZ R36, R4, R43, R36 ;  /* 0x0000002b04247223 */ /* 0x000fe20000010024 */
[----:B------:R-:W-:Y:S01]  /*0970*/  SHF.L.U32 R23, R24, 0x10, RZ ;  /* 0x0000001018177819 */ /* 0x000fe200000006ff */
[----:B------:R-:W-:Y:S01]  /*0980*/  IMAD.U32 R4, R9, 0x10000, RZ ;  /* 0x0001000009047824 */ /* 0x000fe200078e00ff */
[----:B------:R-:W-:Y:S01]  /*0990*/  SHF.L.U32 R37, R5, 0x10, RZ ;  /* 0x0000001005257819 */ /* 0x000fe200000006ff */
[----:B------:R-:W-:Y:S01]  /*09a0*/  IMAD.U32 R24, R10, 0x10000, RZ ;  /* 0x000100000a187824 */ /* 0x000fe200078e00ff */
[----:B------:R-:W-:Y:S01]  /*09b0*/  SHF.L.U32 R42, R21, 0x10, RZ ;  /* 0x00000010152a7819 */ /* 0x000fe200000006ff */
[----:B------:R-:W-:Y:S01]  /*09c0*/  FFMA.FTZ R23, R8, R23, R46 ;  /* 0x0000001708177223 */ /* 0x000fe2000001002e */
[----:B------:R-:W-:Y:S01]  /*09d0*/  SHF.L.U32 R43, R25, 0x10, RZ ;  /* 0x00000010192b7819 */ /* 0x000fe200000006ff */
[----:B------:R-:W-:Y:S01]  /*09e0*/  BSSY B0, `(.L_x_429) ;  /* 0x0000076000007945 */ /* 0x000fe20003800000 */
[----:B------:R-:W-:Y:S01]  /*09f0*/  LOP3.LUT R40, R5, 0xffff0000, RZ, 0xc0, !PT ;  /* 0xffff000005287812 */ /* 0x000fe200078ec0ff */
[----:B------:R-:W-:Y:S01]  /*0a00*/  FFMA.FTZ R36, R37, R42, R36 ;  /* 0x0000002a25247223 */ /* 0x000fe20000010024 */
[----:B------:R-:W-:Y:S01]  /*0a10*/  LOP3.LUT R45, R21, 0xffff0000, RZ, 0xc0, !PT ;  /* 0xffff0000152d7812 */ /* 0x000fe200078ec0ff */
[----:B------:R-:W-:Y:S01]  /*0a20*/  FFMA.FTZ R43, R4, R43, R23 ;  /* 0x0000002b042b7223 */ /* 0x000fe20000010017 */
[----:B------:R-:W-:Y:S01]  /*0a30*/  LOP3.LUT R8, R9, 0xffff0000, RZ, 0xc0, !PT ;  /* 0xffff000009087812 */ /* 0x000fe200078ec0ff */
[----:B------:R-:W-:Y:S01]  /*0a40*/  IMAD.U32 R21, R6, 0x10000, RZ ;  /* 0x0001000006157824 */ /* 0x000fe200078e00ff */
[----:B------:R-:W-:Y:S01]  /*0a50*/  LOP3.LUT R25, R25, 0xffff0000, RZ, 0xc0, !PT ;  /* 0xffff000019197812 */ /* 0x000fe200078ec0ff */
[----:B------:R-:W-:Y:S01]  /*0a60*/  FFMA.FTZ R36, R40, R45, R36 ;  /* 0x0000002d28247223 */ /* 0x000fe20000010024 */
[----:B------:R-:W-:Y:S01]  /*0a70*/  LOP3.LUT R23, R10, 0xffff0000, RZ, 0xc0, !PT ;  /* 0xffff00000a177812 */ /* 0x000fe200078ec0ff */
[----:B------:R-:W-:Y:S01]  /*0a80*/  IMAD.U32 R37, R28, 0x10000, RZ ;  /* 0x000100001c257824 */ /* 0x000fe200078e00ff */
[C---:B------:R-:W-:Y:S01]  /*0a90*/  SHF.L.U32 R4, R11.reuse, 0x10, RZ ;  /* 0x000000100b047819 */ /* 0x040fe200000006ff */
[----:B------:R-:W-:Y:S01]  /*0aa0*/  FFMA.FTZ R8, R8, R25, R43 ;  /* 0x0000001908087223 */ /* 0x000fe2000001002b */
[----:B------:R-:W-:Y:S01]  /*0ab0*/  LOP3.LUT R10, R11, 0xffff0000, RZ, 0xc0, !PT ;  /* 0xffff00000b0a7812 */ /* 0x000fe200078ec0ff */
[----:B------:R-:W-:Y:S01]  /*0ac0*/  IMAD.U32 R11, R26, 0x10000, RZ ;  /* 0x000100001a0b7824 */ /* 0x000fe200078e00ff */
[----:B------:R-:W-:Y:S01]  /*0ad0*/  LOP3.LUT R6, R6, 0xffff0000, RZ, 0xc0, !PT ;  /* 0xffff000006067812 */ /* 0x000fe200078ec0ff */
[----:B------:R-:W-:Y:S01]  /*0ae0*/  FFMA.FTZ R21, R21, R44, R36 ;  /* 0x0000002c15157223 */ /* 0x000fe20000010024 */
[----:B------:R-:W-:Y:S01]  /*0af0*/  LOP3.LUT R26, R26, 0xffff0000, RZ, 0xc0, !PT ;  /* 0xffff00001a1a7812 */ /* 0x000fe200078ec0ff */
[----:B------:R-:W-:Y:S01]  /*0b00*/  FFMA.FTZ R25, R24, R11, R8 ;  /* 0x0000000b18197223 */ /* 0x000fe20000010008 */
[----:B------:R-:W-:Y:S01]  /*0b10*/  SHF.L.U32 R5, R7, 0x10, RZ ;  /* 0x0000001007057819 */ /* 0x000fe200000006ff */
[----:B------:R-:W-:Y:S01]  /*0b20*/  FFMA.FTZ R41, R6, R41, R21 ;  /* 0x0000002906297223 */ /* 0x000fe20000010015 */
[----:B------:R-:W-:Y:S01]  /*0b30*/  SHF.L.U32 R9, R27, 0x10, RZ ;  /* 0x000000101b097819 */ /* 0x000fe200000006ff */
[----:B------:R-:W-:Y:S01]  /*0b40*/  FFMA.FTZ R36, R23, R26, R25 ;  /* 0x0000001a17247223 */ /* 0x000fe20000010019 */
[----:B------:R-:W-:Y:S01]  /*0b50*/  LOP3.LUT R7, R7, 0xffff0000, RZ, 0xc0, !PT ;  /* 0xffff000007077812 */ /* 0x000fe200078ec0ff */
[----:B------:R-:W-:Y:S01]  /*0b60*/  FFMA.FTZ R41, R5, R20, R41 ;  /* 0x0000001405297223 */ /* 0x000fe20000010029 */
[----:B------:R-:W-:Y:S01]  /*0b70*/  LOP3.LUT R27, R27, 0xffff0000, RZ, 0xc0, !PT ;  /* 0xffff00001b1b7812 */ /* 0x000fe200078ec0ff */
[----:B------:R-:W-:Y:S01]  /*0b80*/  FFMA.FTZ R9, R4, R9, R36 ;  /* 0x0000000904097223 */ /* 0x000fe20000010024 */
[C---:B------:R-:W-:Y:S01]  /*0b90*/  LOP3.LUT R21, R12.reuse, 0xffff0000, RZ, 0xc0, !PT ;  /* 0xffff00000c157812 */ /* 0x040fe200078ec0ff */
[----:B------:R-:W-:Y:S01]  /*0ba0*/  IMAD.U32 R24, R12, 0x10000, RZ ;  /* 0x000100000c187824 */ /* 0x000fe200078e00ff */
[----:B------:R-:W-:Y:S01]  /*0bb0*/  LOP3.LUT R28, R28, 0xffff0000, RZ, 0xc0, !PT ;  /* 0xffff00001c1c7812 */ /* 0x000fe200078ec0ff */
[----:B------:R-:W-:Y:S01]  /*0bc0*/  FFMA.FTZ R22, R7, R22, R41 ;  /* 0x0000001607167223 */ /* 0x000fe20000010029 */
[----:B------:R-:W-:Y:S01]  /*0bd0*/  SHF.L.U32 R7, R32, 0x10, RZ ;  /* 0x0000001020077819 */ /* 0x000fe200000006ff */
[C---:B------:R-:W-:Y:S01]  /*0be0*/  IMAD.U32 R4, R16.reuse, 0x10000, RZ ;  /* 0x0001000010047824 */ /* 0x040fe200078e00ff */
        /* <DEDUP_REMOVED lines=8> */
[----:B------:R-:W-:Y:S01]  /*0c70*/  SHF.L.U32 R7, R33, 0x10, RZ ;  /* 0x0000001021077819 */ /* 0x000fe200000006ff */
[----:B------:R-:W-:Y:S01]  /*0c80*/  IMAD.U32 R4, R17, 0x10000, RZ ;  /* 0x0001000011047824 */ /* 0x000fe200078e00ff */
[----:B------:R-:W-:Y:S01]  /*0c90*/  LOP3.LUT R13, R13, 0xffff0000, RZ, 0xc0, !PT ;  /* 0xffff00000d0d7812 */ /* 0x000fe200078ec0ff */
[----:B------:R-:W-:Y:S01]  /*0ca0*/  FFMA.FTZ R9, R16, R9, R10 ;  /* 0x0000000910097223 */ /* 0x000fe2000001000a */
[----:B------:R-:W-:Y:S01]  /*0cb0*/  LOP3.LUT R20, R29, 0xffff0000, RZ, 0xc0, !PT ;  /* 0xffff00001d147812 */ /* 0x000fe200078ec0ff */
[----:B------:R-:W-:Y:S01]  /*0cc0*/  FFMA.FTZ R11, R11, R26, R21 ;  /* 0x0000001a0b0b7223 */ /* 0x000fe20000010015 */
[----:B------:R-:W-:Y:S01]  /*0cd0*/  LOP3.LUT R17, R17, 0xffff0000, RZ, 0xc0, !PT ;  /* 0xffff000011117812 */ /* 0x000fe200078ec0ff */
[----:B------:R-:W-:Y:S01]  /*0ce0*/  FFMA.FTZ R9, R4, R7, R9 ;  /* 0x0000000704097223 */ /* 0x000fe20000010009 */
[----:B------:R-:W-:Y:S01]  /*0cf0*/  LOP3.LUT R10, R33, 0xffff0000, RZ, 0xc0, !PT ;  /* 0xffff0000210a7812 */ /* 0x000fe200078ec0ff */
[----:B------:R-:W-:Y:S01]  /*0d00*/  IMAD.U32 R8, R14, 0x10000, RZ ;  /* 0x000100000e087824 */ /* 0x000fe200078e00ff */
[----:B------:R-:W-:Y:S01]  /*0d10*/  SHF.L.U32 R7, R34, 0x10, RZ ;  /* 0x0000001022077819 */ /* 0x000fe200000006ff */
[----:B------:R-:W-:Y:S01]  /*0d20*/  IMAD.U32 R25, R30, 0x10000, RZ ;  /* 0x000100001e197824 */ /* 0x000fe200078e00ff */
[----:B------:R-:W-:Y:S01]  /*0d30*/  LOP3.LUT R14, R14, 0xffff0000, RZ, 0xc0, !PT ;  /* 0xffff00000e0e7812 */ /* 0x000fe200078ec0ff */
[----:B------:R-:W-:Y:S01]  /*0d40*/  FFMA.FTZ R11, R13, R20, R11 ;  /* 0x000000140d0b7223 */ /* 0x000fe2000001000b */
[----:B------:R-:W-:Y:S01]  /*0d50*/  LOP3.LUT R23, R30, 0xffff0000, RZ, 0xc0, !PT ;  /* 0xffff00001e177812 */ /* 0x000fe200078ec0ff */
        /* <DEDUP_REMOVED lines=18> */
[----:B------:R-:W-:Y:S01]  /*0e80*/  FFMA.FTZ R5, R15, R12, R5 ;  /* 0x0000000c0f057223 */ /* 0x000fe20000010005 */
[----:B------:R-:W-:Y:S01]  /*0e90*/  ISETP.NE.AND P1, PT, R56, RZ, PT ;  /* 0x000000ff3800720c */ /* 0x000fe20003f25270 */
[----:B------:R-:W-:-:S02]  /*0ea0*/  IMAD.SHL.U32 R14, R53, 0x4, RZ ;  /* 0x00000004350e7824 */ /* 0x000fc400078e00ff */
[----:B------:R-:W-:Y:S02]  /*0eb0*/  FFMA.FTZ R19, R19, R6, R4 ;  /* 0x0000000613137223 */ /* 0x000fe40000010004 */
[----:B------:R-:W0:Y:S04]  /*0ec0*/  SHFL.BFLY PT, R4, R5, 0x8, 0x1f ;  /* 0x0d001f0005047f89 */ /* 0x000e2800000e0000 */
[----:B------:R-:W1:Y:S01]  /*0ed0*/  SHFL.BFLY PT, R6, R19, 0x8, 0x1f ;  /* 0x0d001f0013067f89 */ /* 0x000e6200000e0000 */
[----:B0-----:R-:W-:Y:S01]  /*0ee0*/  FADD.FTZ R4, R5, R4 ;  /* 0x0000000405047221 */ /* 0x001fe20000010000 */
[----:B------:R-:W-:Y:S01]  /*0ef0*/  SHF.L.U32 R5, R51, 0xd, RZ ;  /* 0x0000000d33057819 */ /* 0x000fe200000006ff */
[----:B-1----:R-:W-:-:S03]  /*0f00*/  FADD.FTZ R8, R19, R6 ;  /* 0x0000000613087221 */ /* 0x002fc60000010000 */
[----:B------:R-:W0:Y:S04]  /*0f10*/  SHFL.BFLY PT, R7, R4, 0x4, 0x1f ;  /* 0x0c801f0004077f89 */ /* 0x000e2800000e0000 */
[----:B------:R-:W1:Y:S01]  /*0f20*/  SHFL.BFLY PT, R9, R8, 0x4, 0x1f ;  /* 0x0c801f0008097f89 */ /* 0x000e6200000e0000 */
[----:B0-----:R-:W-:Y:S01]  /*0f30*/  FADD.FTZ R7, R4, R7 ;  /* 0x0000000704077221 */ /* 0x001fe20000010000 */
[----:B------:R-:W-:Y:S01]  /*0f40*/  IADD3 R4, P2, R5, R14, RZ ;  /* 0x0000000e05047210 */ /* 0x000fe20007f5e0ff */
[----:B-1----:R-:W-:-:S03]  /*0f50*/  FADD.FTZ R10, R8, R9 ;  /* 0x00000009080a7221 */ /* 0x002fc60000010000 */
[----:B------:R-:W0:Y:S01]  /*0f60*/  SHFL.BFLY PT, R6, R7, 0x2, 0x1f ;  /* 0x0c401f0007067f89 */ /* 0x000e2200000e0000 */
[----:B------:R-:W-:-:S03]  /*0f70*/  SHF.R.S32.HI R8, RZ, 0x1f, R14 ;  /* 0x0000001fff087819 */ /* 0x000fc6000001140e */
[----:B------:R-:W1:Y:S01]  /*0f80*/  SHFL.BFLY PT, R9, R10, 0x2, 0x1f ;  /* 0x0c401f000a097f89 */ /* 0x000e6200000e0000 */
[----:B------:R-:W-:Y:S01]  /*0f90*/  LEA.HI.X.SX32 R5, R5, R8, 0x1, P2 ;  /* 0x0000000805057211 */ /* 0x000fe200010f0eff */
[----:B0-----:R-:W-:Y:S02]  /*0fa0*/  FADD.FTZ R6, R7, R6 ;  /* 0x0000000607067221 */ /* 0x001fe40000010000 */
[----:B-1----:R-:W-:-:S03]  /*0fb0*/  FADD.FTZ R11, R10, R9 ;  /* 0x000000090a0b7221 */ /* 0x002fc60000010000 */
[----:B------:R-:W0:Y:S01]  /*0fc0*/  SHFL.BFLY PT, R9, R6, 0x1, 0x1f ;  /* 0x0c201f0006097f89 */ /* 0x000e2200000e0000 */
[----:B------:R-:W-:-:S03]  /*0fd0*/  IMAD R10, R50, c[0x0][0x220], RZ ;  /* 0x00008800320a7a24 */ /* 0x000fc600078e02ff */
[----:B------:R-:W1:Y:S01]  /*0fe0*/  SHFL.BFLY PT, R12, R11, 0x1, 0x1f ;  /* 0x0c201f000b0c7f89 */ /* 0x000e6200000e0000 */
[----:B0-----:R-:W-:Y:S02]  /*0ff0*/  FADD.FTZ R13, R6, R9 ;  /* 0x00000009060d7221 */ /* 0x001fe40000010000 */
[----:B-1----:R-:W-:Y:S01]  /*1000*/  FADD.FTZ R12, R11, R12 ;  /* 0x0000000c0b0c7221 */ /* 0x002fe20000010000 */
[----:B------:R-:W-:Y:S05]  /*1010*/  @P1 BRA `(.L_x_430) ;  /* 0x0000012000001947 */ /* 0x000fea0003800000 */
[----:B------:R-:W-:Y:S01]  /*1020*/  SHF.R.S32.HI R3, RZ, 0x1f, R2 ;  /* 0x0000001fff037819 */ /* 0x000fe20000011402 */
[----:B------:R-:W-:Y:S01]  /*1030*/  IMAD R6, R50, c[0x0][0x1c8], RZ ;  /* 0x0000720032067a24 */ /* 0x000fe200078e02ff */
[----:B------:R-:W-:-:S03]  /*1040*/  ISETP.GE.AND P2, PT, R38, R57, PT ;  /* 0x000000392600720c */ /* 0x000fc60003f46270 */
[C---:B------:R-:W-:Y:S02]  /*1050*/  IMAD R9, R55.reuse, c[0x0][0x1cc], R6 ;  /* 0x0000730037097a24 */ /* 0x040fe400078e0206 */
[----:B------:R-:W-:-:S04]  /*1060*/  IMAD.WIDE.U32 R6, R55, c[0x0][0x1c8], R2 ;  /* 0x0000720037067a25 */ /* 0x000fc800078e0002 */
[----:B------:R-:W-:Y:S02]  /*1070*/  IMAD.IADD R7, R7, 0x1, R9 ;  /* 0x0000000107077824 */ /* 0x000fe400078e0209 */
[----:B------:R-:W-:Y:S02]  /*1080*/  IMAD R9, R52, c[0x0][0x1d0], RZ ;  /* 0x0000740034097a24 */ /* 0x000fe400078e02ff */
[----:B------:R-:W-:-:S04]  /*1090*/  IMAD.WIDE.U32 R6, R0, c[0x0][0x1d0], R6 ;  /* 0x0000740000067a25 */ /* 0x000fc800078e0006 */
[----:B------:R-:W-:Y:S01]  /*10a0*/  IMAD R9, R0, c[0x0][0x1d4], R9 ;  /* 0x0000750000097a24 */ /* 0x000fe200078e0209 */
[----:B------:R-:W-:-:S04]  /*10b0*/  IADD3 R8, P1, R38, R6, RZ ;  /* 0x0000000626087210 */ /* 0x000fc80007f3e0ff */
[----:B------:R-:W-:Y:S02]  /*10c0*/  IADD3.X R7, R39, R7, R9, P1, !PT ;  /* 0x0000000727077210 */ /* 0x000fe40000ffe409 */
[----:B------:R-:W-:Y:S02]  /*10d0*/  LEA R6, P3, R8, c[0x0][0x1b0], 0x2 ;  /* 0x00006c0008067a11 */ /* 0x000fe400078610ff */
[----:B------:R-:W-:Y:S02]  /*10e0*/  ISETP.GE.AND P1, PT, R54, R57, PT ;  /* 0x000000393600720c */ /* 0x000fe40003f26270 */
[----:B------:R-:W-:Y:S02]  /*10f0*/  LEA.HI.X R7, R8, c[0x0][0x1b4], R7, 0x2, P3 ;  /* 0x00006d0008077a11 */ /* 0x000fe400018f1407 */
[----:B------:R-:W-:Y:S02]  /*1100*/  FSEL R9, R13, RZ, !P2 ;  /* 0x000000ff0d097208 */ /* 0x000fe40005000000 */
[----:B------:R-:W-:-:S03]  /*1110*/  FSEL R11, R12, RZ, !P1 ;  /* 0x000000ff0c0b7208 */ /* 0x000fc60004800000 */
[----:B------:R0:W-:Y:S04]  /*1120*/  STG.E [R6.64], R9 ;  /* 0x0000000906007986 */ /* 0x0001e8000c101906 */
[----:B------:R0:W-:Y:S02]  /*1130*/  STG.E [R6.64+0x40], R11 ;  /* 0x0000400b06007986 */ /* 0x0001e4000c101906 */
.L_x_430:
[----:B------:R-:W-:Y:S05]  /*1140*/  BSYNC B0 ;  /* 0x0000000000007941 */ /* 0x000fea0003800000 */
.L_x_429:
[----:B------:R-:W-:Y:S01]  /*1150*/  UMOV UR4, 0x1f ;  /* 0x0000001f00047882 */ /* 0x000fe20000000000 */
[C---:B0-----:R-:W-:Y:S01]  /*1160*/  IMAD R7, R55.reuse, c[0x0][0x224], R10 ;  /* 0x0000890037077a24 */ /* 0x041fe200078e020a */
[----:B------:R-:W-:Y:S01]  /*1170*/  ULDC UR5, c[0x0][0x168] ;  /* 0x00005a0000057ab9 */ /* 0x000fe20000000800 */
[----:B------:R-:W-:Y:S01]  /*1180*/  IMAD.WIDE.U32 R4, R55, c[0x0][0x220], R4 ;  /* 0x0000880037047a25 */ /* 0x000fe200078e0004 */
[----:B------:R-:W-:Y:S01]  /*1190*/  UIADD3 UR4, UR4, UR5, URZ ;  /* 0x0000000504047290 */ /* 0x000fe2000fffe03f */
[----:B------:R-:W-:Y:S01]  /*11a0*/  ISETP.NE.U32.AND P1, PT, RZ, c[0x0][0x238], PT ;  /* 0x00008e00ff007a0c */ /* 0x000fe20003f25070 */
[----:B------:R-:W-:Y:S02]  /*11b0*/  BSSY B0, `(.L_x_431) ;  /* 0x0000021000007945 */ /* 0x000fe40003800000 */
[----:B------:R-:W-:Y:S01]  /*11c0*/  USHF.R.S32.HI UR5, URZ, 0x1f, UR4 ;  /* 0x0000001f3f057899 */ /* 0x000fe20008011404 */
[----:B------:R-:W-:Y:S01]  /*11d0*/  IADD3 R5, R5, R7, RZ ;  /* 0x0000000705057210 */ /* 0x000fe20007ffe0ff */
[----:B------:R-:W-:Y:S01]  /*11e0*/  IMAD R7, R52, c[0x0][0x228], RZ ;  /* 0x00008a0034077a24 */ /* 0x000fe200078e02ff */
[----:B------:R-:W-:Y:S01]  /*11f0*/  ISETP.NE.AND.EX P1, PT, RZ, c[0x0][0x23c], PT, P1 ;  /* 0x00008f00ff007a0c */ /* 0x000fe20003f25310 */
[----:B------:R-:W-:-:S02]  /*1200*/  ULEA.HI UR5, UR5, UR4, URZ, 0x5 ;  /* 0x0000000405057291 */ /* 0x000fc4000f8f283f */
[C---:B------:R-:W-:Y:S01]  /*1210*/  IMAD R7, R0.reuse, c[0x0][0x22c], R7 ;  /* 0x00008b0000077a24 */ /* 0x040fe200078e0207 */
[----:B------:R-:W-:Y:S01]  /*1220*/  ISETP.NE.OR P1, PT, R53, RZ, !P1 ;  /* 0x000000ff3500720c */ /* 0x000fe20004f25670 */
[----:B------:R-:W-:Y:S01]  /*1230*/  ULOP3.LUT UR5, UR5, 0xffffffe0, URZ, 0xc0, !UPT ;  /* 0xffffffe005057892 */ /* 0x000fe2000f8ec03f */
[----:B------:R-:W-:-:S04]  /*1240*/  IMAD.WIDE.U32 R4, R0, c[0x0][0x228], R4 ;  /* 0x00008a0000047a25 */ /* 0x000fc800078e0004 */
[----:B------:R-:W-:Y:S01]  /*1250*/  IMAD.IADD R5, R5, 0x1, R7 ;  /* 0x0000000105057824 */ /* 0x000fe200078e0207 */
[----:B------:R-:W-:Y:S02]  /*1260*/  IADD3 R6, -R2, UR5, RZ ;  /* 0x0000000502067c10 */ /* 0x000fe4000fffe1ff */
[C---:B------:R-:W-:Y:S02]  /*1270*/  LEA R8, P2, R4.reuse, c[0x0][0x208], 0x2 ;  /* 0x0000820004087a11 */ /* 0x040fe400078410ff */
[----:B------:R-:W-:Y:S02]  /*1280*/  ISETP.GE.OR P0, PT, R53, R6, P0 ;  /* 0x000000063500720c */ /* 0x000fe40000706670 */
[----:B------:R-:W-:-:S11]  /*1290*/  LEA.HI.X R9, R4, c[0x0][0x20c], R5, 0x2, P2 ;  /* 0x0000830004097a11 */ /* 0x000fd600010f1405 */
[----:B------:R-:W-:Y:S05]  /*12a0*/  @P0 BRA `(.L_x_432) ;  /* 0x0000011000000947 */ /* 0x000fea0003800000 */
[----:B------:R-:W-:Y:S01]  /*12b0*/  SHF.R.S32.HI R3, RZ, 0x1f, R53 ;  /* 0x0000001fff037819 */ /* 0x000fe20000011435 */
[----:B------:R-:W-:Y:S01]  /*12c0*/  IMAD R50, R50, c[0x0][0x1f8], RZ ;  /* 0x00007e0032327a24 */ /* 0x000fe200078e02ff */
[----:B------:R-:W-:Y:S01]  /*12d0*/  IADD3 R4, P0, R2, R53, RZ ;  /* 0x0000003502047210 */ /* 0x000fe20007f1e0ff */
[----:B------:R-:W-:Y:S02]  /*12e0*/  FMUL.FTZ R6, R58, 1.4426950216293334961 ;  /* 0x3fb8aa3b3a067820 */ /* 0x000fe40000410000 */
[----:B------:R-:W-:Y:S01]  /*12f0*/  IMAD R7, R55, c[0x0][0x1fc], R50 ;  /* 0x00007f0037077a24 */ /* 0x000fe200078e0232 */
[----:B------:R-:W-:Y:S02]  /*1300*/  LEA.HI.X.SX32 R5, R2, R3, 0x1, P0 ;  /* 0x0000000302057211 */ /* 0x000fe400000f0eff */
[----:B------:R-:W-:-:S03]  /*1310*/  FSETP.NEU.FTZ.AND P0, PT, R58, -INF , PT ;  /* 0xff8000003a00780b */ /* 0x000fc60003f1d000 */
[----:B------:R-:W-:-:S04]  /*1320*/  IMAD.WIDE.U32 R2, R55, c[0x0][0x1f8], R4 ;  /* 0x00007e0037027a25 */ /* 0x000fc800078e0004 */
[----:B------:R-:W-:Y:S01]  /*1330*/  IMAD R5, R52, c[0x0][0x200], RZ ;  /* 0x0000800034057a24 */ /* 0x000fe200078e02ff */
[----:B------:R-:W-:-:S03]  /*1340*/  IADD3 R3, R3, R7, RZ ;  /* 0x0000000703037210 */ /* 0x000fc60007ffe0ff */
[C---:B------:R-:W-:Y:S02]  /*1350*/  IMAD R5, R0.reuse, c[0x0][0x204], R5 ;  /* 0x0000810000057a24 */ /* 0x040fe400078e0205 */
[----:B------:R-:W-:-:S04]  /*1360*/  IMAD.WIDE.U32 R2, R0, c[0x0][0x200], R2 ;  /* 0x0000800000027a25 */ /* 0x000fc800078e0002 */
[----:B------:R-:W-:Y:S01]  /*1370*/  IMAD.IADD R3, R3, 0x1, R5 ;  /* 0x0000000103037824 */ /* 0x000fe200078e0205 */
[----:B------:R-:W-:-:S04]  /*1380*/  LEA R4, P2, R2, c[0x0][0x1f0], 0x2 ;  /* 0x00007c0002047a11 */ /* 0x000fc800078410ff */
[----:B------:R-:W-:Y:S02]  /*1390*/  LEA.HI.X R5, R2, c[0x0][0x1f4], R3, 0x2, P2 ;  /* 0x00007d0002057a11 */ /* 0x000fe400010f1403 */
[----:B------:R-:W-:-:S05]  /*13a0*/  FSEL R3, R6, RZ, P0 ;  /* 0x000000ff06037208 */ /* 0x000fca0000000000 */
[----:B------:R0:W-:Y:S02]  /*13b0*/  STG.E [R4.64], R3 ;  /* 0x0000000304007986 */ /* 0x0001e4000c101906 */
.L_x_432:
[----:B------:R-:W-:Y:S05]  /*13c0*/  BSYNC B0 ;  /* 0x0000000000007941 */ /* 0x000fea0003800000 */
.L_x_431:
[----:B------:R1:W-:Y:S04]  /*13d0*/  STG.E.128 [R8.64], RZ ;  /* 0x000000ff08007986 */ /* 0x0003e8000c101d06 */
[----:B------:R1:W-:Y:S04]  /*13e0*/  STG.E.128 [R8.64+0x1000], RZ ;  /* 0x001000ff08007986 */ /* 0x0003e8000c101d06 */
[----:B------:R1:W-:Y:S04]  /*13f0*/  STG.E.128 [R8.64+0x2000], RZ ;  /* 0x002000ff08007986 */ /* 0x0003e8000c101d06 */
[----:B------:R1:W-:Y:S04]  /*1400*/  STG.E.128 [R8.64+0x3000], RZ ;  /* 0x003000ff08007986 */ /* 0x0003e8000c101d06 */
[----:B------:R1:W-:Y:S04]  /*1410*/  STG.E.128 [R8.64+0x4000], RZ ;  /* 0x004000ff08007986 */ /* 0x0003e8000c101d06 */
[----:B------:R1:W-:Y:S04]  /*1420*/  STG.E.128 [R8.64+0x5000], RZ ;  /* 0x005000ff08007986 */ /* 0x0003e8000c101d06 */
[----:B------:R1:W-:Y:S04]  /*1430*/  STG.E.128 [R8.64+0x6000], RZ ;  /* 0x006000ff08007986 */ /* 0x0003e8000c101d06 */
[----:B------:R1:W-:Y:S01]  /*1440*/  STG.E.128 [R8.64+0x7000], RZ ;  /* 0x007000ff08007986 */ /* 0x0003e2000c101d06 */
[----:B------:R-:W-:Y:S05]  /*1450*/  @P1 EXIT ;  /* 0x000000000000194d */ /* 0x000fea0003800000 */
[----:B0-----:R-:W-:Y:S01]  /*1460*/  HFMA2.MMA R3, -RZ, RZ, 0, 2.384185791015625e-07 ;  /* 0x00000004ff037435 */ /* 0x001fe200000001ff */
[----:B------:R-:W-:-:S04]  /*1470*/  IMAD R0, R51, c[0x0][0x230], R0 ;  /* 0x00008c0033007a24 */ /* 0x000fc800078e0200 */
[----:B------:R-:W-:-:S05]  /*1480*/  IMAD R0, R0, c[0x0][0x170], R55 ;  /* 0x00005c0000007a24 */ /* 0x000fca00078e0237 */
[----:B------:R-:W-:-:S05]  /*1490*/  IMAD.WIDE R2, R0, R3, c[0x0][0x238] ;  /* 0x00008e0000027625 */ /* 0x000fca00078e0203 */
[----:B------:R-:W-:Y:S01]  /*14a0*/  STG.E [R2.64], RZ ;  /* 0x000000ff02007986 */ /* 0x000fe2000c101906 */
[----:B------:R-:W-:Y:S05]  /*14b0*/  EXIT ;  /* 0x000000000000794d */ /* 0x000fea0003800000 */
.L_x_433:
        /* <DEDUP_REMOVED lines=12> */
.L_x_1156:


//--------------------- .text._ZN7cutlass13device_kernelIN5flash19enable_sm80_to_sm89INS1_16FlashAttnBwdSm80INS1_25CollectiveMainloopBwdSm80ILi1ELi1EN4cute5tupleIJNS5_1CILi32EEENS7_ILi64EEENS7_ILi256EEEEEENS_10bfloat16_tEfNS_4arch4Sm80ELb1ELb0ELb0ELb1ELb0ELb0ELb0ELb0ELi2ELi2ELi2ELi1ELb1EEENS1_21CollectiveEpilogueBwdISB_SC_SE_Li256ELb1ELb0ELi4EEENS1_25SingleTileBwdLPTSchedulerILb1ELi64ELb0EEEEEEEEEvNT_6ParamsE --------------------------
	.section	.text._ZN7cutlass13device_kernelIN5flash19enable_sm80_to_sm89INS1_16FlashAttnBwdSm80INS1_25CollectiveMainloopBwdSm80ILi1ELi1EN4cute5tupleIJNS5_1CILi32EEENS7_ILi64EEENS7_ILi256EEEEEENS_10bfloat16_tEfNS_4arch4Sm80ELb1ELb0ELb0ELb1ELb0ELb0ELb0ELb0ELi2ELi2ELi2ELi1ELb1EEENS1_21CollectiveEpilogueBwdISB_SC_SE_Li256ELb1ELb0ELi4EEENS1_25SingleTileBwdLPTSchedulerILb1ELi64ELb0EEEEEEEEEvNT_6ParamsE,"ax",@progbits
	.sectioninfo	@"SHI_REGISTERS=255"
	.align	128
.text._ZN7cutlass13device_kernelIN5flash19enable_sm80_to_sm89INS1_16FlashAttnBwdSm80INS1_25CollectiveMainloopBwdSm80ILi1ELi1EN4cute5tupleIJNS5_1CILi32EEENS7_ILi64EEENS7_ILi256EEEEEENS_10bfloat16_tEfNS_4arch4Sm80ELb1ELb0ELb0ELb1ELb0ELb0ELb0ELb0ELi2ELi2ELi2ELi1ELb1EEENS1_21CollectiveEpilogueBwdISB_SC_SE_Li256ELb1ELb0ELi4EEENS1_25SingleTileBwdLPTSchedulerILb1ELi64ELb0EEEEEEEEEvNT_6ParamsE:
        .type           _ZN7cutlass13device_kernelIN5flash19enable_sm80_to_sm89INS1_16FlashAttnBwdSm80INS1_25CollectiveMainloopBwdSm80ILi1ELi1EN4cute5tupleIJNS5_1CILi32EEENS7_ILi64EEENS7_ILi256EEEEEENS_10bfloat16_tEfNS_4arch4Sm80ELb1ELb0ELb0ELb1ELb0ELb0ELb0ELb0ELi2ELi2ELi2ELi1ELb1EEENS1_21CollectiveEpilogueBwdISB_SC_SE_Li256ELb1ELb0ELi4EEENS1_25SingleTileBwdLPTSchedulerILb1ELi64ELb0EEEEEEEEEvNT_6ParamsE,@function
        .size           _ZN7cutlass13device_kernelIN5flash19enable_sm80_to_sm89INS1_16FlashAttnBwdSm80INS1_25CollectiveMainloopBwdSm80ILi1ELi1EN4cute5tupleIJNS5_1CILi32EEENS7_ILi64EEENS7_ILi256EEEEEENS_10bfloat16_tEfNS_4arch4Sm80ELb1ELb0ELb0ELb1ELb0ELb0ELb0ELb0ELi2ELi2ELi2ELi1ELb1EEENS1_21CollectiveEpilogueBwdISB_SC_SE_Li256ELb1ELb0ELi4EEENS1_25SingleTileBwdLPTSchedulerILb1ELi64ELb0EEEEEEEEEvNT_6ParamsE,(.L_x_1157 - _ZN7cutlass13device_kernelIN5flash19enable_sm80_to_sm89INS1_16FlashAttnBwdSm80INS1_25CollectiveMainloopBwdSm80ILi1ELi1EN4cute5tupleIJNS5_1CILi32EEENS7_ILi64EEENS7_ILi256EEEEEENS_10bfloat16_tEfNS_4arch4Sm80ELb1ELb0ELb0ELb1ELb0ELb0ELb0ELb0ELi2ELi2ELi2ELi1ELb1EEENS1_21CollectiveEpilogueBwdISB_SC_SE_Li256ELb1ELb0ELi4EEENS1_25SingleTileBwdLPTSchedulerILb1ELi64ELb0EEEEEEEEEvNT_6ParamsE)
        .other          _ZN7cutlass13device_kernelIN5flash19enable_sm80_to_sm89INS1_16FlashAttnBwdSm80INS1_25CollectiveMainloopBwdSm80ILi1ELi1EN4cute5tupleIJNS5_1CILi32EEENS7_ILi64EEENS7_ILi256EEEEEENS_10bfloat16_tEfNS_4arch4Sm80ELb1ELb0ELb0ELb1ELb0ELb0ELb0ELb0ELi2ELi2ELi2ELi1ELb1EEENS1_21CollectiveEpilogueBwdISB_SC_SE_Li256ELb1ELb0ELi4EEENS1_25SingleTileBwdLPTSchedulerILb1ELi64ELb0EEEEEEEEEvNT_6ParamsE,@"STO_CUDA_ENTRY STV_DEFAULT"
_ZN7cutlass13device_kernelIN5flash19enable_sm80_to_sm89INS1_16FlashAttnBwdSm80INS1_25CollectiveMainloopBwdSm80ILi1ELi1EN4cute5tupleIJNS5_1CILi32EEENS7_ILi64EEENS7_ILi256EEEEEENS_10bfloat16_tEfNS_4arch4Sm80ELb1ELb0ELb0ELb1ELb0ELb0ELb0ELb0ELi2ELi2ELi2ELi1ELb1EEENS1_21CollectiveEpilogueBwdISB_SC_SE_Li256ELb1ELb0ELi4EEENS1_25SingleTileBwdLPTSchedulerILb1ELi64ELb0EEEEEEEEEvNT_6ParamsE:
[----:B------:R-:W-:Y:S02]  /*0000*/  MOV R1, c[0x0][0x28] ;  /* 0x00000a0000017a02 */ /* 0x000fe40000000f00 */
[----:B------:R-:W1:Y:S01]  /*0010*/  S2R R84, SR_TID.X ;  /* 0x0000000000547919 */ /* 0x000e620000002100 */
[----:B------:R-:W2:Y:S01]  /*0020*/  S2UR UR4, SR_CTAID.X ;  /* 0x00000000000479c3 */ /* 0x000ea20000002500 */
[----:B------:R-:W-:Y:S01]  /*0030*/  ULDC.64 UR18, c[0x0][0x118] ;  /* 0x0000460000127ab9 */ /* 0x000fe20000000a00 */
[----:B------:R-:W-:Y:S02]  /*0040*/  IADD3 R1, R1, -0xc8, RZ ;  /* 0xffffff3801017810 */ /* 0x000fe40007ffe0ff */
[----:B-1----:R-:W-:-:S06]  /*0050*/  SHF.R.U32.HI R0, RZ, 0x5, R84 ;  /* 0x00000005ff007819 */ /* 0x002fcc0000011654 */
[----:B------:R-:W1:Y:S02]  /*0060*/  SHFL.IDX PT, R0, R0, RZ, 0x1f ;  /* 0x00001fff00007589 */ /* 0x000e6400000e0000 */
[----:B-1----:R-:W-:-:S13]  /*0070*/  ISETP.NE.AND P0, PT, R0, RZ, PT ;  /* 0x000000ff0000720c */ /* 0x002fda0003f05270 */
[----:B--2---:R-:W-:Y:S05]  /*0080*/  @!P0 BRA `(.L_x_434) ;  /* 0x000004a000008947 */ /* 0x004fea0003800000 */
[----:B------:R-:W-:Y:S02]  /*0090*/  ULDC.64 UR6, c[0x0][0x3b8] ;  /* 0x0000ee0000067ab9 */ /* 0x000fe40000000a00 */
[----:B------:R-:W-:Y:S02]  /*00a0*/  UISETP.NE.AND UP0, UPT, UR6, 0x1, UPT ;  /* 0x000000010600788c */ /* 0x000fe4000bf05270 */
[----:B------:R-:W-:Y:S02]  /*00b0*/  UIMAD.WIDE.U32 UR10, UR4, UR7, URZ ;  /* 0x00000007040a72a5 */ /* 0x000fe4000f8e003f */
[----:B------:R-:W-:Y:S02]  /*00c0*/  ULDC UR5, c[0x0][0x3c0] ;  /* 0x0000f00000057ab9 */ /* 0x000fe40000000800 */
[----:B------:R-:W-:-:S05]  /*00d0*/  UMOV UR8, UR4 ;  /* 0x0000000400087c82 */ /* 0x000fca0008000000 */
[----:B------:R-:W-:Y:S02]  /*00e0*/  @UP0 UMOV UR7, UR11 ;  /* 0x0000000b00070c82 */ /* 0x000fe40008000000 */
        /* <DEDUP_REMOVED lines=12> */
[----:B------:R-:W-:Y:S02]  /*01b0*/  @UP0 UMOV UR9, UR11 ;  /* 0x0000000b00090c82 */ /* 0x000fe40008000000 */
[----:B------:R-:W-:-:S04]  /*01c0*/  @UP0 USHF.R.U32.HI UR17, URZ, UR5, UR9 ;  /* 0x000000053f110299 */ /* 0x000fc80008011609 */
[----:B------:R-:W-:Y:S01]  /*01d0*/  UIMAD UR7, UR17, UR7, URZ ;  /* 0x00000007110772a4 */ /* 0x000fe2000f8e023f */
[----:B------:R-:W-:Y:S05]  /*01e0*/  BRA `(.L_x_436) ;  /* 0x0000008000007947 */ /* 0x000fea0003800000 */
.L_x_435:
[----:B------:R-:W-:Y:S02]  /*01f0*/  ULDC UR7, c[0x0][0x3ac] ;  /* 0x0000eb0000077ab9 */ /* 0x000fe40000000800 */
[----:B------:R-:W-:Y:S02]  /*0200*/  UISETP.NE.AND UP0, UPT, UR7, 0x1, UPT ;  /* 0x000000010700788c */ /* 0x000fe4000bf05270 */
[----:B------:R-:W-:Y:S02]  /*0210*/  ULDC.64 UR4, c[0x0][0x3b0] ;  /* 0x0000ec0000047ab9 */ /* 0x000fe40000000a00 */
[----:B------:R-:W-:Y:S02]  /*0220*/  UIMAD.WIDE.U32 UR10, UR6, UR4, URZ ;  /* 0x00000004060a72a5 */ /* 0x000fe4000f8e003f */
[----:B------:R-:W-:-:S05]  /*0230*/  UMOV UR17, UR6 ;  /* 0x0000000600117c82 */ /* 0x000fca0008000000 */
[----:B------:R-:W-:Y:S02]  /*0240*/  @UP0 UMOV UR9, UR11 ;  /* 0x0000000b00090c82 */ /* 0x000fe40008000000 */
[----:B------:R-:W-:-:S04]  /*0250*/  @UP0 USHF.R.U32.HI UR17, URZ, UR5, UR9 ;  /* 0x000000053f110299 */ /* 0x000fc80008011609 */
[----:B------:R-:W-:-:S04]  /*0260*/  UIMAD UR7, UR17, UR7, URZ ;  /* 0x00000007110772a4 */ /* 0x000fc8000f8e023f */
.L_x_436:
[----:B------:R-:W-:Y:S01]  /*0270*/  UIADD3 UR9, UR6, -UR7, URZ ;  /* 0x8000000706097290 */ /* 0x000fe2000fffe03f */
[----:B------:R-:W-:Y:S01]  /*0280*/  ISETP.NE.U32.AND P0, PT, RZ, c[0x0][0x3e0], PT ;  /* 0x0000f800ff007a0c */ /* 0x000fe20003f05070 */
[----:B------:R-:W-:Y:S02]  /*0290*/  ULDC.64 UR4, c[0x0][0x3a8] ;  /* 0x0000ea0000047ab9 */ /* 0x000fe40000000a00 */
[----:B------:R-:W-:Y:S01]  /*02a0*/  ULDC.64 UR6, c[0x0][0x3a0] ;  /* 0x0000e80000067ab9 */ /* 0x000fe20000000a00 */
[----:B------:R-:W-:Y:S01]  /*02b0*/  ISETP.NE.AND.EX P0, PT, RZ, c[0x0][0x3e4], PT, P0 ;  /* 0x0000f900ff007a0c */ /* 0x000fe20003f05300 */
[----:B------:R-:W-:Y:S02]  /*02c0*/  UISETP.NE.AND UP0, UPT, UR6, 0x1, UPT ;  /* 0x000000010600788c */ /* 0x000fe4000bf05270 */
[----:B------:R-:W-:-:S04]  /*02d0*/  UIMAD UR5, UR8, UR5, UR9 ;  /* 0x00000005080572a4 */ /* 0x000fc8000f8e0209 */
[----:B------:R-:W-:-:S03]  /*02e0*/  UIMAD.WIDE.U32 UR8, UR5, UR7, URZ ;  /* 0x00000007050872a5 */ /* 0x000fc6000f8e003f */
[----:B------:R-:W-:-:S04]  /*02f0*/  UMOV UR15, UR5 ;  /* 0x00000005000f7c82 */ /* 0x000fc80008000000 */
[----:B------:R-:W-:Y:S02]  /*0300*/  @UP0 UMOV UR7, UR9 ;  /* 0x0000000900070c82 */ /* 0x000fe40008000000 */
[----:B------:R-:W-:-:S04]  /*0310*/  @UP0 USHF.R.U32.HI UR15, URZ, UR4, UR7 ;  /* 0x000000043f0f0299 */ /* 0x000fc80008011607 */
[----:B------:R-:W-:-:S04]  /*0320*/  UIADD3 UR16, -UR15, URZ, URZ ;  /* 0x0000003f0f107290 */ /* 0x000fc8000fffe13f */
[----:B------:R-:W-:Y:S01]  /*0330*/  UIMAD UR16, UR16, UR6, UR5 ;  /* 0x00000006101072a4 */ /* 0x000fe2000f8e0205 */
[----:B------:R-:W-:Y:S05]  /*0340*/  @!P0 BRA `(.L_x_437) ;  /* 0x0000008000008947 */ /* 0x000fea0003800000 */
[----:B------:R-:W-:Y:S02]  /*0350*/  UMOV UR4, 0x4 ;  /* 0x0000000400047882 */ /* 0x000fe40000000000 */
[----:B------:R-:W-:Y:S02]  /*0360*/  ULDC.64 UR6, c[0x0][0x3e0] ;  /* 0x0000f80000067ab9 */ /* 0x000fe40000000a00 */
[----:B------:R-:W-:-:S06]  /*0370*/  UIMAD.WIDE UR4, UR15, UR4, UR6 ;  /* 0x000000040f0472a5 */ /* 0x000fcc000f8e0206 */
[----:B------:R-:W-:Y:S02]  /*0380*/  MOV R2, UR4 ;  /* 0x0000000400027c02 */ /* 0x000fe40008000f00 */
[----:B------:R-:W-:-:S05]  /*0390*/  MOV R3, UR5 ;  /* 0x0000000500037c02 */ /* 0x000fca0008000f00 */
[----:B------:R-:W2:Y:S02]  /*03a0*/  LDG.E R0, [R2.64] ;  /* 0x0000001202007981 */ /* 0x000ea4000c1e1900 */
[----:B--2---:R1:W2:Y:S02]  /*03b0*/  R2UR UR5, R0 ;  /* 0x00000000000573c2 */ /* 0x0042a400000e0000 */
[----:B-12---:R-:W-:Y:S05]  /*03c0*/  BRA `(.L_x_438) ;  /* 0x000000f000007947 */ /* 0x006fea0003800000 */
.L_x_437:
[----:B------:R-:W-:-:S04]  /*03d0*/  ISETP.NE.U32.AND P0, PT, RZ, c[0x0][0x3d8], PT ;  /* 0x0000f600ff007a0c */ /* 0x000fc80003f05070 */
[----:B------:R-:W-:-:S13]  /*03e0*/  ISETP.NE.AND.EX P0, PT, RZ, c[0x0][0x3dc], PT, P0 ;  /* 0x0000f700ff007a0c */ /* 0x000fda0003f05300 */
[----:B------:R-:W-:Y:S05]  /*03f0*/  @!P0 BRA `(.L_x_439) ;  /* 0x000000b000008947 */ /* 0x000fea0003800000 */
[----:B------:R-:W-:Y:S02]  /*0400*/  UMOV UR4, 0x4 ;  /* 0x0000000400047882 */ /* 0x000fe40000000000 */
[----:B------:R-:W-:Y:S02]  /*0410*/  ULDC.64 UR6, c[0x0][0x3d8] ;  /* 0x0000f60000067ab9 */ /* 0x000fe40000000a00 */
[----:B------:R-:W-:-:S06]  /*0420*/  UIMAD.WIDE UR4, UR15, UR4, UR6 ;  /* 0x000000040f0472a5 */ /* 0x000fcc000f8e0206 */
[----:B------:R-:W-:Y:S02]  /*0430*/  MOV R2, UR4 ;  /* 0x0000000400027c02 */ /* 0x000fe40008000f00 */
[----:B------:R-:W-:-:S05]  /*0440*/  MOV R3, UR5 ;  /* 0x0000000500037c02 */ /* 0x000fca0008000f00 */
[----:B------:R-:W2:Y:S04]  /*0450*/  LDG.E R4, [R2.64] ;  /* 0x0000001202047981 */ /* 0x000ea8000c1e1900 */
[----:B------:R-:W3:Y:S01]  /*0460*/  LDG.E R0, [R2.64+0x4] ;  /* 0x0000041202007981 */ /* 0x000ee2000c1e1900 */
[----:B--2---:R-:W1:Y:S08]  /*0470*/  R2UR UR5, R4 ;  /* 0x00000000040573c2 */ /* 0x004e7000000e0000 */
[----:B---3--:R-:W1:Y:S02]  /*0480*/  R2UR UR4, R0 ;  /* 0x00000000000473c2 */ /* 0x008e6400000e0000 */
[----:B-1----:R-:W-:Y:S01]  /*0490*/  UIADD3 UR5, -UR5, UR4, URZ ;  /* 0x0000000405057290 */ /* 0x002fe2000fffe13f */
[----:B------:R-:W-:Y:S05]  /*04a0*/  BRA `(.L_x_438) ;  /* 0x0000001000007947 */ /* 0x000fea0003800000 */
.L_x_439:
[----:B------:R-:W-:Y:S02]  /*04b0*/  ULDC UR5, c[0x0][0x3d4] ;  /* 0x0000f50000057ab9 */ /* 0x000fe40000000800 */
.L_x_438:
[----:B------:R-:W-:-:S04]  /*04c0*/  UIADD3 UR5, UR5, 0x3f, URZ ;  /* 0x0000003f05057890 */ /* 0x000fc8000fffe03f */
[----:B------:R-:W-:-:S04]  /*04d0*/  USHF.R.S32.HI UR4, URZ, 0x1f, UR5 ;  /* 0x0000001f3f047899 */ /* 0x000fc80008011405 */
[----:B------:R-:W-:-:S04]  /*04e0*/  ULEA.HI UR4, UR4, UR5, URZ, 0x6 ;  /* 0x0000000504047291 */ /* 0x000fc8000f8f303f */
[----:B------:R-:W-:-:S04]  /*04f0*/  USHF.R.S32.HI UR4, URZ, 0x6, UR4 ;  /* 0x000000063f047899 */ /* 0x000fc80008011404 */
[----:B------:R-:W-:-:S04]  /*0500*/  UISETP.GE.AND UP0, UPT, UR17, UR4, UPT ;  /* 0x000000041100728c */ /* 0x000fc8000bf06270 */
[----:B------:R-:W-:Y:S01]  /*0510*/  USEL UR15, UR15, 0xffffffff, !UP0 ;  /* 0xffffffff0f0f7887 */ /* 0x000fe2000c000000 */
[----:B------:R-:W-:Y:S05]  /*0520*/  BRA `(.L_x_440) ;  /* 0x0000049000007947 */ /* 0x000fea0003800000 */
.L_x_434:
        /* <DEDUP_REMOVED lines=22> */
.L_x_441:
        /* <DEDUP_REMOVED lines=8> */
.L_x_442:
        /* <DEDUP_REMOVED lines=22> */
.L_x_443:
        /* <DEDUP_REMOVED lines=14> */
.L_x_445:
[----:B------:R-:W-:Y:S02]  /*0950*/  ULDC UR5, c[0x0][0x3d4] ;  /* 0x0000f50000057ab9 */ /* 0x000fe40000000800 */
.L_x_444:
[----:B------:R-:W-:-:S04]  /*0960*/  UIADD3 UR5, UR5, 0x3f, URZ ;  /* 0x0000003f05057890 */ /* 0x000fc8000fffe03f */
[----:B------:R-:W-:-:S04]  /*0970*/  USHF.R.S32.HI UR4, URZ, 0x1f, UR5 ;  /* 0x0000001f3f047899 */ /* 0x000fc80008011405 */
[----:B------:R-:W-:-:S04]  /*0980*/  ULEA.HI UR4, UR4, UR5, URZ, 0x6 ;  /* 0x0000000504047291 */ /* 0x000fc8000f8f303f */
[----:B------:R-:W-:-:S04]  /*0990*/  USHF.R.S32.HI UR4, URZ, 0x6, UR4 ;  /* 0x000000063f047899 */ /* 0x000fc80008011404 */
[----:B------:R-:W-:-:S04]  /*09a0*/  UISETP.GE.AND UP0, UPT, UR17, UR4, UPT ;  /* 0x000000041100728c */ /* 0x000fc8000bf06270 */
[----:B------:R-:W-:-:S06]  /*09b0*/  USEL UR15, UR15, 0xffffffff, !UP0 ;  /* 0xffffffff0f0f7887 */ /* 0x000fcc000c000000 */
.L_x_440:
[----:B------:R-:W-:-:S13]  /*09c0*/  ISETP.LE.AND P0, PT, RZ, UR15, PT ;  /* 0x0000000fff007c0c */ /* 0x000fda000bf03270 */
[----:B------:R-:W-:Y:S05]  /*09d0*/  @!P0 EXIT ;  /* 0x000000000000894d */ /* 0x000fea0003800000 */
[----:B------:R-:W-:Y:S02]  /*09e0*/  ULDC.64 UR4, c[0x0][0x2c8] ;  /* 0x0000b20000047ab9 */ /* 0x000fe40000000a00 */
[----:B------:R-:W-:Y:S02]  /*09f0*/  UISETP.NE.U32.AND UP2, UPT, URZ, UR4, UPT ;  /* 0x000000043f00728c */ /* 0x000fe4000bf45070 */
[----:B------:R-:W-:Y:S02]  /*0a00*/  UMOV UR6, 0x4 ;  /* 0x0000000400067882 */ /* 0x000fe40000000000 */
[----:B------:R-:W-:Y:S02]  /*0a10*/  UISETP.NE.AND.EX UP2, UPT, URZ, UR5, UPT, UP2 ;  /* 0x000000053f00728c */ /* 0x000fe4000bf45320 */
[----:B------:R-:W-:Y:S02]  /*0a20*/  ULDC.64 UR8, c[0x0][0x2c8] ;  /* 0x0000b20000087ab9 */ /* 0x000fe40000000a00 */
[----:B------:R-:W-:-:S02]  /*0a30*/  UIMAD.WIDE UR8, UR15, UR6, UR8 ;  /* 0x000000060f0872a5 */ /* 0x000fc4000f8e0208 */
[----:B------:R-:W-:Y:S01]  /*0a40*/  PLOP3.LUT P0, PT, PT, PT, UP2, 0x80, 0x0 ;  /* 0x000000000000781c */ /* 0x000fe20003f0f028 */
[----:B------:R-:W-:Y:S02]  /*0a50*/  ULDC.64 UR4, c[0x0][0x2d8] ;  /* 0x0000b60000047ab9 */ /* 0x000fe40000000a00 */
[----:B------:R-:W-:Y:S01]  /*0a60*/  UISETP.NE.U32.AND UP0, UPT, URZ, UR4, UPT ;  /* 0x000000043f00728c */ /* 0x000fe2000bf05070 */
[----:B------:R-:W-:Y:S02]  /*0a70*/  IMAD.U32 R6, RZ, RZ, UR8 ;  /* 0x00000008ff067e24 */ /* 0x000fe4000f8e00ff */
[----:B------:R-:W-:Y:S01]  /*0a80*/  IMAD.U32 R7, RZ, RZ, UR9 ;  /* 0x00000009ff077e24 */ /* 0x000fe2000f8e00ff */
[----:B------:R-:W-:-:S06]  /*0a90*/  UISETP.NE.AND.EX UP0, UPT, URZ, UR5, UPT, UP0 ;  /* 0x000000053f00728c */ /* 0x000fcc000bf05300 */
[----:B------:R-:W2:Y:S01]  /*0aa0*/  @P0 LDG.E R4, [R6.64] ;  /* 0x0000001206040981 */ /* 0x000ea2000c1e1900 */
[----:B------:R-:W-:Y:S01]  /*0ab0*/  ULDC.64 UR4, c[0x0][0x2d8] ;  /* 0x0000b60000047ab9 */ /* 0x000fe20000000a00 */
[----:B------:R-:W-:-:S03]  /*0ac0*/  PLOP3.LUT P1, PT, PT, PT, UP0, 0x80, 0x0 ;  /* 0x000000000000781c */ /* 0x000fc60003f2f008 */
[----:B------:R-:W-:-:S06]  /*0ad0*/  @UP0 UIMAD.WIDE UR4, UR15, UR6, UR4 ;  /* 0x000000060f0402a5 */ /* 0x000fcc000f8e0204 */
[----:B------:R-:W-:Y:S01]  /*0ae0*/  MOV R2, UR4 ;  /* 0x0000000400027c02 */ /* 0x000fe20008000f00 */
[----:B------:R-:W-:Y:S01]  /*0af0*/  IMAD.U32 R3, RZ, RZ, UR5 ;  /* 0x00000005ff037e24 */ /* 0x000fe2000f8e00ff */
[----:B------:R-:W-:Y:S02]  /*0b00*/  ULDC.64 UR4, c[0x0][0x2d0] ;  /* 0x0000b40000047ab9 */ /* 0x000fe40000000a00 */
[----:B------:R-:W-:Y:S01]  /*0b10*/  UISETP.NE.U32.AND UP1, UPT, URZ, UR4, UPT ;  /* 0x000000043f00728c */ /* 0x000fe2000bf25070 */
[----:B------:R-:W-:Y:S01]  /*0b20*/  MOV R13, RZ ;  /* 0x000000ff000d7202 */ /* 0x000fe20000000f00 */
[----:B------:R1:W3:Y:S01]  /*0b30*/  @P1 LDG.E R0, [R2.64] ;  /* 0x0000001202001981 */ /* 0x0002e2000c1e1900 */
[----:B------:R-:W-:Y:S01]  /*0b40*/  IMAD.MOV.U32 R8, RZ, RZ, RZ ;  /* 0x000000ffff087224 */ /* 0x000fe200078e00ff */
[----:B------:R-:W-:-:S03]  /*0b50*/  UISETP.NE.AND.EX UP1, UPT, URZ, UR5, UPT, UP1 ;  /* 0x000000053f00728c */ /* 0x000fc6000bf25310 */
[----:B------:R-:W-:Y:S01]  /*0b60*/  ULDC.64 UR4, c[0x0][0x2d0] ;  /* 0x0000b40000047ab9 */ /* 0x000fe20000000a00 */
[----:B------:R4:W5:Y:S01]  /*0b70*/  @P0 LDG.E R13, [R6.64] ;  /* 0x00000012060d0981 */ /* 0x000962000c1e1900 */
[----:B------:R-:W-:Y:S01]  /*0b80*/  UIMAD.WIDE UR4, UR15, UR6, UR4 ;  /* 0x000000060f0472a5 */ /* 0x000fe2000f8e0204 */
[----:B------:R-:W-:-:S05]  /*0b90*/  PLOP3.LUT P2, PT, PT, PT, UP1, 0x80, 0x0 ;  /* 0x000000000000781c */ /* 0x000fca0003f4f018 */
[----:B-1----:R-:W-:Y:S01]  /*0ba0*/  MOV R2, UR4 ;  /* 0x0000000400027c02 */ /* 0x002fe20008000f00 */
[----:B------:R-:W-:-:S07]  /*0bb0*/  IMAD.U32 R3, RZ, RZ, UR5 ;  /* 0x00000005ff037e24 */ /* 0x000fce000f8e00ff */
[----:B------:R4:W5:Y:S01]  /*0bc0*/  @P2 LDG.E R8, [R2.64] ;  /* 0x0000001202082981 */ /* 0x000962000c1e1900 */
[----:B------:R-:W-:Y:S02]  /*0bd0*/  ULDC UR14, c[0x0][0x168] ;  /* 0x00005a00000e7ab9 */ /* 0x000fe40000000800 */
[----:B------:R-:W-:Y:S02]  /*0be0*/  UMOV UR7, URZ ;  /* 0x0000003f00077c82 */ /* 0x000fe40008000000 */
[----:B------:R-:W-:Y:S01]  /*0bf0*/  ULDC UR13, c[0x0][0x198] ;  /* 0x00006600000d7ab9 */ /* 0x000fe20000000800 */
[----:B--2---:R-:W1:Y:S02]  /*0c00*/  @P0 R2UR UR5, R4 ;  /* 0x00000000040503c2 */ /* 0x004e6400000e0000 */
[----:B-1----:R-:W-:-:S04]  /*0c10*/  @UP2 ULEA UR5, UR15, UR5, 0x5 ;  /* 0x000000050f052291 */ /* 0x002fc8000f8e283f */
[----:B------:R-:W-:-:S04]  /*0c20*/  @UP2 USHF.R.S32.HI UR4, URZ, 0x1f, UR5 ;  /* 0x0000001f3f042899 */ /* 0x000fc80008011405 */
[----:B------:R-:W-:Y:S01]  /*0c30*/  @UP2 ULEA.HI UR4, UR4, UR5, URZ, 0x5 ;  /* 0x0000000504042291 */ /* 0x000fe2000f8f283f */
[----:B---3--:R4:W1:Y:S03]  /*0c40*/  @P1 R2UR UR14, R0 ;  /* 0x00000000000e13c2 */ /* 0x00886600000e0000 */
[----:B------:R-:W-:Y:S01]  /*0c50*/  @UP2 ULOP3.LUT UR7, UR4, 0xffffffe0, URZ, 0xc0, !UPT ;  /* 0xffffffe004072892 */ /* 0x000fe2000f8ec03f */
[----:B-1--4-:R-:W-:Y:S06]  /*0c60*/  @P1 BRA `(.L_x_446) ;  /* 0x0000006000001947 */ /* 0x012fec0003800000 */
[----:B------:R-:W-:Y:S05]  /*0c70*/  @!P0 BRA `(.L_x_446) ;  /* 0x0000005000008947 */ /* 0x000fea0003800000 */
[----:B------:R-:W2:Y:S04]  /*0c80*/  LDG.E R4, [R6.64] ;  /* 0x0000001206047981 */ /* 0x000ea8000c1e1900 */
[----:B------:R-:W3:Y:S01]  /*0c90*/  LDG.E R0, [R6.64+0x4] ;  /* 0x0000041206007981 */ /* 0x000ee2000c1e1900 */
[----:B--2---:R-:W1:Y:S08]  /*0ca0*/  R2UR UR14, R4 ;  /* 0x00000000040e73c2 */ /* 0x004e7000000e0000 */
[----:B---3--:R-:W1:Y:S02]  /*0cb0*/  R2UR UR4, R0 ;  /* 0x00000000000473c2 */ /* 0x008e6400000e0000 */
[----:B-1----:R-:W-:-:S06]  /*0cc0*/  UIADD3 UR14, -UR14, UR4, URZ ;  /* 0x000000040e0e7290 */ /* 0x002fcc000fffe13f */
.L_x_446:
[----:B------:R-:W-:-:S04]  /*0cd0*/  ISETP.NE.U32.AND P0, PT, RZ, c[0x0][0x2e0], PT ;  /* 0x0000b800ff007a0c */ /* 0x000fc80003f05070 */
[----:B------:R-:W-:-:S13]  /*0ce0*/  ISETP.NE.AND.EX P0, PT, RZ, c[0x0][0x2e4], PT, P0 ;  /* 0x0000b900ff007a0c */ /* 0x000fda0003f05300 */
[----:B------:R-:W-:Y:S05]  /*0cf0*/  @!P0 BRA `(.L_x_447) ;  /* 0x0000007000008947 */ /* 0x000fea0003800000 */
[----:B------:R-:W-:Y:S02]  /*0d00*/  ULDC.64 UR4, c[0x0][0x2e0] ;  /* 0x0000b80000047ab9 */ /* 0x000fe40000000a00 */
[----:B------:R-:W-:-:S06]  /*0d10*/  UIMAD.WIDE UR4, UR15, UR6, UR4 ;  /* 0x000000060f0472a5 */ /* 0x000fcc000f8e0204 */
[----:B------:R-:W-:Y:S02]  /*0d20*/  MOV R2, UR4 ;  /* 0x0000000400027c02 */ /* 0x000fe40008000f00 */
[----:B------:R-:W-:-:S05]  /*0d30*/  MOV R3, UR5 ;  /* 0x0000000500037c02 */ /* 0x000fca0008000f00 */
[----:B------:R-:W2:Y:S02]  /*0d40*/  LDG.E R0, [R2.64] ;  /* 0x0000001202007981 */ /* 0x000ea4000c1e1900 */
[----:B--2---:R1:W2:Y:S02]  /*0d50*/  R2UR UR13, R0 ;  /* 0x00000000000d73c2 */ /* 0x0042a400000e0000 */
[----:B-12---:R-:W-:Y:S05]  /*0d60*/  BRA `(.L_x_448) ;  /* 0x0000006000007947 */ /* 0x006fea0003800000 */
.L_x_447:
[----:B------:R-:W-:Y:S05]  /*0d70*/  @!P2 BRA `(.L_x_448) ;  /* 0x000000500000a947 */ /* 0x000fea0003800000 */
[----:B------:R1:W2:Y:S04]  /*0d80*/  LDG.E R0, [R2.64] ;  /* 0x0000001202007981 */ /* 0x0002a8000c1e1900 */
[----:B-1----:R-:W3:Y:S01]  /*0d90*/  LDG.E R2, [R2.64+0x4] ;  /* 0x0000041202027981 */ /* 0x002ee2000c1e1900 */
[----:B--2---:R-:W1:Y:S08]  /*0da0*/  R2UR UR13, R0 ;  /* 0x00000000000d73c2 */ /* 0x004e7000000e0000 */
[----:B---3--:R-:W1:Y:S02]  /*0db0*/  R2UR UR4, R2 ;  /* 0x00000000020473c2 */ /* 0x008e6400000e0000 */
[----:B-1----:R-:W-:-:S06]  /*0dc0*/  UIADD3 UR13, -UR13, UR4, URZ ;  /* 0x000000040d0d7290 */ /* 0x002fcc000fffe13f */
.L_x_448:
[----:B------:R-:W-:Y:S01]  /*0dd0*/  USHF.L.U32 UR9, UR17, 0x6, URZ ;  /* 0x0000000611097899 */ /* 0x000fe2000800063f */
[----:B------:R-:W-:Y:S01]  /*0de0*/  PLOP3.LUT P0, PT, PT, PT, PT, 0x80, 0x0 ;  /* 0x000000000000781c */ /* 0x000fe20003f0f070 */
[----:B------:R-:W-:Y:S01]  /*0df0*/  ULDC UR4, c[0x0][0x2a4] ;  /* 0x0000a90000047ab9 */ /* 0x000fe20000000800 */
[----:B------:R-:W-:Y:S01]  /*0e00*/  CS2R R142, SRZ ;  /* 0x00000000008e7805 */ /* 0x000fe2000001ff00 */
[----:B------:R-:W-:Y:S01]  /*0e10*/  UIADD3 UR6, UR9, UR14, -UR13 ;  /* 0x0000000e09067290 */ /* 0x000fe2000fffe80d */
[----:B------:R-:W-:Y:S01]  /*0e20*/  CS2R R140, SRZ ;  /* 0x00000000008c7805 */ /* 0x000fe2000001ff00 */
[----:B------:R-:W-:Y:S01]  /*0e30*/  UIADD3 UR5, UR14, 0x1f, URZ ;  /* 0x0000001f0e057890 */ /* 0x000fe2000fffe03f */
[----:B------:R-:W-:Y:S01]  /*0e40*/  CS2R R146, SRZ ;  /* 0x0000000000927805 */ /* 0x000fe2000001ff00 */
[----:B------:R-:W-:Y:S01]  /*0e50*/  UIADD3 UR4, UR6, -UR4, URZ ;  /* 0x8000000406047290 */ /* 0x000fe2000fffe03f */
[----:B------:R-:W-:Y:S01]  /*0e60*/  CS2R R144, SRZ ;  /* 0x0000000000907805 */ /* 0x000fe2000001ff00 */
[----:B------:R-:W-:Y:S01]  /*0e70*/  CS2R R6, SRZ ;  /* 0x0000000000067805 */ /* 0x000fe2000001ff00 */
[----:B------:R-:W-:Y:S01]  /*0e80*/  IMAD.MOV.U32 R138, RZ, RZ, RZ ;  /* 0x000000ffff8a7224 */ /* 0x000fe200078e00ff */
[----:B------:R-:W-:Y:S01]  /*0e90*/  USHF.R.S32.HI UR23, URZ, 0x1f, UR4 ;  /* 0x0000001f3f177899 */ /* 0x000fe20008011404 */
[----:B------:R-:W-:Y:S01]  /*0ea0*/  CS2R R136, SRZ ;  /* 0x0000000000887805 */ /* 0x000fe2000001ff00 */
[----:B------:R-:W-:Y:S01]  /*0eb0*/  IMAD.MOV.U32 R9, RZ, RZ, RZ ;  /* 0x000000ffff097224 */ /* 0x000fe200078e00ff */
[----:B------:R-:W-:Y:S01]  /*0ec0*/  MOV R134, RZ ;  /* 0x000000ff00867202 */ /* 0x000fe20000000f00 */
[----:B------:R-:W-:Y:S01]  /*0ed0*/  ULEA.HI UR23, UR23, UR4, URZ, 0x5 ;  /* 0x0000000417177291 */ /* 0x000fe2000f8f283f */
[----:B------:R-:W-:Y:S01]  /*0ee0*/  CS2R R10, SRZ ;  /* 0x00000000000a7805 */ /* 0x000fe2000001ff00 */
[----:B------:R-:W-:Y:S01]  /*0ef0*/  USHF.R.S32.HI UR4, URZ, 0x1f, UR5 ;  /* 0x0000001f3f047899 */ /* 0x000fe20008011405 */
[----:B------:R-:W-:Y:S01]  /*0f00*/  IMAD.MOV.U32 R132, RZ, RZ, RZ ;  /* 0x000000ffff847224 */ /* 0x000fe200078e00ff */
[----:B------:R-:W-:Y:S01]  /*0f10*/  USHF.R.S32.HI UR23, URZ, 0x5, UR23 ;  /* 0x000000053f177899 */ /* 0x000fe20008011417 */
[----:B------:R-:W-:Y:S01]  /*0f20*/  MOV R126, RZ ;  /* 0x000000ff007e7202 */ /* 0x000fe20000000f00 */
[----:B------:R-:W-:Y:S01]  /*0f30*/  ULEA.HI UR4, UR4, UR5, URZ, 0x5 ;  /* 0x0000000504047291 */ /* 0x000fe2000f8f283f */
[----:B------:R-:W-:Y:S01]  /*0f40*/  IMAD.MOV.U32 R12, RZ, RZ, RZ ;  /* 0x000000ffff0c7224 */ /* 0x000fe200078e00ff */
[----:B------:R-:W-:Y:S01]  /*0f50*/  UISETP.LT.AND UP0, UPT, URZ, UR23, UPT ;  /* 0x000000173f00728c */ /* 0x000fe2000bf01270 */
[----:B------:R-:W-:Y:S01]  /*0f60*/  MOV R124, RZ ;  /* 0x000000ff007c7202 */ /* 0x000fe20000000f00 */
[----:B------:R-:W-:Y:S01]  /*0f70*/  USHF.R.S32.HI UR10, URZ, 0x5, UR4 ;  /* 0x000000053f0a7899 */ /* 0x000fe20008011404 */
[----:B------:R-:W-:Y:S01]  /*0f80*/  CS2R R130, SRZ ;  /* 0x0000000000827805 */ /* 0x000fe2000001ff00 */
[----:B------:R-:W-:Y:S01]  /*0f90*/  USEL UR23, URZ, UR23, !UP0 ;  /* 0x000000173f177287 */ /* 0x000fe2000c000000 */
[----:B------:R-:W-:Y:S01]  /*0fa0*/  CS2R R14, SRZ ;  /* 0x00000000000e7805 */ /* 0x000fe2000001ff00 */
[----:B------:R-:W-:Y:S01]  /*0fb0*/  IMAD.MOV.U32 R128, RZ, RZ, RZ ;  /* 0x000000ffff807224 */ /* 0x000fe200078e00ff */
[----:B------:R-:W-:Y:S01]  /*0fc0*/  MOV R122, RZ ;  /* 0x000000ff007a7202 */ /* 0x000fe20000000f00 */
[----:B------:R-:W-:Y:S01]  /*0fd0*/  UISETP.GT.AND UP0, UPT, UR10, UR23, UPT ;  /* 0x000000170a00728c */ /* 0x000fe2000bf04270 */
[----:B------:R-:W-:Y:S01]  /*0fe0*/  CS2R R16, SRZ ;  /* 0x0000000000107805 */ /* 0x000fe2000001ff00 */
[----:B------:R-:W-:Y:S01]  /*0ff0*/  IMAD.MOV.U32 R120, RZ, RZ, RZ ;  /* 0x000000ffff787224 */ /* 0x000fe200078e00ff */
[----:B------:R-:W-:Y:S01]  /*1000*/  MOV R118, RZ ;  /* 0x000000ff00767202 */ /* 0x000fe20000000f00 */
[----:B------:R-:W-:Y:S01]  /*1010*/  CS2R R18, SRZ ;  /* 0x0000000000127805 */ /* 0x000fe2000001ff00 */
[----:B------:R-:W-:Y:S01]  /*1020*/  IMAD.MOV.U32 R116, RZ, RZ, RZ ;  /* 0x000000ffff747224 */ /* 0x000fe200078e00ff */
[----:B------:R-:W-:Y:S01]  /*1030*/  PLOP3.LUT P1, PT, PT, PT, UP0, 0x80, 0x0 ;  /* 0x000000000000781c */ /* 0x000fe20003f2f008 */
[----:B------:R-:W-:Y:S01]  /*1040*/  CS2R R108, SRZ ;  /* 0x00000000006c7805 */ /* 0x000fe2000001ff00 */
        /* <DEDUP_REMOVED lines=48> */
[----:B------:R-:W-:Y:S01]  /*1350*/  USHF.L.U32 UR4, UR7, 0x8, URZ ;  /* 0x0000000807047899 */ /* 0x000fe2000800063f */
[C---:B------:R-:W-:Y:S01]  /*1360*/  IMAD.SHL.U32 R3, R84.reuse, 0x4, RZ ;  /* 0x0000000454037824 */ /* 0x040fe200078e00ff */
[----:B------:R-:W-:Y:S01]  /*1370*/  USHF.R.S32.HI UR6, URZ, 0x1f, UR7 ;  /* 0x0000001f3f067899 */ /* 0x000fe20008011407 */
[--C-:B------:R-:W-:Y:S01]  /*1380*/  SHF.R.S32.HI R5, RZ, 0x1f, R84.reuse ;  /* 0x0000001fff057819 */ /* 0x100fe20000011454 */
[----:B------:R-:W-:Y:S01]  /*1390*/  IMAD.U32 R6, RZ, RZ, UR16 ;  /* 0x00000010ff067e24 */ /* 0x000fe2000f8e00ff */
[----:B------:R-:W-:Y:S01]  /*13a0*/  SHF.R.S32.HI R35, RZ, 0x1f, R84 ;  /* 0x0000001fff237819 */ /* 0x000fe20000011454 */
[----:B------:R-:W-:Y:S01]  /*13b0*/  IMAD.U32 R0, RZ, RZ, UR4 ;  /* 0x00000004ff007e24 */ /* 0x000fe2000f8e00ff */
[----:B------:R-:W-:Y:S01]  /*13c0*/  IADD3 R4, P0, R84, UR4, RZ ;  /* 0x0000000454047c10 */ /* 0x000fe2000ff1e0ff */
[----:B------:R-:W-:Y:S01]  /*13d0*/  ULDC.64 UR4, c[0x0][0x248] ;  /* 0x0000920000047ab9 */ /* 0x000fe20000000a00 */
[C---:B------:R-:W-:Y:S01]  /*13e0*/  IADD3 R2, P1, R3.reuse, UR7, RZ ;  /* 0x0000000703027c10 */ /* 0x040fe2000ff3e0ff */
[----:B------:R-:W-:Y:S01]  /*13f0*/  UISETP.NE.AND UP0, UPT, UR4, 0x1, UPT ;  /* 0x000000010400788c */ /* 0x000fe2000bf05270 */
[----:B------:R-:W-:Y:S01]  /*1400*/  LEA.HI.X.SX32 R5, R0, R5, 0x1, P0 ;  /* 0x0000000500057211 */ /* 0x000fe200000f0eff */
[----:B------:R-:W-:Y:S01]  /*1410*/  IMAD.U32 R0, RZ, RZ, UR16 ;  /* 0x00000010ff007e24 */ /* 0x000fe2000f8e00ff */
[----:B------:R-:W-:Y:S01]  /*1420*/  LEA.HI.X.SX32 R3, R3, UR6, 0x1, P1 ;  /* 0x0000000603037c11 */ /* 0x000fe200088f0eff */
[----:B------:R-:W-:Y:S01]  /*1430*/  UIMAD.WIDE.U32 UR24, UR16, UR5, URZ ;  /* 0x00000005101872a5 */ /* 0x000fe2000f8e003f */
[CC--:B------:R-:W-:Y:S01]  /*1440*/  LEA.HI R37, R35.reuse, R84.reuse, RZ, 0x3 ;  /* 0x0000005423257211 */ /* 0x0c0fe200078f18ff */
[----:B------:R-:W-:Y:S01]  /*1450*/  IMAD.WIDE.U32 R26, R0, c[0x0][0x238], R4 ;  /* 0x00008e00001a7a25 */ /* 0x000fe200078e0004 */
[----:B------:R-:W-:Y:S01]  /*1460*/  ULDC UR6, c[0x0][0x250] ;  /* 0x0000940000067ab9 */ /* 0x000fe20000000800 */
[CC--:B------:R-:W-:Y:S01]  /*1470*/  LEA.HI R39, R35.reuse, R84.reuse, RZ, 0x4 ;  /* 0x0000005423277211 */ /* 0x0c0fe200078f20ff */
[----:B------:R-:W-:Y:S01]  /*1480*/  UMOV UR21, UR16 ;  /* 0x0000001000157c82 */ /* 0x000fe20008000000 */
[----:B------:R-:W-:Y:S01]  /*1490*/  IMAD.WIDE.U32 R30, R6, c[0x0][0x270], R2 ;  /* 0x00009c00061e7a25 */ /* 0x000fe200078e0002 */
[----:B------:R-:W-:Y:S01]  /*14a0*/  SHF.R.S32.HI R41, RZ, 0x3, R37 ;  /* 0x00000003ff297819 */ /* 0x000fe20000011425 */
[----:B------:R-:W-:Y:S01]  /*14b0*/  @UP0 USHF.R.U32.HI UR21, URZ, UR6, UR25 ;  /* 0x000000063f150299 */ /* 0x000fe20008011619 */
[----:B------:R-:W-:Y:S01]  /*14c0*/  LEA.HI R25, R35, R84, RZ, 0x2 ;  /* 0x0000005423197211 */ /* 0x000fe200078f10ff */
[----:B------:R-:W-:Y:S01]  /*14d0*/  IMAD.WIDE.U32 R28, R0, c[0x0][0x288], R2 ;  /* 0x0000a200001c7a25 */ /* 0x000fe200078e0002 */
[----:B------:R-:W-:Y:S01]  /*14e0*/  LOP3.LUT R2, R37, 0xfffffff8, RZ, 0xc0, !PT ;  /* 0xfffffff825027812 */ /* 0x000fe200078ec0ff */
[----:B------:R-:W-:Y:S01]  /*14f0*/  USHF.R.S32.HI UR20, URZ, 0x1f, UR21 ;  /* 0x0000001f3f147899 */ /* 0x000fe20008011415 */
[----:B------:R-:W-:Y:S01]  /*1500*/  SHF.R.S32.HI R0, RZ, 0x1f, R41 ;  /* 0x0000001fff007819 */ /* 0x000fe20000011429 */
[----:B------:R-:W-:Y:S01]  /*1510*/  ULDC.64 UR4, c[0x0][0x1e0] ;  /* 0x0000780000047ab9 */ /* 0x000fe20000000a00 */
[C---:B-----5:R-:W-:Y:S01]  /*1520*/  IADD3 R14, P1, R41.reuse, R13, RZ ;  /* 0x0000000d290e7210 */ /* 0x060fe20007f3e0ff */
[----:B------:R-:W-:Y:S01]  /*1530*/  IMAD.IADD R20, R84, 0x1, -R2 ;  /* 0x0000000154147824 */ /* 0x000fe200078e0a02 */
[----:B------:R-:W-:Y:S01]  /*1540*/  IADD3 R6, P0, R41, R8, RZ ;  /* 0x0000000829067210 */ /* 0x000fe20007f1e0ff */
[----:B------:R-:W-:Y:S01]  /*1550*/  UIMAD UR4, UR20, UR4, URZ ;  /* 0x00000004140472a4 */ /* 0x000fe2000f8e023f */
[-C--:B------:R-:W-:Y:S01]  /*1560*/  LEA.HI.X.SX32 R13, R13, R0.reuse, 0x1, P1 ;  /* 0x000000000d0d7211 */ /* 0x080fe200008f0eff */
[----:B------:R-:W-:Y:S01]  /*1570*/  IMAD.SHL.U32 R16, R20, 0x8, RZ ;  /* 0x0000000814107824 */ /* 0x000fe200078e00ff */
[----:B------:R-:W-:Y:S01]  /*1580*/  LEA.HI.X.SX32 R7, R8, R0, 0x1, P0 ;  /* 0x0000000008077211 */ /* 0x000fe200000f0eff */
[----:B------:R-:W-:Y:S01]  /*1590*/  IMAD.U32 R4, RZ, RZ, UR21 ;  /* 0x00000015ff047e24 */ /* 0x000fe2000f8e00ff */
[----:B------:R-:W-:Y:S01]  /*15a0*/  SHF.R.S32.HI R8, RZ, 0x4, R39 ;  /* 0x00000004ff087819 */ /* 0x000fe20000011427 */
[----:B------:R-:W-:Y:S01]  /*15b0*/  UIMAD UR6, UR21, UR5, UR4 ;  /* 0x00000005150672a4 */ /* 0x000fe2000f8e0204 */
[--C-:B------:R-:W-:Y:S01]  /*15c0*/  SHF.R.S32.HI R9, RZ, 0x2, R25.reuse ;  /* 0x00000002ff097819 */ /* 0x100fe20000011419 */
[----:B------:R-:W-:Y:S01]  /*15d0*/  USHF.R.S32.HI UR11, URZ, 0x1f, UR15 ;  /* 0x0000001f3f0b7899 */ /* 0x000fe2000801140f */
[----:B------:R-:W-:Y:S01]  /*15e0*/  SHF.R.S32.HI R0, RZ, 0x1f, R25 ;  /* 0x0000001fff007819 */ /* 0x000fe20000011419 */
[----:B------:R-:W-:Y:S01]  /*15f0*/  USEL UR12, UR15, URZ, !UP1 ;  /* 0x0000003f0f0c7287 */ /* 0x000fe2000c800000 */
[----:B------:R-:W-:Y:S01]  /*1600*/  LEA.HI R5, R39, R8, RZ, 0x1 ;  /* 0x0000000827057211 */ /* 0x000fe200078f08ff */
[----:B------:R-:W-:Y:S01]  /*1610*/  USEL UR8, UR11, URZ, !UP1 ;  /* 0x0000003f0b087287 */ /* 0x000fe2000c800000 */
[----:B------:R-:W-:Y:S01]  /*1620*/  LEA.HI R0, R0, R9, RZ, 0x3 ;  /* 0x0000000900007211 */ /* 0x000fe200078f18ff */
[----:B------:R-:W-:Y:S01]  /*1630*/  ULDC.64 UR4, c[0x0][0x1b0] ;  /* 0x00006c0000047ab9 */ /* 0x000fe20000000a00 */
[--C-:B------:R-:W-:Y:S01]  /*1640*/  SHF.R.S32.HI R17, RZ, 0x1f, R16.reuse ;  /* 0x0000001fff117819 */ /* 0x100fe20000011410 */
[----:B------:R-:W-:Y:S01]  /*1650*/  UIMAD UR4, UR20, UR4, URZ ;  /* 0x00000004140472a4 */ /* 0x000fe2000f8e023f */
[----:B------:R-:W-:Y:S01]  /*1660*/  LOP3.LUT R5, R5, 0xfffffffe, RZ, 0xc0, !PT ;  /* 0xfffffffe05057812 */ /* 0x000fe200078ec0ff */
[----:B------:R-:W-:Y:S01]  /*1670*/  IMAD.U32 R10, RZ, RZ, UR12 ;  /* 0x0000000cff0a7e24 */ /* 0x000fe2000f8e00ff */
[----:B------:R-:W-:Y:S01]  /*1680*/  LOP3.LUT R0, R0, 0xfffffff8, RZ, 0xc0, !PT ;  /* 0xfffffff800007812 */ /* 0x000fe200078ec0ff */
[----:B------:R-:W-:Y:S01]  /*1690*/  IMAD.WIDE.U32 R2, R4, c[0x0][0x1e0], R16 ;  /* 0x0000780004027a25 */ /* 0x000fe200078e0010 */
[----:B------:R-:W-:Y:S01]  /*16a0*/  UIMAD UR4, UR21, UR5, UR4 ;  /* 0x00000005150472a4 */ /* 0x000fe2000f8e0204 */
[----:B------:R-:W-:Y:S01]  /*16b0*/  IADD3 R32, R16, 0x40, RZ ;  /* 0x0000004010207810 */ /* 0x000fe20007ffe0ff */
[----:B------:R-:W-:Y:S01]  /*16c0*/  USEL UR11, UR11, URZ, !UP2 ;  /* 0x0000003f0b0b7287 */ /* 0x000fe2000d000000 */
[----:B------:R-:W-:Y:S01]  /*16d0*/  IMAD.IADD R24, R8, 0x1, -R5 ;  /* 0x0000000108187824 */ /* 0x000fe200078e0a05 */
[----:B------:R-:W-:Y:S01]  /*16e0*/  IADD3 R3, R3, UR6, RZ ;  /* 0x0000000603037c10 */ /* 0x000fe2000fffe0ff */
[----:B------:R-:W-:Y:S01]  /*16f0*/  IMAD.IADD R21, R9, 0x1, -R0 ;  /* 0x0000000109157824 */ /* 0x000fe200078e0a00 */
[----:B------:R-:W-:Y:S01]  /*1700*/  LEA.HI R0, R35, R84, RZ, 0x6 ;  /* 0x0000005423007211 */ /* 0x000fe200078f30ff */
[----:B------:R-:W-:Y:S01]  /*1710*/  IMAD.SHL.U32 R5, R41, 0x40, RZ ;  /* 0x0000004029057824 */ /* 0x000fe200078e00ff */
[----:B------:R-:W-:Y:S01]  /*1720*/  ULDC.64 UR6, c[0x0][0x1e8] ;  /* 0x00007a0000067ab9 */ /* 0x000fe20000000a00 */
[----:B------:R-:W-:Y:S01]  /*1730*/  IMAD.U32 R11, RZ, RZ, UR17 ;  /* 0x00000011ff0b7e24 */ /* 0x000fe2000f8e00ff */
[----:B------:R-:W-:Y:S01]  /*1740*/  UIMAD UR6, UR8, UR6, URZ ;  /* 0x00000006080672a4 */ /* 0x000fe2000f8e023f */
[----:B------:R-:W-:Y:S01]  /*1750*/  SHF.R.S32.HI R23, RZ, 0x6, R0 ;  /* 0x00000006ff177819 */ /* 0x000fe20000011400 */
[----:B------:R-:W-:Y:S01]  /*1760*/  IMAD.WIDE.U32 R8, R10, c[0x0][0x1e8], R2 ;  /* 0x00007a000a087a25 */ /* 0x000fe200078e0002 */
[----:B------:R-:W-:Y:S01]  /*1770*/  LOP3.LUT R0, R5, 0x1c0, RZ, 0xc0, !PT ;  /* 0x000001c005007812 */ /* 0x000fe200078ec0ff */
[----:B------:R-:W-:Y:S01]  /*1780*/  UIMAD UR6, UR12, UR7, UR6 ;  /* 0x000000070c0672a4 */ /* 0x000fe2000f8e0206 */
[----:B------:R-:W-:Y:S01]  /*1790*/  ISETP.GE.AND P3, PT, R16, c[0x0][0x1cc], PT ;  /* 0x0000730010007a0c */ /* 0x000fe20003f66270 */
[----:B------:R-:W-:Y:S01]  /*17a0*/  IMAD.WIDE.U32 R4, R4, c[0x0][0x1b0], R16 ;  /* 0x00006c0004047a25 */ /* 0x000fe200078e0010 */
[----:B------:R-:W-:Y:S01]  /*17b0*/  LOP3.LUT R12, R0, 0x38, R16, 0xf8, !PT ;  /* 0x00000038000c7812 */ /* 0x000fe200078ef810 */
[----:B------:R-:W-:Y:S01]  /*17c0*/  ULDC.64 UR20, c[0x0][0x208] ;  /* 0x0000820000147ab9 */ /* 0x000fe20000000a00 */
[----:B------:R-:W-:Y:S01]  /*17d0*/  SHF.R.U32.HI R0, RZ, 0x3, R0 ;  /* 0x00000003ff007819 */ /* 0x000fe20000011600 */
[----:B------:R-:W-:Y:S01]  /*17e0*/  IMAD.SHL.U32 R38, R23, 0x200, RZ ;  /* 0x0000020017267824 */ /* 0x000fe200078e00ff */
[----:B------:R-:W-:Y:S01]  /*17f0*/  IADD3 R3, R5, UR4, RZ ;  /* 0x0000000405037c10 */ /* 0x000fe2000fffe0ff */
[----:B------:R-:W-:Y:S01]  /*1800*/  IMAD.WIDE R6, R11, 0x40, R6 ;  /* 0x000000400b067825 */ /* 0x000fe200078e0206 */
[----:B------:R-:W-:Y:S01]  /*1810*/  IADD3 R5, R9, UR6, RZ ;  /* 0x0000000609057c10 */ /* 0x000fe2000fffe0ff */
[----:B------:R-:W-:Y:S01]  /*1820*/  ULDC.64 UR4, c[0x0][0x1b8] ;  /* 0x00006e0000047ab9 */ /* 0x000fe20000000a00 */
[----:B------:R-:W-:Y:S01]  /*1830*/  LOP3.LUT R22, R38, R12, R0, 0xf6, !PT ;  /* 0x0000000c26167212 */ /* 0x000fe200078ef600 */
[----:B------:R-:W-:Y:S01]  /*1840*/  IMAD.MOV.U32 R2, RZ, RZ, R4 ;  /* 0x000000ffff027224 */ /* 0x000fe200078e0004 */
[----:B------:R-:W-:Y:S01]  /*1850*/  UIMAD UR4, UR8, UR4, URZ ;  /* 0x00000004080472a4 */ /* 0x000fe2000f8e023f */
[----:B------:R-:W-:Y:S01]  /*1860*/  IMAD.MOV.U32 R4, RZ, RZ, R8 ;  /* 0x000000ffff047224 */ /* 0x000fe200078e0008 */
[----:B------:R-:W-:Y:S01]  /*1870*/  UIADD3 UR8, -UR9, UR13, URZ ;  /* 0x0000000d09087290 */ /* 0x000fe2000fffe13f */
[----:B------:R-:W-:Y:S01]  /*1880*/  IMAD R0, R7, c[0x0][0x1d8], RZ ;  /* 0x0000760007007a24 */ /* 0x000fe200078e02ff */
[----:B------:R-:W-:Y:S01]  /*1890*/  ISETP.GE.AND P2, PT, R32, c[0x0][0x1cc], PT ;  /* 0x0000730020007a0c */ /* 0x000fe20003f46270 */
[----:B------:R-:W-:Y:S01]  /*18a0*/  IMAD.WIDE.U32 R10, R10, c[0x0][0x1b8], R2 ;  /* 0x00006e000a0a7a25 */ /* 0x000fe200078e0002 */
[----:B------:R-:W-:Y:S01]  /*18b0*/  UIMAD UR4, UR12, UR5, UR4 ;  /* 0x000000050c0472a4 */ /* 0x000fe2000f8e0204 */
[----:B------:R-:W-:Y:S01]  /*18c0*/  IADD3 R34, R16, 0x80, RZ ;  /* 0x0000008010227810 */ /* 0x000fe20007ffe0ff */
[----:B------:R-:W-:Y:S01]  /*18d0*/  USHF.L.U32 UR22, UR20, 0x5, URZ ;  /* 0x0000000514167899 */ /* 0x000fe2000800063f */
[----:B------:R-:W-:Y:S01]  /*18e0*/  IMAD R0, R6, c[0x0][0x1dc], R0 ;  /* 0x0000770006007a24 */ /* 0x000fe200078e0200 */
[----:B------:R-:W-:Y:S01]  /*18f0*/  IADD3 R33, R16, 0xc0, RZ ;  /* 0x000000c010217810 */ /* 0x000fe20007ffe0ff */
[----:B------:R-:W-:Y:S01]  /*1900*/  IMAD.WIDE.U32 R2, R6, c[0x0][0x1d8], R4 ;  /* 0x0000760006027a25 */ /* 0x000fe200078e0004 */
[----:B------:R-:W-:Y:S01]  /*1910*/  ISETP.GE.AND P1, PT, R34, c[0x0][0x1cc], PT ;  /* 0x0000730022007a0c */ /* 0x000fe20003f26270 */
[----:B------:R-:W-:Y:S01]  /*1920*/  ULDC.64 UR6, c[0x0][0x188] ;  /* 0x0000620000067ab9 */ /* 0x000fe20000000a00 */
[----:B------:R-:W-:Y:S01]  /*1930*/  LEA.HI R35, R35, R84, RZ, 0x5 ;  /* 0x0000005423237211 */ /* 0x000fe200078f28ff */
[----:B------:R-:W-:Y:S01]  /*1940*/  IMAD.IADD R0, R3, 0x1, R0 ;  /* 0x0000000103007824 */ /* 0x000fe200078e0200 */
[C---:B------:R-:W-:Y:S01]  /*1950*/  LEA R4, P0, R2.reuse, c[0x0][0x1c0], 0x1 ;  /* 0x0000700002047a11 */ /* 0x040fe200078008ff */
[C---:B------:R-:W-:Y:S01]  /*1960*/  IMAD R9, R13.reuse, c[0x0][0x178], RZ ;  /* 0x00005e000d097a24 */ /* 0x040fe200078e02ff */
[----:B------:R-:W-:Y:S01]  /*1970*/  SHF.R.S32.HI R36, RZ, 0x5, R35 ;  /* 0x00000005ff247819 */ /* 0x000fe20000011423 */
[----:B------:R-:W-:Y:S01]  /*1980*/  IMAD R8, R13, c[0x0][0x208], RZ ;  /* 0x000082000d087a24 */ /* 0x000fe200078e02ff */
[----:B------:R-:W-:Y:S01]  /*1990*/  LEA.HI.X R5, R2, c[0x0][0x1c4], R0, 0x1, P0 ;  /* 0x0000710002057a11 */ /* 0x000fe200000f0c00 */
[----:B------:R-:W-:Y:S01]  /*19a0*/  IMAD.MOV.U32 R3, RZ, RZ, c[0x0][0x1d8] ;  /* 0x00007600ff037624 */ /* 0x000fe200078e00ff */
[----:B------:R-:W-:Y:S01]  /*19b0*/  IADD3 R0, -R41, UR8, RZ ;  /* 0x0000000829007c10 */ /* 0x000fe2000fffe1ff */
[----:B------:R-:W-:Y:S01]  /*19c0*/  IMAD R2, R7, c[0x0][0x1a8], RZ ;  /* 0x00006a0007027a24 */ /* 0x000fe200078e02ff */
[----:B------:R-:W-:Y:S01]  /*19d0*/  UIMAD UR6, UR11, UR6, URZ ;  /* 0x000000060b0672a4 */ /* 0x000fe2000f8e023f */
[----:B------:R-:W-:Y:S01]  /*19e0*/  IMAD R18, R14, c[0x0][0x17c], R9 ;  /* 0x00005f000e127a24 */ /* 0x000fe200078e0209 */
[----:B------:R-:W-:Y:S01]  /*19f0*/  ISETP.LT.OR P5, PT, R0, 0x1, P3 ;  /* 0x000000010000780c */ /* 0x000fe20001fa1670 */
[----:B------:R-:W-:Y:S01]  /*1a00*/  IMAD R19, R14, c[0x0][0x20c], R8 ;  /* 0x000083000e137a24 */ /* 0x000fe200078e0208 */
[C---:B------:R-:W-:Y:S01]  /*1a10*/  ISETP.LT.OR P4, PT, R0.reuse, 0x1, P2 ;  /* 0x000000010000780c */ /* 0x040fe20001781670 */
[----:B------:R-:W-:Y:S01]  /*1a20*/  IMAD.MOV.U32 R8, RZ, RZ, R10 ;  /* 0x000000ffff087224 */ /* 0x000fe200078e000a */
[----:B------:R-:W-:Y:S01]  /*1a30*/  IADD3 R9, R11, UR4, RZ ;  /* 0x000000040b097c10 */ /* 0x000fe2000fffe0ff */
[----:B------:R-:W-:Y:S01]  /*1a40*/  IMAD.MOV.U32 R11, RZ, RZ, c[0x0][0x1dc] ;  /* 0x00007700ff0b7624 */ /* 0x000fe200078e00ff */
[----:B------:R-:W-:Y:S01]  /*1a50*/  ISETP.LT.OR P6, PT, R0, 0x1, P1 ;  /* 0x000000010000780c */ /* 0x000fe20000fc1670 */
[----:B------:R-:W-:Y:S01]  /*1a60*/  IMAD R10, R6, c[0x0][0x1ac], R2 ;  /* 0x00006b00060a7a24 */ /* 0x000fe200078e0202 */
[C---:B------:R-:W-:Y:S01]  /*1a70*/  LEA R2, P0, R3.reuse, R4, 0x6 ;  /* 0x0000000403027211 */ /* 0x040fe200078030ff */
[----:B------:R-:W-:Y:S01]  /*1a80*/  IMAD.SHL.U32 R40, R22, 0x2, RZ ;  /* 0x0000000216287824 */ /* 0x000fe200078e00ff */
[----:B------:R-:W-:Y:S01]  /*1a90*/  ISETP.LT.OR P2, PT, R0, 0x21, P2 ;  /* 0x000000210000780c */ /* 0x000fe20001741670 */
[----:B------:R-:W-:Y:S01]  /*1aa0*/  IMAD.WIDE.U32 R6, R6, c[0x0][0x1a8], R8 ;  /* 0x00006a0006067a25 */ /* 0x000fe200078e0008 */
[----:B------:R-:W-:Y:S01]  /*1ab0*/  LEA.HI.X R3, R3, R5, R11, 0x6, P0 ;  /* 0x0000000503037211 */ /* 0x000fe200000f340b */
[----:B------:R-:W-:Y:S01]  /*1ac0*/  UMOV UR4, 0x5 ;  /* 0x0000000500047882 */ /* 0x000fe20000000000 */
[----:B------:R-:W-:Y:S01]  /*1ad0*/  @!PT LDS RZ, [RZ] ;  /* 0x00000000fffff984 */ /* 0x000fe20000000800 */
[----:B------:R-:W-:Y:S01]  /*1ae0*/  @!PT LDS RZ, [RZ] ;  /* 0x00000000fffff984 */ /* 0x000fe20000000800 */
[----:B------:R-:W-:Y:S01]  /*1af0*/  @!PT LDS RZ, [RZ] ;  /* 0x00000000fffff984 */ /* 0x000fe20000000800 */
[----:B------:R1:W-:Y:S01]  /*1b00*/  LDGSTS.E.BYPASS.LTC128B.128 [R40+0x8080], [R4.64], !P5 ;  /* 0x0808000004287fae */ /* 0x0003e2000e901d52 */
[----:B------:R-:W-:Y:S01]  /*1b10*/  ISETP.GE.AND P0, PT, R33, c[0x0][0x1cc], PT ;  /* 0x0000730021007a0c */ /* 0x000fe20003f06270 */
[----:B------:R-:W-:Y:S01]  /*1b20*/  IMAD.IADD R7, R7, 0x1, R10 ;  /* 0x0000000107077824 */ /* 0x000fe200078e020a */
[C---:B------:R-:W-:Y:S01]  /*1b30*/  ISETP.LT.OR P1, PT, R0.reuse, 0x21, P1 ;  /* 0x000000210000780c */ /* 0x040fe20000f21670 */
[----:B------:R1:W-:Y:S01]  /*1b40*/  LDGSTS.E.BYPASS.LTC128B.128 [R40+0xa080], [R4.64+0x80], !P4 ;  /* 0x0a08008004287fae */ /* 0x0003e2000e101d52 */
[----:B------:R-:W-:Y:S01]  /*1b50*/  ISETP.LT.OR P4, PT, R0, 0x21, P3 ;  /* 0x000000210000780c */ /* 0x000fe20001f81670 */
[----:B------:R-:W-:Y:S01]  /*1b60*/  USHF.L.U64.HI UR21, UR20, UR4, UR21 ;  /* 0x0000000414157299 */ /* 0x000fe20008010215 */
[----:B------:R-:W-:Y:S01]  /*1b70*/  LEA R8, P3, R6, c[0x0][0x190], 0x1 ;  /* 0x0000640006087a11 */ /* 0x000fe200078608ff */
[----:B------:R1:W-:Y:S01]  /*1b80*/  LDGSTS.E.BYPASS.LTC128B.128 [R40+0xc080], [R4.64+0x100], !P6 ;  /* 0x0c08010004287fae */ /* 0x0003e2000f101d52 */
[----:B------:R-:W-:Y:S01]  /*1b90*/  ISETP.LT.OR P5, PT, R0, 0x1, P0 ;  /* 0x000000010000780c */ /* 0x000fe200007a1670 */
[----:B------:R-:W-:Y:S01]  /*1ba0*/  USHF.R.S32.HI UR20, URZ, 0x1f, UR16 ;  /* 0x0000001f3f147899 */ /* 0x000fe20008011410 */
[----:B------:R-:W-:Y:S01]  /*1bb0*/  LEA.HI.X R9, R6, c[0x0][0x194], R7, 0x1, P3 ;  /* 0x0000650006097a11 */ /* 0x000fe200018f0c07 */
[--C-:B------:R-:W-:Y:S01]  /*1bc0*/  IMAD.WIDE.U32 R12, R14, c[0x0][0x178], R16.reuse ;  /* 0x00005e000e0c7a25 */ /* 0x100fe200078e0010 */
[----:B------:R-:W-:Y:S01]  /*1bd0*/  ISETP.GE.AND P3, PT, R16, c[0x0][0x19c], PT ;  /* 0x0000670010007a0c */ /* 0x000fe20003f66270 */
[----:B------:R-:W-:Y:S01]  /*1be0*/  ULDC.64 UR4, c[0x0][0x180] ;  /* 0x0000600000047ab9 */ /* 0x000fe20000000a00 */
[----:B------:R-:W-:Y:S01]  /*1bf0*/  ISETP.LT.OR P0, PT, R0, 0x21, P0 ;  /* 0x000000210000780c */ /* 0x000fe20000701670 */
[----:B------:R-:W-:Y:S01]  /*1c00*/  IMAD.WIDE.U32 R14, R14, c[0x0][0x208], R16 ;  /* 0x000082000e0e7a25 */ /* 0x000fe200078e0010 */
[C---:B------:R-:W-:Y:S01]  /*1c10*/  ISETP.LT.OR P6, PT, R0.reuse, 0x1, P3 ;  /* 0x000000010000780c */ /* 0x040fe20001fc1670 */
[----:B------:R-:W-:Y:S01]  /*1c20*/  UIMAD UR4, UR20, UR4, URZ ;  /* 0x00000004140472a4 */ /* 0x000fe2000f8e023f */
[----:B------:R-:W-:Y:S01]  /*1c30*/  LEA.HI R11, R35, R36, RZ, 0x1 ;  /* 0x00000024230b7211 */ /* 0x000fe200078f08ff */
[----:B------:R-:W-:Y:S01]  /*1c40*/  USEL UR12, UR15, URZ, !UP2 ;  /* 0x0000003f0f0c7287 */ /* 0x000fe2000d000000 */
[----:B------:R-:W-:Y:S01]  /*1c50*/  STL [R1+0x50], R40 ;  /* 0x0000502801007387 */ /* 0x000fe20000100800 */
[----:B------:R-:W-:Y:S01]  /*1c60*/  UIMAD UR24, UR16, UR5, UR4 ;  /* 0x00000005101872a4 */ /* 0x000fe2000f8e0204 */
[----:B------:R-:W-:Y:S01]  /*1c70*/  LOP3.LUT R11, R11, 0xfffffffe, RZ, 0xc0, !PT ;  /* 0xfffffffe0b0b7812 */ /* 0x000fe200078ec0ff */
[----:B------:R-:W-:Y:S01]  /*1c80*/  UIMAD UR7, UR12, UR7, UR6 ;  /* 0x000000070c0772a4 */ /* 0x000fe2000f8e0206 */
[----:B------:R1:W-:Y:S01]  /*1c90*/  LDGSTS.E.BYPASS.LTC128B.128 [R40+0xe080], [R4.64+0x180], !P5 ;  /* 0x0e08018004287fae */ /* 0x0003e2000e901d52 */
[----:B------:R-:W-:Y:S01]  /*1ca0*/  ULDC.64 UR4, c[0x0][0x210] ;  /* 0x0000840000047ab9 */ /* 0x000fe20000000a00 */
[----:B------:R-:W-:Y:S01]  /*1cb0*/  IMAD.MOV.U32 R148, RZ, RZ, 0x20 ;  /* 0x00000020ff947424 */ /* 0x000fe200078e00ff */
[----:B------:R-:W-:Y:S01]  /*1cc0*/  UIMAD UR4, UR20, UR4, URZ ;  /* 0x00000004140472a4 */ /* 0x000fe2000f8e023f */
[----:B------:R2:W-:Y:S01]  /*1cd0*/  LDGSTS.E.BYPASS.LTC128B.128 [R40+0x9080], [R2.64], !P4 ;  /* 0x0908000002287fae */ /* 0x0005e2000e101d52 */
[----:B------:R-:W-:Y:S01]  /*1ce0*/  ISETP.LT.OR P4, PT, R0, 0x21, P3 ;  /* 0x000000210000780c */ /* 0x000fe20001f81670 */
[----:B------:R-:W-:Y:S01]  /*1cf0*/  UMOV UR6, UR23 ;  /* 0x0000001700067c82 */ /* 0x000fe20008000000 */
[----:B------:R-:W-:Y:S01]  /*1d00*/  CS2R R146, SRZ ;  /* 0x0000000000927805 */ /* 0x000fe2000001ff00 */
[----:B------:R2:W-:Y:S01]  /*1d10*/  LDGSTS.E.BYPASS.LTC128B.128 [R40+0xb080], [R2.64+0x80], !P2 ;  /* 0x0b08008002287fae */ /* 0x0005e2000d101d52 */
[----:B------:R-:W-:Y:S01]  /*1d20*/  ISETP.GE.AND P2, PT, R32, c[0x0][0x19c], PT ;  /* 0x0000670020007a0c */ /* 0x000fe20003f46270 */
[----:B------:R-:W-:Y:S01]  /*1d30*/  UIMAD UR25, UR16, UR5, UR4 ;  /* 0x00000005101972a4 */ /* 0x000fe2000f8e0204 */
[----:B------:R-:W-:Y:S01]  /*1d40*/  P2R R22, PR, RZ, 0x10 ;  /* 0x00000010ff167803 */ /* 0x000fe20000000000 */
[----:B------:R2:W-:Y:S01]  /*1d50*/  LDGSTS.E.BYPASS.LTC128B.128 [R40+0xd080], [R2.64+0x100], !P1 ;  /* 0x0d08010002287fae */ /* 0x0005e2000c901d52 */
[----:B------:R-:W-:Y:S01]  /*1d60*/  ISETP.GE.AND P1, PT, R34, c[0x0][0x19c], PT ;  /* 0x0000670022007a0c */ /* 0x000fe20003f26270 */
[----:B------:R-:W-:Y:S01]  /*1d70*/  ULDC.64 UR4, c[0x0][0x218] ;  /* 0x0000860000047ab9 */ /* 0x000fe20000000a00 */
[C---:B------:R-:W-:Y:S01]  /*1d80*/  ISETP.LT.OR P3, PT, R0.reuse, 0x1, P2 ;  /* 0x000000010000780c */ /* 0x040fe20001761670 */
[----:B------:R2:W-:Y:S01]  /*1d90*/  LDGSTS.E.BYPASS.LTC128B.128 [R40+0xf080], [R2.64+0x180], !P0 ;  /* 0x0f08018002287fae */ /* 0x0005e2000c101d52 */
[----:B------:R-:W-:Y:S01]  /*1da0*/  ISETP.GE.AND P0, PT, R33, c[0x0][0x19c], PT ;  /* 0x0000670021007a0c */ /* 0x000fe20003f06270 */
[----:B------:R-:W-:Y:S01]  /*1db0*/  UIMAD UR4, UR11, UR4, URZ ;  /* 0x000000040b0472a4 */ /* 0x000fe2000f8e023f */
[C---:B------:R-:W-:Y:S01]  /*1dc0*/  ISETP.LT.OR P5, PT, R0.reuse, 0x1, P1 ;  /* 0x000000010000780c */ /* 0x040fe20000fa1670 */
[----:B------:R-:W0:Y:S01]  /*1dd0*/  LDGDEPBAR ;  /* 0x00000000000079af */ /* 0x000e220000000000 */
[C---:B------:R-:W-:Y:S01]  /*1de0*/  ISETP.LT.OR P4, PT, R0.reuse, 0x1, P0 ;  /* 0x000000010000780c */ /* 0x040fe20000781670 */
[----:B------:R-:W-:Y:S01]  /*1df0*/  USHF.R.S32.HI UR23, URZ, 0x1f, UR6 ;  /* 0x0000001f3f177899 */ /* 0x000fe20008011406 */
[C---:B------:R-:W-:Y:S01]  /*1e00*/  ISETP.LT.OR P2, PT, R0.reuse, 0x21, P2 ;  /* 0x000000210000780c */ /* 0x040fe20001741670 */
[----:B------:R3:W-:Y:S01]  /*1e10*/  LDGSTS.E.BYPASS.LTC128B.128 [R40+0x80], [R8.64], !P6 ;  /* 0x0008000008287fae */ /* 0x0007e2000f101d52 */
[C---:B------:R-:W-:Y:S01]  /*1e20*/  ISETP.LT.OR P6, PT, R0.reuse, 0x21, P1 ;  /* 0x000000210000780c */ /* 0x040fe20000fc1670 */
[----:B------:R-:W-:Y:S01]  /*1e30*/  UIMAD UR26, UR12, UR5, UR4 ;  /* 0x000000050c1a72a4 */ /* 0x000fe2000f8e0204 */
[----:B------:R-:W-:Y:S01]  /*1e40*/  ISETP.LT.OR P1, PT, R0, 0x21, P0 ;  /* 0x000000210000780c */ /* 0x000fe20000721670 */
[----:B------:R-:W-:Y:S01]  /*1e50*/  IMAD.MOV.U32 R0, RZ, RZ, c[0x0][0x1a8] ;  /* 0x00006a00ff007624 */ /* 0x000fe200078e00ff */
[----:B------:R-:W-:Y:S01]  /*1e60*/  P2R R17, PR, RZ, 0x4 ;  /* 0x00000004ff117803 */ /* 0x000fe20000000000 */
[----:B-1----:R-:W-:Y:S01]  /*1e70*/  IMAD.MOV.U32 R4, RZ, RZ, R12 ;  /* 0x000000ffff047224 */ /* 0x002fe200078e000c */
[----:B------:R3:W-:Y:S01]  /*1e80*/  LDGSTS.E.BYPASS.LTC128B.128 [R40+0x2080], [R8.64+0x80], !P3 ;  /* 0x0208008008287fae */ /* 0x0007e2000d901d52 */
[----:B------:R-:W-:Y:S01]  /*1e90*/  IMAD.IADD R5, R13, 0x1, R18 ;  /* 0x000000010d057824 */ /* 0x000fe200078e0212 */
[----:B------:R-:W-:Y:S01]  /*1ea0*/  LEA R6, P0, R0, R8, 0x6 ;  /* 0x0000000800067211 */ /* 0x000fe200078030ff */
[----:B------:R-:W-:Y:S01]  /*1eb0*/  IMAD.IADD R18, R36, 0x1, -R11 ;  /* 0x0000000124127824 */ /* 0x000fe200078e0a0b */
[----:B------:R3:W-:Y:S01]  /*1ec0*/  LDGSTS.E.BYPASS.LTC128B.128 [R40+0x4080], [R8.64+0x100], !P5 ;  /* 0x0408010008287fae */ /* 0x0007e2000e901d52 */
[----:B------:R-:W-:Y:S01]  /*1ed0*/  ISETP.NE.AND P5, PT, R17, RZ, PT ;  /* 0x000000ff1100720c */ /* 0x000fe20003fa5270 */
[----:B------:R-:W-:Y:S01]  /*1ee0*/  IMAD.U32 R11, RZ, RZ, UR16 ;  /* 0x00000010ff0b7e24 */ /* 0x000fe2000f8e00ff */
[----:B------:R-:W-:Y:S01]  /*1ef0*/  ULDC.64 UR4, c[0x0][0x178] ;  /* 0x00005e0000047ab9 */ /* 0x000fe20000000a00 */
[----:B------:R3:W-:Y:S01]  /*1f00*/  LDGSTS.E.BYPASS.LTC128B.128 [R40+0x6080], [R8.64+0x180], !P4 ;  /* 0x0608018008287fae */ /* 0x0007e2000e101d52 */
[----:B------:R-:W-:Y:S01]  /*1f10*/  ISETP.NE.AND P4, PT, R22, RZ, PT ;  /* 0x000000ff1600720c */ /* 0x000fe20003f85270 */
[----:B------:R-:W-:Y:S01]  /*1f20*/  IMAD.WIDE.U32 R4, R11, c[0x0][0x180], R4 ;  /* 0x000060000b047a25 */ /* 0x000fe200078e0004 */
[----:B------:R-:W-:Y:S01]  /*1f30*/  UIMAD.WIDE.U32 UR28, UR6, UR4, URZ ;  /* 0x00000004061c72a5 */ /* 0x000fe2000f8e003f */
[----:B------:R-:W-:Y:S01]  /*1f40*/  LOP3.LUT P2, RZ, R20, 0x4, RZ, 0xc0, !PT ;  /* 0x0000000414ff7812 */ /* 0x000fe2000784c0ff */
[----:B------:R-:W-:Y:S01]  /*1f50*/  UIMAD UR21, UR21, UR6, URZ ;  /* 0x00000006151572a4 */ /* 0x000fe2000f8e023f */
[----:B--2---:R-:W-:Y:S01]  /*1f60*/  IMAD.MOV.U32 R2, RZ, RZ, c[0x0][0x1ac] ;  /* 0x00006b00ff027624 */ /* 0x004fe200078e00ff */
[----:B------:R-:W-:Y:S01]  /*1f70*/  IADD3 R5, R5, UR24, RZ ;  /* 0x0000001805057c10 */ /* 0x000fe2000fffe0ff */
[----:B------:R-:W-:Y:S01]  /*1f80*/  IMAD.IADD R3, R15, 0x1, R19 ;  /* 0x000000010f037824 */ /* 0x000fe200078e0213 */
[----:B------:R-:W-:Y:S01]  /*1f90*/  UIMAD UR24, UR23, UR4, URZ ;  /* 0x00000004171872a4 */ /* 0x000fe2000f8e023f */
[----:B------:R-:W-:Y:S01]  /*1fa0*/  IMAD.U32 R15, RZ, RZ, UR12 ;  /* 0x0000000cff0f7e24 */ /* 0x000fe2000f8e00ff */
[----:B------:R-:W-:Y:S01]  /*1fb0*/  LEA.HI.X R7, R0, R9, R2, 0x6, P0 ;  /* 0x0000000900077211 */ /* 0x000fe200000f3402 */
[C---:B------:R-:W-:Y:S01]  /*1fc0*/  IMAD.SHL.U32 R0, R21.reuse, 0x40, RZ ;  /* 0x0000004015007824 */ /* 0x040fe200078e00ff */
[----:B------:R-:W-:Y:S01]  /*1fd0*/  LOP3.LUT P0, RZ, R21, 0x4, RZ, 0xc0, !PT ;  /* 0x0000000415ff7812 */ /* 0x000fe2000780c0ff */
[----:B------:R-:W-:Y:S01]  /*1fe0*/  IMAD.SHL.U32 R2, R23, 0x8, RZ ;  /* 0x0000000817027824 */ /* 0x000fe200078e00ff */
[----:B------:R-:W-:Y:S01]  /*1ff0*/  UIMAD UR24, UR6, UR5, UR24 ;  /* 0x00000005061872a4 */ /* 0x000fe2000f8e0218 */
[----:B------:R-:W-:Y:S01]  /*2000*/  IMAD.SHL.U32 R21, R18, 0x400, RZ ;  /* 0x0000040012157824 */ /* 0x000fe200078e00ff */
[----:B------:R-:W-:Y:S01]  /*2010*/  LOP3.LUT R0, R0, 0x1c0, RZ, 0xc0, !PT ;  /* 0x000001c000007812 */ /* 0x000fe200078ec0ff */
[----:B------:R1:W-:Y:S01]  /*2020*/  LDGSTS.E.BYPASS.LTC128B.128 [R40+0x1080], [R6.64], !P4 ;  /* 0x0108000006287fae */ /* 0x0003e2000e101d52 */
[----:B------:R-:W-:Y:S01]  /*2030*/  LOP3.LUT R19, R2, 0x18, RZ, 0xc0, !PT ;  /* 0x0000001802137812 */ /* 0x000fe200078ec0ff */
[----:B------:R-:W-:Y:S01]  /*2040*/  IMAD.MOV.U32 R2, RZ, RZ, R14 ;  /* 0x000000ffff027224 */ /* 0x000fe200078e000e */
[----:B------:R-:W-:Y:S01]  /*2050*/  SHF.R.U32.HI R10, RZ, 0x3, R0 ;  /* 0x00000003ff0a7819 */ /* 0x000fe20000011600 */
[----:B------:R1:W-:Y:S01]  /*2060*/  LDGSTS.E.BYPASS.LTC128B.128 [R40+0x3080], [R6.64+0x80], !P5 ;  /* 0x0308008006287fae */ /* 0x0003e2000e901d52 */
[----:B------:R-:W-:Y:S01]  /*2070*/  UIADD3 UR24, UR29, UR24, URZ ;  /* 0x000000181d187290 */ /* 0x000fe2000fffe03f */
[----:B------:R-:W-:Y:S01]  /*2080*/  LOP3.LUT P3, RZ, R20, 0x2, RZ, 0xc0, !PT ;  /* 0x0000000214ff7812 */ /* 0x000fe2000786c0ff */
[----:B------:R-:W-:Y:S01]  /*2090*/  UIMAD UR21, UR23, UR22, UR21 ;  /* 0x00000016171572a4 */ /* 0x000fe2000f8e0215 */
[----:B------:R-:W-:Y:S01]  /*20a0*/  LOP3.LUT R12, R10, R0, R19, 0x1e, !PT ;  /* 0x000000000a0c7212 */ /* 0x000fe200078e1e13 */
[----:B------:R-:W-:Y:S01]  /*20b0*/  IMAD.U32 R0, RZ, RZ, UR16 ;  /* 0x00000010ff007e24 */ /* 0x000fe2000f8e00ff */
[----:B------:R-:W-:Y:S01]  /*20c0*/  LOP3.LUT R10, R25, 0x3ffffffc, RZ, 0xc0, !PT ;  /* 0x3ffffffc190a7812 */ /* 0x000fe200078ec0ff */
[----:B------:R1:W-:Y:S01]  /*20d0*/  LDGSTS.E.BYPASS.LTC128B.128 [R40+0x5080], [R6.64+0x100], !P6 ;  /* 0x0508010006287fae */ /* 0x0003e2000f101d52 */
[----:B---3--:R-:W-:Y:S01]  /*20e0*/  IMAD.SHL.U32 R8, R20, 0x40, RZ ;  /* 0x0000004014087824 */ /* 0x008fe200078e00ff */
[----:B------:R-:W-:Y:S01]  /*20f0*/  ULDC.64 UR4, c[0x0][0x270] ;  /* 0x00009c0000047ab9 */ /* 0x000fe20000000a00 */
[----:B------:R-:W-:Y:S01]  /*2100*/  IMAD.WIDE.U32 R2, R0, c[0x0][0x210], R2 ;  /* 0x0000840000027a25 */ /* 0x000fe200078e0002 */
[----:B------:R1:W-:Y:S01]  /*2110*/  LDGSTS.E.BYPASS.LTC128B.128 [R40+0x7080], [R6.64+0x180], !P1 ;  /* 0x0708018006287fae */ /* 0x0003e2000c901d52 */
[----:B------:R-:W-:Y:S01]  /*2120*/  UIMAD UR4, UR20, UR4, URZ ;  /* 0x00000004140472a4 */ /* 0x000fe2000f8e023f */
[----:B------:R-:W-:Y:S01]  /*2130*/  LOP3.LUT R14, R8, 0x1c0, RZ, 0xc0, !PT ;  /* 0x000001c0080e7812 */ /* 0x000fe200078ec0ff */
[----:B------:R-:W-:Y:S01]  /*2140*/  IMAD.IADD R10, R84, 0x1, -R10 ;  /* 0x00000001540a7824 */ /* 0x000fe200078e0a0a */
[----:B------:R-:W-:Y:S01]  /*2150*/  IADD3 R3, R3, UR25, RZ ;  /* 0x0000001903037c10 */ /* 0x000fe2000fffe0ff */
[----:B------:R-:W0:Y:S01]  /*2160*/  LDGDEPBAR ;  /* 0x00000000000079af */ /* 0x000e220000000000 */
[----:B------:R-:W-:Y:S01]  /*2170*/  SHF.R.U32.HI R20, RZ, 0x3, R14 ;  /* 0x00000003ff147819 */ /* 0x000fe2000001160e */
[----:B------:R-:W-:Y:S01]  /*2180*/  IMAD R0, R10, 0x2, R21 ;  /* 0x000000020a007824 */ /* 0x000fe200078e0215 */
[----:B------:R-:W-:Y:S01]  /*2190*/  ISETP.GE.AND P5, PT, R16, c[0x0][0x16c], PT ;  /* 0x00005b0010007a0c */ /* 0x000fe20003fa6270 */
[----:B------:R-:W-:Y:S01]  /*21a0*/  IMAD.WIDE.U32 R42, R15, c[0x0][0x218], R2 ;  /* 0x000086000f2a7a25 */ /* 0x000fe200078e0002 */
[----:B------:R-:W-:Y:S01]  /*21b0*/  CS2R R144, SRZ ;  /* 0x0000000000907805 */ /* 0x000fe2000001ff00 */
[----:B------:R-:W-:Y:S01]  /*21c0*/  CS2R R142, SRZ ;  /* 0x00000000008e7805 */ /* 0x000fe2000001ff00 */
[----:B------:R-:W-:Y:S01]  /*21d0*/  CS2R R140, SRZ ;  /* 0x00000000008c7805 */ /* 0x000fe2000001ff00 */
[----:B------:R-:W-:Y:S01]  /*21e0*/  IMAD.IADD R0, R0, 0x1, R12 ;  /* 0x0000000100007824 */ /* 0x000fe200078e020c */
[----:B------:R-:W-:Y:S01]  /*21f0*/  IADD3 R11, R43, UR26, RZ ;  /* 0x0000001a2b0b7c10 */ /* 0x000fe2000fffe0ff */
[----:B------:R-:W-:Y:S01]  /*2200*/  IMAD.MOV.U32 R10, RZ, RZ, R42 ;  /* 0x000000ffff0a7224 */ /* 0x000fe200078e002a */
[----:B------:R-:W-:Y:S01]  /*2210*/  CS2R R138, SRZ ;  /* 0x00000000008a7805 */ /* 0x000fe2000001ff00 */
[----:B------:R-:W-:Y:S01]  /*2220*/  IMAD.SHL.U32 R44, R0, 0x2, RZ ;  /* 0x00000002002c7824 */ /* 0x000fe200078e00ff */
[----:B------:R-:W-:Y:S01]  /*2230*/  CS2R R136, SRZ ;  /* 0x0000000000887805 */ /* 0x000fe2000001ff00 */
[----:B------:R-:W-:Y:S01]  /*2240*/  IMAD.U32 R2, RZ, RZ, UR22 ;  /* 0x00000016ff027e24 */ /* 0x000fe2000f8e00ff */
[----:B------:R-:W-:Y:S01]  /*2250*/  UIMAD UR22, UR16, UR5, UR4 ;  /* 0x00000005101672a4 */ /* 0x000fe2000f8e0204 */
[----:B------:R-:W-:Y:S01]  /*2260*/  IMAD.MOV.U32 R12, RZ, RZ, R28 ;  /* 0x000000ffff0c7224 */ /* 0x000fe200078e001c */
[C---:B------:R-:W-:Y:S01]  /*2270*/  IADD3 R0, R44.reuse, 0x14180, RZ ;  /* 0x000141802c007810 */ /* 0x040fe20007ffe0ff */
[----:B------:R-:W-:Y:S01]  /*2280*/  STL [R1+0x64], R44 ;  /* 0x0000642c01007387 */ /* 0x000fe20000100800 */
[----:B------:R-:W-:Y:S01]  /*2290*/  IADD3 R3, R44, 0x141c0, RZ ;  /* 0x000141c02c037810 */ /* 0x000fe20007ffe0ff */
[----:B------:R-:W-:Y:S01]  /*22a0*/  ULDC.64 UR4, c[0x0][0x288] ;  /* 0x0000a20000047ab9 */ /* 0x000fe20000000a00 */
[----:B------:R-:W-:Y:S01]  /*22b0*/  @P0 IADD3 R3, R0, -0x40, RZ ;  /* 0xffffffc000030810 */ /* 0x000fe20007ffe0ff */
[----:B------:R2:W-:Y:S01]  /*22c0*/  STL.64 [R1+0x98], R42 ;  /* 0x0000982a01007387 */ /* 0x0005e20000100a00 */
[----:B------:R-:W-:Y:S01]  /*22d0*/  IMAD.U32 R0, RZ, RZ, UR24 ;  /* 0x00000018ff007e24 */ /* 0x000fe2000f8e00ff */
[----:B------:R-:W-:-:S04]  /*22e0*/  DEPBAR.LE SB0, 0x1 ;  /* 0x000080400000791a */ /* 0x000fc80000000000 */
[----:B------:R-:W-:Y:S01]  /*22f0*/  STL.64 [R1+0x70], R10 ;  /* 0x0000700a01007387 */ /* 0x000fe20000100a00 */
[----:B------:R-:W-:Y:S01]  /*2300*/  UIMAD UR4, UR20, UR4, URZ ;  /* 0x00000004140472a4 */ /* 0x000fe2000f8e023f */
[----:B------:R-:W-:Y:S01]  /*2310*/  SEL R28, RZ, 0x1, P5 ;  /* 0x00000001ff1c7807 */ /* 0x000fe20002800000 */
        /* <DEDUP_REMOVED lines=22> */
[----:B------:R-:W-:Y:S01]  /*2480*/  IMAD.U32 R4, RZ, RZ, UR28 ;  /* 0x0000001cff047e24 */ /* 0x000fe2000f8e00ff */
[----:B------:R-:W-:Y:S01]  /*2490*/  STL.64 [R1+0x88], R42 ;  /* 0x0000882a01007387 */ /* 0x000fe20000100a00 */
[----:B------:R-:W-:Y:S01]  /*24a0*/  IMAD.U32 R5, RZ, RZ, UR29 ;  /* 0x0000001dff057e24 */ /* 0x000fe2000f8e00ff */
[----:B------:R-:W-:Y:S01]  /*24b0*/  CS2R R94, SRZ ;  /* 0x00000000005e7805 */ /* 0x000fe2000001ff00 */
[----:B---3--:R-:W-:Y:S01]  /*24c0*/  IMAD.WIDE.U32 R2, R2, UR6, R10 ;  /* 0x0000000602027c25 */ /* 0x008fe2000f8e000a */
[----:B------:R-:W-:Y:S01]  /*24d0*/  IADD3 R10, R43, UR7, RZ ;  /* 0x000000072b0a7c10 */ /* 0x000fe2000fffe0ff */
[----:B------:R-:W-:Y:S01]  /*24e0*/  USHF.L.U32 UR7, UR6, 0x5, URZ ;  /* 0x0000000506077899 */ /* 0x000fe2000800063f */
[C---:B------:R-:W-:Y:S01]  /*24f0*/  LEA R5, P0, R4.reuse, R42, 0x5 ;  /* 0x0000002a04057211 */ /* 0x040fe200078028ff */
[----:B------:R-:W-:Y:S01]  /*2500*/  CS2R R92, SRZ ;  /* 0x00000000005c7805 */ /* 0x000fe2000001ff00 */
[----:B------:R-:W-:Y:S01]  /*2510*/  CS2R R90, SRZ ;  /* 0x00000000005a7805 */ /* 0x000fe2000001ff00 */
[----:B------:R2:W-:Y:S01]  /*2520*/  STL [R1+0xb0], R10 ;  /* 0x0000b00a01007387 */ /* 0x0005e20000100800 */
[----:B------:R-:W-:Y:S01]  /*2530*/  LEA.HI.X R4, R4, R10, R0, 0x5, P0 ;  /* 0x0000000a04047211 */ /* 0x000fe200000f2c00 */
[----:B------:R-:W-:Y:S01]  /*2540*/  CS2R R88, SRZ ;  /* 0x0000000000587805 */ /* 0x000fe2000001ff00 */
[----:B------:R-:W-:Y:S01]  /*2550*/  IADD3 R0, R3, UR21, RZ ;  /* 0x0000001503007c10 */ /* 0x000fe2000fffe0ff */
[----:B------:R-:W-:Y:S01]  /*2560*/  UIMAD UR21, UR16, UR5, UR4 ;  /* 0x00000005101572a4 */ /* 0x000fe2000f8e0204 */
[----:B------:R-:W-:Y:S01]  /*2570*/  LOP3.LUT R3, R14, 0x8, R37, 0xf8, !PT ;  /* 0x000000080e037812 */ /* 0x000fe200078ef825 */
[----:B------:R-:W-:Y:S01]  /*2580*/  CS2R R86, SRZ ;  /* 0x0000000000567805 */ /* 0x000fe2000001ff00 */
[----:B------:R-:W-:Y:S01]  /*2590*/  ULDC.64 UR4, c[0x0][0x238] ;  /* 0x00008e0000047ab9 */ /* 0x000fe20000000a00 */
[----:B------:R-:W-:Y:S01]  /*25a0*/  CS2R R82, SRZ ;  /* 0x0000000000527805 */ /* 0x000fe2000001ff00 */
[----:B------:R-:W-:Y:S01]  /*25b0*/  UIMAD UR4, UR20, UR4, URZ ;  /* 0x00000004140472a4 */ /* 0x000fe2000f8e023f */
[----:B------:R-:W-:Y:S01]  /*25c0*/  IADD3 R13, R29, UR21, RZ ;  /* 0x000000151d0d7c10 */ /* 0x000fe2000fffe0ff */
[----:B------:R-:W-:Y:S01]  /*25d0*/  UIADD3 UR20, -UR7, UR14, URZ ;  /* 0x0000000e07147290 */ /* 0x000fe2000fffe13f */
[----:B------:R-:W-:Y:S01]  /*25e0*/  CS2R R80, SRZ ;  /* 0x0000000000507805 */ /* 0x000fe2000001ff00 */
[----:B------:R-:W-:Y:S01]  /*25f0*/  UIMAD UR4, UR16, UR5, UR4 ;  /* 0x00000005100472a4 */ /* 0x000fe2000f8e0204 */
[----:B------:R-:W-:Y:S01]  /*2600*/  CS2R R78, SRZ ;  /* 0x00000000004e7805 */ /* 0x000fe2000001ff00 */
[----:B------:R-:W-:Y:S01]  /*2610*/  CS2R R76, SRZ ;  /* 0x00000000004c7805 */ /* 0x000fe2000001ff00 */
[----:B------:R-:W-:Y:S01]  /*2620*/  CS2R R74, SRZ ;  /* 0x00000000004a7805 */ /* 0x000fe2000001ff00 */
[----:B------:R-:W-:Y:S01]  /*2630*/  ISETP.LT.AND P1, PT, R41, UR20, PT ;  /* 0x0000001429007c0c */ /* 0x000fe2000bf21270 */
[----:B------:R-:W-:Y:S01]  /*2640*/  USHF.R.S32.HI UR20, URZ, 0x1f, UR7 ;  /* 0x0000001f3f147899 */ /* 0x000fe20008011407 */
[----:B-1----:R-:W-:Y:S01]  /*2650*/  IADD3 R7, R27, UR4, RZ ;  /* 0x000000041b077c10 */ /* 0x002fe2000fffe0ff */
[----:B------:R-:W-:Y:S01]  /*2660*/  ULDC.64 UR4, c[0x0][0x278] ;  /* 0x00009e0000047ab9 */ /* 0x000fe20000000a00 */
[C---:B------:R-:W-:Y:S01]  /*2670*/  ISETP.GE.OR P4, PT, R16.reuse, c[0x0][0x16c], !P1 ;  /* 0x00005b0010007a0c */ /* 0x040fe20004f86670 */
[----:B------:R-:W-:Y:S01]  /*2680*/  UIMAD UR4, UR11, UR4, URZ ;  /* 0x000000040b0472a4 */ /* 0x000fe2000f8e023f */
[----:B------:R-:W-:Y:S01]  /*2690*/  ISETP.GE.OR P6, PT, R16, c[0x0][0x1fc], !P1 ;  /* 0x00007f0010007a0c */ /* 0x000fe20004fc6670 */
[----:B------:R-:W-:Y:S01]  /*26a0*/  CS2R R72, SRZ ;  /* 0x0000000000487805 */ /* 0x000fe2000001ff00 */
[C---:B--2---:R-:W-:Y:S01]  /*26b0*/  LEA R10, P0, R2.reuse, c[0x0][0x1f0], 0x1 ;  /* 0x00007c00020a7a11 */ /* 0x044fe200078008ff */
[----:B------:R-:W-:Y:S01]  /*26c0*/  UIMAD UR5, UR12, UR5, UR4 ;  /* 0x000000050c0572a4 */ /* 0x000fe2000f8e0204 */
[----:B------:R-:W-:Y:S01]  /*26d0*/  P2R R29, PR, RZ, 0x40 ;  /* 0x00000040ff1d7803 */ /* 0x000fe20000000000 */
[----:B------:R-:W-:Y:S01]  /*26e0*/  CS2R R70, SRZ ;  /* 0x0000000000467805 */ /* 0x000fe2000001ff00 */
[----:B------:R-:W-:Y:S01]  /*26f0*/  LEA.HI.X R11, R2, c[0x0][0x1f4], R0, 0x1, P0 ;  /* 0x00007d00020b7a11 */ /* 0x000fe200000f0c00 */
[----:B------:R-:W-:Y:S01]  /*2700*/  IMAD R0, R24, 0x800, R38 ;  /* 0x0000080018007824 */ /* 0x000fe200078e0226 */
[----:B------:R-:W-:Y:S01]  /*2710*/  LOP3.LUT R2, R3, R20, RZ, 0x3c, !PT ;  /* 0x0000001403027212 */ /* 0x000fe200078e3cff */
[----:B------:R-:W-:Y:S01]  /*2720*/  IMAD.MOV.U32 R3, RZ, RZ, 0x40 ;  /* 0x00000040ff037424 */ /* 0x000fe200078e00ff */
[C---:B------:R-:W-:Y:S01]  /*2730*/  LEA R8, P0, R5.reuse, c[0x0][0x160], 0x1 ;  /* 0x0000580005087a11 */ /* 0x040fe200078008ff */
[----:B------:R-:W-:Y:S01]  /*2740*/  CS2R R68, SRZ ;  /* 0x0000000000447805 */ /* 0x000fe2000001ff00 */
[----:B------:R-:W-:Y:S01]  /*2750*/  ISETP.GT.AND P6, PT, R84, 0x7, PT ;  /* 0x000000075400780c */ /* 0x000fe20003fc4270 */
[----:B------:R-:W-:Y:S01]  /*2760*/  IMAD.IADD R2, R0, 0x1, R2 ;  /* 0x0000000100027824 */ /* 0x000fe200078e0202 */
[----:B------:R-:W-:Y:S01]  /*2770*/  SHF.R.S32.HI R0, RZ, 0x1f, R23 ;  /* 0x0000001fff007819 */ /* 0x000fe20000011417 */
[----:B------:R-:W-:Y:S01]  /*2780*/  CS2R R66, SRZ ;  /* 0x0000000000427805 */ /* 0x000fe2000001ff00 */
[----:B------:R-:W-:Y:S01]  /*2790*/  LEA.HI.X R9, R5, c[0x0][0x164], R4, 0x1, P0 ;  /* 0x0000590005097a11 */ /* 0x000fe200000f0c04 */
[----:B------:R-:W-:Y:S01]  /*27a0*/  BAR.SYNC.DEFER_BLOCKING 0x0 ;  /* 0x0000000000007b1d */ /* 0x000fe20000010000 */
[----:B------:R-:W-:Y:S01]  /*27b0*/  LEA.HI R4, R0, R23, RZ, 0x2 ;  /* 0x0000001700047211 */ /* 0x000fe200078f10ff */
[----:B------:R-:W-:Y:S01]  /*27c0*/  IMAD.SHL.U32 R2, R2, 0x2, RZ ;  /* 0x0000000202027824 */ /* 0x000fe200078e00ff */
[----:B------:R-:W-:Y:S01]  /*27d0*/  SEL R0, R148, 0xffffffe0, !P3 ;  /* 0xffffffe094007807 */ /* 0x000fe20005800000 */
[----:B------:R-:W-:Y:S01]  /*27e0*/  CS2R R64, SRZ ;  /* 0x0000000000407805 */ /* 0x000fe2000001ff00 */
[----:B------:R-:W-:Y:S01]  /*27f0*/  SEL R3, R3, 0xffffffc0, !P2 ;  /* 0xffffffc003037807 */ /* 0x000fe20005000000 */
[----:B------:R-:W-:Y:S01]  /*2800*/  CS2R R62, SRZ ;  /* 0x00000000003e7805 */ /* 0x000fe2000001ff00 */
[----:B------:R-:W-:Y:S01]  /*2810*/  ISETP.GE.AND P0, PT, R16, c[0x0][0x1fc], PT ;  /* 0x00007f0010007a0c */ /* 0x000fe20003f06270 */
[----:B------:R-:W-:Y:S01]  /*2820*/  IMAD.IADD R38, R2, 0x1, R0 ;  /* 0x0000000102267824 */ /* 0x000fe200078e0200 */
[----:B------:R-:W-:Y:S01]  /*2830*/  ISETP.GE.OR P3, PT, R32, c[0x0][0x16c], !P1 ;  /* 0x00005b0020007a0c */ /* 0x000fe20004f66670 */
[----:B------:R-:W-:Y:S01]  /*2840*/  IMAD.IADD R25, R2, 0x1, R3 ;  /* 0x0000000102197824 */ /* 0x000fe200078e0203 */
[----:B------:R-:W-:Y:S01]  /*2850*/  P2R R6, PR, RZ, 0x1 ;  /* 0x00000001ff067803 */ /* 0x000fe20000000000 */
[----:B------:R-:W-:Y:S01]  /*2860*/  IMAD.IADD R22, R3, 0x1, R38 ;  /* 0x0000000103167824 */ /* 0x000fe200078e0226 */
[----:B------:R-:W-:Y:S01]  /*2870*/  ISETP.GE.OR P2, PT, R34, c[0x0][0x16c], !P1 ;  /* 0x00005b0022007a0c */ /* 0x000fe20004f46670 */
[----:B------:R-:W-:Y:S01]  /*2880*/  STL [R1+0x28], R2 ;  /* 0x0000280201007387 */ /* 0x000fe20000100800 */
[----:B------:R-:W-:Y:S01]  /*2890*/  ISETP.GE.OR P0, PT, R33, c[0x0][0x16c], !P1 ;  /* 0x00005b0021007a0c */ /* 0x000fe20004f06670 */
[----:B------:R-:W-:Y:S01]  /*28a0*/  CS2R R60, SRZ ;  /* 0x00000000003c7805 */ /* 0x000fe2000001ff00 */
[----:B------:R-:W-:Y:S01]  /*28b0*/  IADD3 R5, R31, UR22, RZ ;  /* 0x000000161f057c10 */ /* 0x000fe2000fffe0ff */
[----:B------:R-:W-:Y:S01]  /*28c0*/  STL [R1+0x2c], R38 ;  /* 0x00002c2601007387 */ /* 0x000fe20000100800 */
[----:B------:R-:W-:Y:S01]  /*28d0*/  LOP3.LUT R0, R4, 0x1ffffffc, RZ, 0xc0, !PT ;  /* 0x1ffffffc04007812 */ /* 0x000fe200078ec0ff */
[----:B------:R-:W-:Y:S01]  /*28e0*/  IMAD.MOV.U32 R4, RZ, RZ, R30 ;  /* 0x000000ffff047224 */ /* 0x000fe200078e001e */
[----:B------:R-:W-:Y:S01]  /*28f0*/  ISETP.GE.OR P5, PT, R32, c[0x0][0x1fc], !P1 ;  /* 0x00007f0020007a0c */ /* 0x000fe20004fa6670 */
[----:B------:R-:W-:Y:S01]  /*2900*/  STL [R1+0x34], R25 ;  /* 0x0000341901007387 */ /* 0x000fe20000100800 */
[C---:B------:R-:W-:Y:S01]  /*2910*/  IMAD.WIDE.U32 R30, R15.reuse, c[0x0][0x290], R12 ;  /* 0x0000a4000f1e7a25 */ /* 0x040fe200078e000c */
[----:B------:R-:W-:Y:S01]  /*2920*/  CS2R R58, SRZ ;  /* 0x00000000003a7805 */ /* 0x000fe2000001ff00 */
[----:B------:R-:W-:Y:S01]  /*2930*/  CS2R R56, SRZ ;  /* 0x0000000000387805 */ /* 0x000fe2000001ff00 */
[----:B------:R-:W1:Y:S01]  /*2940*/  LDSM.16.M88.4 R164, [R2+0x8080] ;  /* 0x0080800002a4783b */ /* 0x000e620000000200 */
[----:B------:R-:W-:Y:S01]  /*2950*/  IMAD.WIDE.U32 R42, R15, c[0x0][0x278], R4 ;  /* 0x00009e000f2a7a25 */ /* 0x000fe200078e0004 */
[----:B------:R-:W-:Y:S01]  /*2960*/  CS2R R54, SRZ ;  /* 0x0000000000367805 */ /* 0x000fe2000001ff00 */
[----:B------:R-:W-:Y:S01]  /*2970*/  CS2R R52, SRZ ;  /* 0x0000000000347805 */ /* 0x000fe2000001ff00 */
[----:B------:R-:W2:Y:S01]  /*2980*/  LDSM.16.M88.4 R168, [R38+0x8080] ;  /* 0x0080800026a8783b */ /* 0x000ea20000000200 */
[----:B------:R-:W-:Y:S01]  /*2990*/  IMAD.IADD R23, R23, 0x1, -R0 ;  /* 0x0000000117177824 */ /* 0x000fe200078e0a00 */
[----:B------:R-:W-:Y:S01]  /*29a0*/  LOP3.LUT R0, R35, 0xffffffe0, RZ, 0xc0, !PT ;  /* 0xffffffe023007812 */ /* 0x000fe200078ec0ff */
[----:B------:R-:W-:Y:S01]  /*29b0*/  IMAD.SHL.U32 R12, R24, 0x20, RZ ;  /* 0x00000020180c7824 */ /* 0x000fe200078e00ff */
[----:B------:R-:W3:Y:S01]  /*29c0*/  LDSM.16.M88.4 R172, [R25+0x8080] ;  /* 0x0080800019ac783b */ /* 0x000ee20000000200 */
[----:B------:R-:W-:Y:S01]  /*29d0*/  CS2R R50, SRZ ;  /* 0x0000000000327805 */ /* 0x000fe2000001ff00 */
[----:B------:R-:W-:Y:S01]  /*29e0*/  CS2R R48, SRZ ;  /* 0x0000000000307805 */ /* 0x000fe2000001ff00 */
[----:B------:R-:W-:Y:S01]  /*29f0*/  IMAD.IADD R0, R84, 0x1, -R0 ;  /* 0x0000000154007824 */ /* 0x000fe200078e0a00 */
[----:B------:R-:W4:Y:S01]  /*2a00*/  LDSM.16.M88.4 R176, [R22+0x8080] ;  /* 0x0080800016b0783b */ /* 0x000f220000000200 */
        /* <DEDUP_REMOVED lines=16> */
[----:B--2---:R-:W-:-:S03]  /*2b10*/  LOP3.LUT R2, R39, 0xfffffff0, RZ, 0xc0, !PT ;  /* 0xfffffff027027812 */ /* 0x004fc600078ec0ff */
[----:B------:R2:W-:Y:S01]  /*2b20*/  STL.64 [R1+0x80], R42 ;  /* 0x0000802a01007387 */ /* 0x0005e20000100a00 */
[----:B---3--:R-:W-:Y:S01]  /*2b30*/  CS2R R38, SRZ ;  /* 0x0000000000267805 */ /* 0x008fe2000001ff00 */
[----:B------:R-:W-:-:S05]  /*2b40*/  IMAD.IADD R2, R84, 0x1, -R2 ;  /* 0x0000000154027824 */ /* 0x000fca00078e0a02 */
[----:B------:R-:W-:-:S04]  /*2b50*/  SHF.R.S32.HI R16, RZ, 0x1f, R2 ;  /* 0x0000001fff107819 */ /* 0x000fc80000011402 */
[----:B------:R-:W-:Y:S01]  /*2b60*/  LEA.HI R16, R16, R2, RZ, 0x3 ;  /* 0x0000000210107211 */ /* 0x000fe200078f18ff */
[----:B------:R-:W-:Y:S01]  /*2b70*/  @!PT LDS RZ, [RZ] ;  /* 0x00000000fffff984 */ /* 0x000fe20000000800 */
[----:B------:R-:W-:Y:S01]  /*2b80*/  @!PT LDS RZ, [RZ] ;  /* 0x00000000fffff984 */ /* 0x000fe20000000800 */
[----:B------:R-:W-:Y:S01]  /*2b90*/  @!PT LDS RZ, [RZ] ;  /* 0x00000000fffff984 */ /* 0x000fe20000000800 */
[----:B------:R3:W-:Y:S01]  /*2ba0*/  LDGSTS.E.BYPASS.LTC128B.128 [R40+0x8080], [R8.64], !P4 ;  /* 0x0808000008287fae */ /* 0x0007e2000e101d52 */
[----:B------:R-:W-:Y:S01]  /*2bb0*/  ISETP.NE.AND P4, PT, R6, RZ, PT ;  /* 0x000000ff0600720c */ /* 0x000fe20003f85270 */
[----:B------:R-:W-:Y:S02]  /*2bc0*/  IMAD.MOV.U32 R6, RZ, RZ, R26 ;  /* 0x000000ffff067224 */ /* 0x000fe400078e001a */
[----:B------:R3:W-:Y:S01]  /*2bd0*/  LDGSTS.E.BYPASS.LTC128B.128 [R40+0x9080], [R8.64+0x80], !P3 ;  /* 0x0908008008287fae */ /* 0x0007e2000d901d52 */
[----:B------:R-:W-:Y:S01]  /*2be0*/  ISETP.GE.AND P3, PT, R32, c[0x0][0x1fc], PT ;  /* 0x00007f0020007a0c */ /* 0x000fe20003f66270 */
[----:B------:R-:W-:Y:S01]  /*2bf0*/  IMAD.WIDE.U32 R150, R15, c[0x0][0x240], R6 ;  /* 0x000090000f967a25 */ /* 0x000fe200078e0006 */
[----:B----4-:R-:W-:Y:S01]  /*2c00*/  IADD3 R22, R43, UR5, RZ ;  /* 0x000000052b167c10 */ /* 0x010fe2000fffe0ff */
[----:B------:R3:W-:Y:S01]  /*2c10*/  LDGSTS.E.BYPASS.LTC128B.128 [R40+0xa080], [R8.64+0x100], !P2 ;  /* 0x0a08010008287fae */ /* 0x0007e2000d101d52 */
[----:B------:R-:W-:Y:S01]  /*2c20*/  LOP3.LUT R6, R16, 0xfffffff8, RZ, 0xc0, !PT ;  /* 0xfffffff810067812 */ /* 0x000fe200078ec0ff */
[----:B------:R-:W-:Y:S01]  /*2c30*/  ULDC.64 UR4, c[0x0][0x290] ;  /* 0x0000a40000047ab9 */ /* 0x000fe20000000a00 */
[----:B------:R-:W-:Y:S01]  /*2c40*/  ISETP.GE.AND P2, PT, R32, c[0x0][0x16c], PT ;  /* 0x00005b0020007a0c */ /* 0x000fe20003f46270 */
[----:B------:R3:W-:Y:S01]  /*2c50*/  LDGSTS.E.BYPASS.LTC128B.128 [R40+0xb080], [R8.64+0x180], !P0 ;  /* 0x0b08018008287fae */ /* 0x0007e2000c101d52 */
[----:B------:R-:W-:Y:S01]  /*2c60*/  ISETP.GE.AND P0, PT, R34, c[0x0][0x16c], PT ;  /* 0x00005b0022007a0c */ /* 0x000fe20003f06270 */
[----:B------:R-:W-:Y:S01]  /*2c70*/  UIMAD UR4, UR11, UR4, URZ ;  /* 0x000000040b0472a4 */ /* 0x000fe2000f8e023f */
[----:B------:R-:W-:Y:S01]  /*2c80*/  SEL R17, RZ, 0x1, P4 ;  /* 0x00000001ff117807 */ /* 0x000fe20002000000 */
[----:B------:R4:W-:Y:S01]  /*2c90*/  STL [R1+0xa8], R22 ;  /* 0x0000a81601007387 */ /* 0x0009e20000100800 */
[----:B------:R-:W-:Y:S01]  /*2ca0*/  SEL R27, RZ, 0x4, P0 ;  /* 0x00000004ff1b7807 */ /* 0x000fe20000000000 */
[----:B------:R-:W-:Y:S01]  /*2cb0*/  IMAD.IADD R2, R2, 0x1, -R6 ;  /* 0x0000000102027824 */ /* 0x000fe200078e0a06 */
[----:B------:R-:W-:Y:S01]  /*2cc0*/  ISETP.GE.AND P0, PT, R33, c[0x0][0x16c], PT ;  /* 0x00005b0021007a0c */ /* 0x000fe20003f06270 */
[----:B------:R-:W-:Y:S01]  /*2cd0*/  STL.64 [R1+0x78], R30 ;  /* 0x0000781e01007387 */ /* 0x000fe20000100a00 */
[----:B------:R-:W-:Y:S01]  /*2ce0*/  ISETP.GE.OR P4, PT, R34, c[0x0][0x1fc], !P1 ;  /* 0x00007f0022007a0c */ /* 0x000fe20004f86670 */
[----:B------:R-:W-:Y:S01]  /*2cf0*/  UIMAD UR4, UR12, UR5, UR4 ;  /* 0x000000050c0472a4 */ /* 0x000fe2000f8e0204 */
[----:B------:R-:W-:Y:S01]  /*2d00*/  SEL R26, RZ, 0x8, P0 ;  /* 0x00000008ff1a7807 */ /* 0x000fe20000000000 */
[----:B------:R-:W-:Y:S01]  /*2d10*/  STL.64 [R1+0xa0], R150 ;  /* 0x0000a09601007387 */ /* 0x000fe20000100a00 */
[----:B------:R-:W-:-:S02]  /*2d20*/  @!P6 IADD3 R5, P0, R42, UR7, RZ ;  /* 0x000000072a05ec10 */ /* 0x000fc4000ff1e0ff */
[----:B------:R-:W-:Y:S01]  /*2d30*/  SEL R25, RZ, 0xffffffff, P2 ;  /* 0xffffffffff197807 */ /* 0x000fe20001000000 */
[----:B--2---:R-:W-:Y:S01]  /*2d40*/  CS2R R42, SRZ ;  /* 0x00000000002a7805 */ /* 0x004fe2000001ff00 */
[----:B------:R-:W-:Y:S02]  /*2d50*/  ISETP.GE.AND P2, PT, R34, c[0x0][0x1fc], PT ;  /* 0x00007f0022007a0c */ /* 0x000fe40003f46270 */
[----:B------:R-:W-:Y:S01]  /*2d60*/  CS2R R34, SRZ ;  /* 0x0000000000227805 */ /* 0x000fe2000001ff00 */
[----:B---3--:R-:W-:Y:S01]  /*2d70*/  @!P6 IADD3.X R8, R22, UR20, RZ, P0, !PT ;  /* 0x000000141608ec10 */ /* 0x008fe200087fe4ff */
[----:B------:R-:W-:Y:S01]  /*2d80*/  IMAD.SHL.U32 R9, R18, 0x10, RZ ;  /* 0x0000001012097824 */ /* 0x000fe200078e00ff */
[C---:B------:R-:W-:Y:S02]  /*2d90*/  @!P6 LEA R4, P0, R5.reuse, c[0x0][0x258], 0x2 ;  /* 0x000096000504ea11 */ /* 0x040fe400078010ff */
[----:B----4-:R-:W-:Y:S02]  /*2da0*/  SEL R22, RZ, 0xffffffff, P3 ;  /* 0xffffffffff167807 */ /* 0x010fe40001800000 */
[----:B------:R-:W-:-:S02]  /*2db0*/  @!P6 LEA.HI.X R5, R5, c[0x0][0x25c], R8, 0x2, P0 ;  /* 0x000097000505ea11 */ /* 0x000fc400000f1408 */
[----:B------:R-:W-:Y:S02]  /*2dc0*/  SHF.R.S32.HI R8, RZ, 0x1f, R0 ;  /* 0x0000001fff087819 */ /* 0x000fe40000011400 */
[----:B------:R-:W-:Y:S02]  /*2dd0*/  LOP3.LUT R14, R14, 0x10, R9, 0xf8, !PT ;  /* 0x000000100e0e7812 */ /* 0x000fe400078ef809 */
[----:B------:R-:W-:Y:S02]  /*2de0*/  LEA.HI R8, R8, R0, RZ, 0x2 ;  /* 0x0000000008087211 */ /* 0x000fe400078f10ff */
[----:B------:R-:W-:Y:S02]  /*2df0*/  ISETP.GE.OR P3, PT, R33, c[0x0][0x1fc], !P1 ;  /* 0x00007f0021007a0c */ /* 0x000fe40004f66670 */
[----:B------:R-:W-:Y:S02]  /*2e00*/  LOP3.LUT R7, R8, 0x7ffffffc, RZ, 0xc0, !PT ;  /* 0x7ffffffc08077812 */ /* 0x000fe400078ec0ff */
[----:B------:R-:W-:-:S02]  /*2e10*/  ISETP.NE.AND P1, PT, R29, RZ, PT ;  /* 0x000000ff1d00720c */ /* 0x000fc40003f25270 */
[----:B------:R-:W-:Y:S01]  /*2e20*/  LOP3.LUT R6, R14, 0x8, R37, 0xf8, !PT ;  /* 0x000000080e067812 */ /* 0x000fe200078ef825 */
[----:B------:R-:W-:Y:S01]  /*2e30*/  IMAD.IADD R0, R0, 0x1, -R7 ;  /* 0x0000000100007824 */ /* 0x000fe200078e0a07 */
[----:B------:R-:W-:Y:S02]  /*2e40*/  LEA.HI.SX32 R7, R8, R9, 0x1e ;  /* 0x0000000908077211 */ /* 0x000fe400078ff2ff */
[----:B------:R-:W-:Y:S01]  /*2e50*/  ISETP.GE.AND P0, PT, R33, c[0x0][0x1fc], PT ;  /* 0x00007f0021007a0c */ /* 0x000fe20003f06270 */
[----:B------:R-:W-:Y:S01]  /*2e60*/  IMAD R15, R23, 0x4, R0 ;  /* 0x00000004170f7824 */ /* 0x000fe200078e0200 */
[----:B------:R-:W-:Y:S01]  /*2e70*/  LOP3.LUT R8, R6, R20, RZ, 0x3c, !PT ;  /* 0x0000001406087212 */ /* 0x000fe200078e3cff */
[----:B------:R2:W-:Y:S01]  /*2e80*/  STL [R1+0x58], R7 ;  /* 0x0000580701007387 */ /* 0x0005e20000100800 */
[----:B------:R-:W-:Y:S01]  /*2e90*/  IMAD.SHL.U32 R0, R22, 0x2, RZ ;  /* 0x0000000216007824 */ /* 0x000fe200078e00ff */
[----:B------:R-:W-:Y:S01]  /*2ea0*/  LOP3.LUT R14, R19, 0x20, R12, 0xf8, !PT ;  /* 0x00000020130e7812 */ /* 0x000fe200078ef80c */
[----:B------:R-:W-:Y:S01]  /*2eb0*/  IMAD.SHL.U32 R6, R25, 0x2, RZ ;  /* 0x0000000219067824 */ /* 0x000fe200078e00ff */
[----:B------:R-:W-:Y:S01]  /*2ec0*/  IADD3 R12, R31, UR4, RZ ;  /* 0x000000041f0c7c10 */ /* 0x000fe2000fffe0ff */
[----:B------:R-:W-:Y:S01]  /*2ed0*/  ULDC.64 UR4, c[0x0][0x240] ;  /* 0x0000900000047ab9 */ /* 0x000fe20000000a00 */
[----:B------:R-:W-:Y:S01]  /*2ee0*/  LOP3.LUT R17, R0, 0x2, R17, 0xe2, !PT ;  /* 0x0000000200117812 */ /* 0x000fe200078ee211 */
[----:B------:R-:W-:Y:S01]  /*2ef0*/  UIMAD UR4, UR11, UR4, URZ ;  /* 0x000000040b0472a4 */ /* 0x000fe2000f8e023f */
[----:B------:R-:W-:Y:S01]  /*2f00*/  LOP3.LUT R6, R6, 0x2, R28, 0xe2, !PT ;  /* 0x0000000206067812 */ /* 0x000fe200078ee21c */
[----:B------:R-:W-:Y:S01]  /*2f10*/  STL [R1+0x94], R12 ;  /* 0x0000940c01007387 */ /* 0x000fe20000100800 */
[----:B------:R-:W-:Y:S01]  /*2f20*/  CS2R R32, SRZ ;  /* 0x0000000000207805 */ /* 0x000fe2000001ff00 */
[----:B------:R-:W-:Y:S01]  /*2f30*/  UIMAD UR4, UR12, UR5, UR4 ;  /* 0x000000050c0472a4 */ /* 0x000fe2000f8e0204 */
[----:B------:R-:W-:Y:S01]  /*2f40*/  LOP3.LUT R6, R26, R6, R27, 0xfe, !PT ;  /* 0x000000061a067212 */ /* 0x000fe200078efe1b */
[----:B------:R-:W-:Y:S01]  /*2f50*/  CS2R R28, SRZ ;  /* 0x00000000001c7805 */ /* 0x000fe2000001ff00 */
[----:B------:R-:W-:Y:S01]  /*2f60*/  CS2R R26, SRZ ;  /* 0x00000000001a7805 */ /* 0x000fe2000001ff00 */
[----:B------:R-:W-:-:S02]  /*2f70*/  CS2R R22, SRZ ;  /* 0x0000000000167805 */ /* 0x000fc4000001ff00 */
[----:B------:R3:W-:Y:S01]  /*2f80*/  STL [R1+0x60], R6 ;  /* 0x0000600601007387 */ /* 0x0007e20000100800 */
[----:B--2---:R-:W-:-:S05]  /*2f90*/  @!P6 IMAD.SHL.U32 R7, R84, 0x10, RZ ;  /* 0x000000105407e824 */ /* 0x004fca00078e00ff */
[----:B------:R2:W-:Y:S04]  /*2fa0*/  @!P6 LDGSTS.E.BYPASS.LTC128B.128 [R7+0x14080], [R4.64] ;  /* 0x140800000407efae */ /* 0x0005e8000b901d52 */
[----:B------:R-:W0:Y:S04]  /*2fb0*/  LDGDEPBAR ;  /* 0x00000000000079af */ /* 0x000e280000000000 */
[----:B------:R4:W-:Y:S01]  /*2fc0*/  LDGSTS.E.BYPASS.LTC128B.128 [R40+0x10080], [R10.64], !P1 ;  /* 0x100800000a287fae */ /* 0x0009e2000c901d52 */
[----:B------:R-:W-:Y:S01]  /*2fd0*/  LOP3.LUT P1, RZ, R2, 0x2, RZ, 0xc0, !PT ;  /* 0x0000000202ff7812 */ /* 0x000fe2000782c0ff */
[----:B---3--:R-:W-:-:S02]  /*2fe0*/  IMAD.SHL.U32 R6, R16, 0x40, RZ ;  /* 0x0000004010067824 */ /* 0x008fc400078e00ff */
[----:B------:R4:W-:Y:S03]  /*2ff0*/  LDGSTS.E.BYPASS.LTC128B.128 [R40+0x11080], [R10.64+0x80], !P5 ;  /* 0x110800800a287fae */ /* 0x0009e6000e901d52 */
[----:B------:R-:W-:Y:S01]  /*3000*/  LOP3.LUT R6, R6, 0xfffffe00, RZ, 0xc0, !PT ;  /* 0xfffffe0006067812 */ /* 0x000fe200078ec0ff */
[----:B------:R4:W-:Y:S04]  /*3010*/  LDGSTS.E.BYPASS.LTC128B.128 [R40+0x12080], [R10.64+0x100], !P4 ;  /* 0x120801000a287fae */ /* 0x0009e8000e101d52 */
[----:B------:R4:W-:Y:S01]  /*3020*/  LDGSTS.E.BYPASS.LTC128B.128 [R40+0x13080], [R10.64+0x180], !P3 ;  /* 0x130801800a287fae */ /* 0x0009e2000d901d52 */
[----:B--2---:R-:W-:Y:S02]  /*3030*/  SEL R5, RZ, 0x8, P0 ;  /* 0x00000008ff057807 */ /* 0x004fe40000000000 */
[----:B------:R-:W-:-:S02]  /*3040*/  IADD3 R0, P0, R30, UR7, RZ ;  /* 0x000000071e007c10 */ /* 0x000fc4000ff1e0ff */
[----:B------:R-:W-:Y:S01]  /*3050*/  SEL R7, RZ, 0x4, P2 ;  /* 0x00000004ff077807 */ /* 0x000fe20001000000 */
[----:B------:R-:W-:Y:S01]  /*3060*/  CS2R R30, SRZ ;  /* 0x00000000001e7805 */ /* 0x000fe2000001ff00 */
[C---:B------:R-:W-:Y:S01]  /*3070*/  LOP3.LUT P2, RZ, R2.reuse, 0x4, RZ, 0xc0, !PT ;  /* 0x0000000402ff7812 */ /* 0x040fe2000784c0ff */
[----:B------:R-:W-:Y:S01]  /*3080*/  IMAD.SHL.U32 R2, R2, 0x40, RZ ;  /* 0x0000004002027824 */ /* 0x000fe200078e00ff */
[----:B------:R-:W-:Y:S02]  /*3090*/  IADD3.X R4, R12, UR20, RZ, P0, !PT ;  /* 0x000000140c047c10 */ /* 0x000fe400087fe4ff */
[C---:B------:R-:W-:Y:S02]  /*30a0*/  LEA R12, P0, R0.reuse, c[0x0][0x280], 0x2 ;  /* 0x0000a000000c7a11 */ /* 0x040fe400078010ff */
[----:B------:R-:W-:Y:S02]  /*30b0*/  LOP3.LUT R5, R5, R17, R7, 0xfe, !PT ;  /* 0x0000001105057212 */ /* 0x000fe400078efe07 */
[----:B------:R-:W-:Y:S01]  /*30c0*/  LEA.HI.X R13, R0, c[0x0][0x284], R4, 0x2, P0 ;  /* 0x0000a100000d7a11 */ /* 0x000fe200000f1404 */
[----:B------:R-:W-:Y:S01]  /*30d0*/  IMAD.SHL.U32 R4, R36, 0x8, RZ ;  /* 0x0000000824047824 */ /* 0x000fe200078e00ff */
[----:B------:R-:W-:Y:S01]  /*30e0*/  LOP3.LUT R0, R2, 0x1c0, RZ, 0xc0, !PT ;  /* 0x000001c002007812 */ /* 0x000fe200078ec0ff */
[----:B------:R2:W-:Y:S01]  /*30f0*/  STL [R1+0x5c], R5 ;  /* 0x00005c0501007387 */ /* 0x0005e20000100800 */
[----:B------:R-:W-:Y:S01]  /*3100*/  ISETP.GE.AND P0, PT, R84, 0x8, PT ;  /* 0x000000085400780c */ /* 0x000fe20003f06270 */
[----:B------:R-:W-:Y:S01]  /*3110*/  CS2R R36, SRZ ;  /* 0x0000000000247805 */ /* 0x000fe2000001ff00 */
[----:B------:R-:W-:-:S02]  /*3120*/  SHF.R.U32.HI R2, RZ, 0x3, R0 ;  /* 0x00000003ff027819 */ /* 0x000fc40000011600 */
[----:B----4-:R-:W-:Y:S01]  /*3130*/  IADD3 R10, R151, UR4, RZ ;  /* 0x00000004970a7c10 */ /* 0x010fe2000fffe0ff */
[----:B------:R-:W-:Y:S01]  /*3140*/  CS2R R40, SRZ ;  /* 0x0000000000287805 */ /* 0x000fe2000001ff00 */
[----:B------:R-:W-:-:S03]  /*3150*/  LOP3.LUT R9, R2, R14, R0, 0x1e, !PT ;  /* 0x0000000e02097212 */ /* 0x000fc600078e1e00 */
[----:B------:R-:W-:Y:S01]  /*3160*/  STL [R1+0xac], R10 ;  /* 0x0000ac0a01007387 */ /* 0x000fe20000100800 */
[----:B--2---:R-:W-:-:S05]  /*3170*/  IMAD.SHL.U32 R5, R24, 0x8, RZ ;  /* 0x0000000818057824 */ /* 0x004fca00078e00ff */
[C---:B------:R-:W-:Y:S02]  /*3180*/  LOP3.LUT R7, R0.reuse, 0x8, R5, 0xf8, !PT ;  /* 0x0000000800077812 */ /* 0x040fe400078ef805 */
[----:B------:R-:W-:Y:S01]  /*3190*/  LOP3.LUT R5, R0, 0x38, R4, 0xf8, !PT ;  /* 0x0000003800057812 */ /* 0x000fe200078ef804 */
[C---:B------:R-:W-:Y:S01]  /*31a0*/  IMAD R0, R24.reuse, 0x200, R8 ;  /* 0x0000020018007824 */ /* 0x040fe200078e0208 */
[----:B------:R-:W-:Y:S01]  /*31b0*/  LOP3.LUT R4, R7, R2, RZ, 0x3c, !PT ;  /* 0x0000000207047212 */ /* 0x000fe200078e3cff */
[----:B------:R-:W-:Y:S01]  /*31c0*/  IMAD R8, R24, 0x1000, R6 ;  /* 0x0000100018087824 */ /* 0x000fe200078e0206 */
[----:B------:R-:W-:Y:S01]  /*31d0*/  LOP3.LUT R7, R9, R6, RZ, 0xfc, !PT ;  /* 0x0000000609077212 */ /* 0x000fe200078efcff */
[----:B------:R-:W-:Y:S01]  /*31e0*/  IMAD.SHL.U32 R9, R15, 0x2, RZ ;  /* 0x000000020f097824 */ /* 0x000fe200078e00ff */
[----:B------:R-:W-:Y:S01]  /*31f0*/  LOP3.LUT R5, R5, R2, RZ, 0x3c, !PT ;  /* 0x0000000205057212 */ /* 0x000fe200078e3cff */
[----:B------:R-:W-:Y:S01]  /*3200*/  IMAD R3, R0, 0x2, R3 ;  /* 0x0000000200037824 */ /* 0x000fe200078e0203 */
[-C--:B------:R-:W-:Y:S01]  /*3210*/  IADD3 R2, R4, R6.reuse, R21 ;  /* 0x0000000604027210 */ /* 0x080fe20007ffe015 */
[----:B------:R-:W-:Y:S01]  /*3220*/  IMAD.SHL.U32 R0, R0, 0x2, RZ ;  /* 0x0000000200007824 */ /* 0x000fe200078e00ff */
[----:B------:R2:W-:Y:S01]  /*3230*/  STL [R1+0x90], R9 ;  /* 0x0000900901007387 */ /* 0x0005e20000100800 */
[----:B------:R-:W-:Y:S01]  /*3240*/  IMAD.IADD R8, R8, 0x1, R5 ;  /* 0x0000000108087824 */ /* 0x000fe200078e0205 */
[----:B------:R-:W-:Y:S01]  /*3250*/  LOP3.LUT R6, R4, R6, RZ, 0xfc, !PT ;  /* 0x0000000604067212 */ /* 0x000fe200078efcff */
[----:B------:R-:W-:Y:S01]  /*3260*/  IMAD.MOV.U32 R5, RZ, RZ, 0x10 ;  /* 0x00000010ff057424 */ /* 0x000fe200078e00ff */
[----:B------:R-:W-:Y:S01]  /*3270*/  CS2R R24, SRZ ;  /* 0x0000000000187805 */ /* 0x000fe2000001ff00 */
[----:B------:R-:W-:Y:S01]  /*3280*/  @!P0 IMAD.SHL.U32 R4, R84, 0x10, RZ ;  /* 0x0000001054048824 */ /* 0x000fe200078e00ff */
[----:B------:R-:W-:Y:S01]  /*3290*/  CS2R R20, SRZ ;  /* 0x0000000000147805 */ /* 0x000fe2000001ff00 */
[----:B------:R-:W-:Y:S01]  /*32a0*/  IMAD.SHL.U32 R2, R2, 0x2, RZ ;  /* 0x0000000202027824 */ /* 0x000fe200078e00ff */
[----:B------:R-:W-:Y:S01]  /*32b0*/  SEL R5, R5, 0xfffffff0, !P1 ;  /* 0xfffffff005057807 */ /* 0x000fe20004800000 */
[----:B------:R-:W-:Y:S01]  /*32c0*/  CS2R R84, SRZ ;  /* 0x0000000000547805 */ /* 0x000fe2000001ff00 */
[----:B------:R3:W-:Y:S04]  /*32d0*/  @!P0 LDGSTS.E.BYPASS.LTC128B.128 [R4+0x14100], [R12.64] ;  /* 0x141000000c048fae */ /* 0x0007e8000b901d52 */
[----:B------:R-:W0:Y:S01]  /*32e0*/  LDGDEPBAR ;  /* 0x00000000000079af */ /* 0x000e220000000000 */
[----:B--2---:R-:W-:-:S05]  /*32f0*/  IADD3 R9, -R9, UR8, RZ ;  /* 0x0000000809097c10 */ /* 0x004fca000fffe1ff */
[----:B------:R2:W-:Y:S04]  /*3300*/  STL [R1+0x6c], R9 ;  /* 0x00006c0901007387 */ /* 0x0005e80000100800 */
[----:B------:R4:W-:Y:S01]  /*3310*/  STL [R1+0x38], R3 ;  /* 0x0000380301007387 */ /* 0x0009e20000100800 */
[----:B---3--:R-:W-:-:S03]  /*3320*/  SEL R4, R148, 0xffffffe0, !P2 ;  /* 0xffffffe094047807 */ /* 0x008fc60005000000 */
[----:B------:R3:W-:Y:S01]  /*3330*/  STL [R1+0x3c], R0 ;  /* 0x00003c0001007387 */ /* 0x0007e20000100800 */
[----:B--2---:R-:W-:Y:S02]  /*3340*/  LEA R9, R6, 0x15180, 0x1 ;  /* 0x0001518006097811 */ /* 0x004fe400078e08ff */
[----:B------:R-:W-:Y:S01]  /*3350*/  LEA R6, R8, 0x80, 0x1 ;  /* 0x0000008008067811 */ /* 0x000fe200078e08ff */
[----:B----4-:R-:W-:Y:S02]  /*3360*/  IMAD R3, R5, 0x2, R2 ;  /* 0x0000000205037824 */ /* 0x010fe400078e0202 */
[----:B------:R-:W-:Y:S01]  /*3370*/  STL [R1+0x40], R9 ;  /* 0x0000400901007387 */ /* 0x000fe20000100800 */
[----:B---3--:R-:W-:-:S03]  /*3380*/  IMAD.SHL.U32 R0, R7, 0x2, RZ ;  /* 0x0000000207007824 */ /* 0x008fc600078e00ff */
[----:B------:R2:W-:Y:S01]  /*3390*/  STL [R1+0x24], R6 ;  /* 0x0000240601007387 */ /* 0x0005e20000100800 */
[C---:B------:R-:W-:Y:S02]  /*33a0*/  IMAD R7, R4.reuse, 0x2, R2 ;  /* 0x0000000204077824 */ /* 0x040fe400078e0202 */
[----:B------:R-:W-:-:S03]  /*33b0*/  IMAD R252, R4, 0x2, R3 ;  /* 0x0000000204fc7824 */ /* 0x000fc600078e0203 */
[----:B------:R3:W-:Y:S01]  /*33c0*/  STL [R1+0x20], R7 ;  /* 0x0000200701007387 */ /* 0x0007e20000100800 */
[--C-:B--2---:R-:W-:Y:S02]  /*33d0*/  IMAD R6, R5, 0x2, R9.reuse ;  /* 0x0000000205067824 */ /* 0x104fe400078e0209 */
[C---:B------:R-:W-:Y:S02]  /*33e0*/  IMAD R5, R4.reuse, 0x2, R9 ;  /* 0x0000000204057824 */ /* 0x040fe400078e0209 */
[----:B------:R-:W-:Y:S01]  /*33f0*/  IMAD R4, R4, 0x2, R6 ;  /* 0x0000000204047824 */ /* 0x000fe200078e0206 */
[----:B------:R3:W-:Y:S04]  /*3400*/  STL [R1+0x44], R6 ;  /* 0x0000440601007387 */ /* 0x0007e80000100800 */
[----:B------:R3:W-:Y:S04]  /*3410*/  STL [R1+0x4c], R5 ;  /* 0x00004c0501007387 */ /* 0x0007e80000100800 */
[----:B-1----:R3:W-:Y:S02]  /*3420*/  STL [R1+0x48], R4 ;  /* 0x0000480401007387 */ /* 0x0027e40000100800 */
.L_x_452:
[----:B-1----:R-:W2:Y:S01]  /*3430*/  LDL R159, [R1+0x28] ;  /* 0x00002800019f7983 */ /* 0x002ea20000100800 */
[----:B------:R-:W-:Y:S04]  /*3440*/  DEPBAR.LE SB0, 0x0 ;  /* 0x000080000000791a */ /* 0x000fe80000000000 */
[----:B------:R-:W4:Y:S01]  /*3450*/  LDL R158, [R1+0x2c] ;  /* 0x00002c00019e7983 */ /* 0x000f220000100800 */
[----:B------:R-:W-:Y:S02]  /*3460*/  USHF.L.U32 UR8, UR6, 0x5, URZ ;  /* 0x0000000506087899 */ /* 0x000fe4000800063f */
[----:B------:R-:W-:Y:S01]  /*3470*/  UIADD3 UR7, UR6, 0x1, URZ ;  /* 0x0000000106077890 */ /* 0x000fe2000fffe03f */
[----:B-----5:R-:W5:Y:S01]  /*3480*/  LDL R157, [R1+0x34] ;  /* 0x00003400019d7983 */ /* 0x020f620000100800 */
[----:B------:R-:W-:Y:S02]  /*3490*/  UIADD3 UR4, -UR9, 0x1, UR8 ;  /* 0x0000000109047890 */ /* 0x000fe4000fffe108 */
[----:B------:R-:W-:Y:S01]  /*34a0*/  UISETP.GE.AND UP0, UPT, UR7, UR10, UPT ;  /* 0x0000000a0700728c */ /* 0x000fe2000bf06270 */
[----:B---3--:R-:W3:Y:S01]  /*34b0*/  LDL R229, [R1+0x20] ;  /* 0x0000200001e57983 */ /* 0x008ee20000100800 */
[----:B------:R-:W-:Y:S03]  /*34c0*/  UIADD3 UR4, -UR14, UR4, UR13 ;  /* 0x000000040e047290 */ /* 0x000fe6000fffe10d */
[----:B------:R-:W3:Y:S04]  /*34d0*/  LDL R156, [R1+0x30] ;  /* 0x00003000019c7983 */ /* 0x000ee80000100800 */
[----:B------:R-:W-:Y:S01]  /*34e0*/  BAR.SYNC.DEFER_BLOCKING 0x0 ;  /* 0x0000000000007b1d */ /* 0x000fe20000010000 */
[----:B------:R-:W-:Y:S05]  /*34f0*/  PLOP3.LUT P5, PT, PT, PT, UP0, 0x80, 0x0 ;  /* 0x000000000000781c */ /* 0x000fea0003faf008 */
[----:B------:R-:W-:Y:S04]  /*3500*/  LDSM.16.M88.4 R8, [R2+0x8080] ;  /* 0x008080000208783b */ /* 0x000fe80000000200 */
[----:B------:R-:W-:Y:S04]  /*3510*/  LDSM.16.M88.4 R16, [R3+0x8080] ;  /* 0x008080000310783b */ /* 0x000fe80000000200 */
[----:B------:R-:W3:Y:S04]  /*3520*/  LDL R228, [R1+0x58] ;  /* 0x0000580001e47983 */ /* 0x000ee80000100800 */
[----:B------:R-:W3:Y:S04]  /*3530*/  LDL R160, [R1+0x90] ;  /* 0x0000900001a07983 */ /* 0x000ee80000100800 */
[----:B------:R-:W3:Y:S04]  /*3540*/  LDL R163, [R1+0x6c] ;  /* 0x00006c0001a37983 */ /* 0x000ee80000100800 */
[----:B------:R-:W3:Y:S04]  /*3550*/  LDL R241, [R1+0x3c] ;  /* 0x00003c0001f17983 */ /* 0x000ee80000100800 */
[----:B------:R-:W3:Y:S04]  /*3560*/  LDL R240, [R1+0x38] ;  /* 0x0000380001f07983 */ /* 0x000ee80000100800 */
[----:B--2---:R-:W1:Y:S04]  /*3570*/  LDSM.16.M88.4 R12, [R159+0x80] ;  /* 0x000080009f0c783b */ /* 0x004e680000000200 */
[----:B----4-:R-:W2:Y:S04]  /*3580*/  LDSM.16.M88.4 R148, [R158+0x80] ;  /* 0x000080009e94783b */ /* 0x010ea80000000200 */
[----:B-----5:R-:W-:Y:S01]  /*3590*/  LDSM.16.M88.4 R152, [R157+0x80] ;  /* 0x000080009d98783b */ /* 0x020fe20000000200 */
[C---:B-1----:R-:W-:Y:S08]  /*35a0*/  HMMA.16816.F32.BF16 R4, R8.reuse, R12, RZ ;  /* 0x0000000c0804723c */ /* 0x042ff000000418ff */
[----:B------:R-:W-:Y:S01]  /*35b0*/  HMMA.16816.F32.BF16 R8, R8, R14, RZ ;  /* 0x0000000e0808723c */ /* 0x000fe200000418ff */
[----:B---3--:R-:W1:Y:S04]  /*35c0*/  LDSM.16.M88.4 R12, [R229+0x8080] ;  /* 0x00808000e50c783b */ /* 0x008e680000000200 */
[----:B------:R-:W-:Y:S04]  /*35d0*/  LDS R161, [R228.X4+0x14080] ;  /* 0x01408000e4a17984 */ /* 0x000fe80000004800 */
[----:B------:R-:W-:Y:S07]  /*35e0*/  LDS R162, [R228.X4+0x140a0] ;  /* 0x0140a000e4a27984 */ /* 0x000fee0000004800 */
        /* <DEDUP_REMOVED lines=63> */
[----:B------:R-:W-:Y:S05]  /*39e0*/  IADD3 R156, -R160, UR4, R228 ;  /* 0x00000004a09c7c10 */ /* 0x000fea000fffe1e4 */
[C---:B------:R-:W-:Y:S02]  /*39f0*/  IMNMX R157, R163.reuse, R156, PT ;  /* 0x0000009ca39d7217 */ /* 0x040fe40003800200 */
[----:B------:R-:W-:Y:S02]  /*3a00*/  IADD3 R156, R156, 0x8, RZ ;  /* 0x000000089c9c7810 */ /* 0x000fe40007ffe0ff */
[C---:B---3--:R-:W-:Y:S05]  /*3a10*/  HMMA.16816.F32.BF16 R12, R152.reuse, R168, R12 ;  /* 0x000000a8980c723c */ /* 0x048fea000004180c */
[----:B------:R-:W-:Y:S02]  /*3a20*/  IMNMX R156, R163, R156, PT ;  /* 0x0000009ca39c7217 */ /* 0x000fe40003800200 */
[----:B------:R-:W3:Y:S01]  /*3a30*/  LDL R163, [R1+0x64] ;  /* 0x0000640001a37983 */ /* 0x000ee20000100800 */
[----:B------:R-:W-:Y:S03]  /*3a40*/  HMMA.16816.F32.BF16 R16, R152, R170, R16 ;  /* 0x000000aa9810723c */ /* 0x000fe60000041810 */
[----:B------:R-:W1:Y:S01]  /*3a50*/  LDSM.16.M88.4 R152, [R252+0x10080] ;  /* 0x01008000fc98783b */ /* 0x000e620000000200 */
[C---:B------:R-:W-:Y:S04]  /*3a60*/  ISETP.GT.AND P0, PT, R157.reuse, RZ, PT ;  /* 0x000000ff9d00720c */ /* 0x040fe80003f04270 */
[----:B------:R-:W-:Y:S02]  /*3a70*/  FSEL R4, R4, -INF , P0 ;  /* 0xff80000004047808 */ /* 0x000fe40000000000 */
[----:B------:R-:W-:Y:S03]  /*3a80*/  ISETP.GT.AND P0, PT, R157, 0x1, PT ;  /* 0x000000019d00780c */ /* 0x000fe60003f04270 */
[--C-:B------:R-:W-:Y:S01]  /*3a90*/  FFMA.FTZ R4, R4, c[0x0][0x29c], -R161.reuse ;  /* 0x0000a70004047a23 */ /* 0x100fe200000108a1 */
[----:B------:R-:W-:Y:S02]  /*3aa0*/  FSEL R5, R5, -INF , P0 ;  /* 0xff80000005057808 */ /* 0x000fe40000000000 */
[C---:B--2---:R-:W-:Y:S01]  /*3ab0*/  HMMA.16816.F32.BF16 R12, R148.reuse, R172, R12 ;  /* 0x000000ac940c723c */ /* 0x044fe2000004180c */
[----:B------:R2:W4:Y:S04]  /*3ac0*/  MUFU.EX2 R160, R4 ;  /* 0x0000000400a07308 */ /* 0x0005280000000800 */
[--C-:B------:R-:W-:Y:S01]  /*3ad0*/  FFMA.FTZ R159, R5, c[0x0][0x29c], -R161.reuse ;  /* 0x0000a700059f7a23 */ /* 0x100fe200000108a1 */
[----:B------:R-:W-:Y:S01]  /*3ae0*/  ISETP.GT.AND P0, PT, R156, RZ, PT ;  /* 0x000000ff9c00720c */ /* 0x000fe20003f04270 */
[----:B------:R-:W-:Y:S01]  /*3af0*/  LDS R5, [R228.X4+0x14100] ;  /* 0x01410000e4057984 */ /* 0x000fe20000004800 */
[----:B------:R-:W-:Y:S03]  /*3b00*/  HMMA.16816.F32.BF16 R16, R148, R174, R16 ;  /* 0x000000ae9410723c */ /* 0x000fe60000041810 */
[----:B------:R-:W5:Y:S01]  /*3b10*/  LDSM.16.M88.4 R148, [R2+0x11080] ;  /* 0x011080000294783b */ /* 0x000f620000000200 */
[----:B------:R-:W3:Y:S01]  /*3b20*/  MUFU.EX2 R159, R159 ;  /* 0x0000009f009f7308 */ /* 0x000ee20000000800 */
[----:B------:R-:W-:Y:S02]  /*3b30*/  FSEL R6, R6, -INF , P0 ;  /* 0xff80000006067808 */ /* 0x000fe40000000000 */
[----:B------:R-:W-:Y:S05]  /*3b40*/  ISETP.GT.AND P0, PT, R156, 0x1, PT ;  /* 0x000000019c00780c */ /* 0x000fea0003f04270 */
[----:B------:R-:W-:Y:S01]  /*3b50*/  FSEL R7, R7, -INF , P0 ;  /* 0xff80000007077808 */ /* 0x000fe20000000000 */
[--C-:B------:R-:W-:Y:S01]  /*3b60*/  FFMA.FTZ R158, R6, c[0x0][0x29c], -R162.reuse ;  /* 0x0000a700069e7a23 */ /* 0x100fe200000108a2 */
[C---:B------:R-:W-:Y:S01]  /*3b70*/  ISETP.GT.AND P0, PT, R157.reuse, 0x20, PT ;  /* 0x000000209d00780c */ /* 0x040fe20003f04270 */
[----:B--2---:R-:W-:Y:S03]  /*3b80*/  LDS R4, [R228.X4+0x14120] ;  /* 0x01412000e4047984 */ /* 0x004fe60000004800 */
[----:B------:R-:W-:Y:S01]  /*3b90*/  FSEL R8, R8, -INF , P0 ;  /* 0xff80000008087808 */ /* 0x000fe20000000000 */
[C---:B-1----:R-:W-:Y:S01]  /*3ba0*/  HMMA.16816.F32.BF16 R12, R152.reuse, R176, R12 ;  /* 0x000000b0980c723c */ /* 0x042fe2000004180c */
[----:B------:R-:W-:Y:S04]  /*3bb0*/  MUFU.EX2 R158, R158 ;  /* 0x0000009e009e7308 */ /* 0x000fe80000000800 */
[----:B------:R-:W-:Y:S01]  /*3bc0*/  ISETP.GT.AND P0, PT, R157, 0x21, PT ;  /* 0x000000219d00780c */ /* 0x000fe20003f04270 */
[--C-:B------:R-:W-:Y:S02]  /*3bd0*/  FFMA.FTZ R8, R8, c[0x0][0x29c], -R161.reuse ;  /* 0x0000a70008087a23 */ /* 0x100fe400000108a1 */
[----:B------:R-:W-:Y:S01]  /*3be0*/  HMMA.16816.F32.BF16 R16, R152, R178, R16 ;  /* 0x000000b29810723c */ /* 0x000fe20000041810 */
[----:B------:R-:W1:Y:S03]  /*3bf0*/  LDSM.16.M88.4 R152, [R3+0x11080] ;  /* 0x011080000398783b */ /* 0x000e660000000200 */
[----:B------:R-:W-:Y:S01]  /*3c00*/  FSEL R9, R9, -INF , P0 ;  /* 0xff80000009097808 */ /* 0x000fe20000000000 */
[----:B------:R-:W-:Y:S01]  /*3c10*/  MUFU.EX2 R8, R8 ;  /* 0x0000000800087308 */ /* 0x000fe20000000800 */
[----:B------:R-:W-:Y:S03]  /*3c20*/  ISETP.GT.AND P0, PT, R156, 0x20, PT ;  /* 0x000000209c00780c */ /* 0x000fe60003f04270 */
[----:B------:R-:W-:Y:S03]  /*3c30*/  FFMA.FTZ R161, R9, c[0x0][0x29c], -R161 ;  /* 0x0000a70009a17a23 */ /* 0x000fe600000108a1 */
[----:B------:R-:W-:Y:S02]  /*3c40*/  FSEL R6, R10, -INF , P0 ;  /* 0xff8000000a067808 */ /* 0x000fe40000000000 */
[----:B------:R-:W-:Y:S02]  /*3c50*/  ISETP.GT.AND P0, PT, R156, 0x21, PT ;  /* 0x000000219c00780c */ /* 0x000fe40003f04270 */
[C---:B-----5:R-:W-:Y:S05]  /*3c60*/  HMMA.16816.F32.BF16 R12, R148.reuse, R180, R12 ;  /* 0x000000b4940c723c */ /* 0x060fea000004180c */
[----:B------:R-:W-:Y:S01]  /*3c70*/  FSEL R11, R11, -INF , P0 ;  /* 0xff8000000b0b7808 */ /* 0x000fe20000000000 */
[----:B------:R-:W-:Y:S02]  /*3c80*/  FFMA.FTZ R6, R6, c[0x0][0x29c], -R162 ;  /* 0x0000a70006067a23 */ /* 0x000fe400000108a2 */
[----:B------:R-:W-:Y:S01]  /*3c90*/  HMMA.16816.F32.BF16 R16, R148, R182, R16 ;  /* 0x000000b69410723c */ /* 0x000fe20000041810 */
[----:B------:R-:W2:Y:S03]  /*3ca0*/  LDSM.16.M88.4 R148, [R229+0x11080] ;  /* 0x01108000e594783b */ /* 0x000ea60000000200 */
[----:B------:R-:W-:-:S12]  /*3cb0*/  MUFU.EX2 R6, R6 ;  /* 0x0000000600067308 */ /* 0x000fd80000000800 */
        /* <DEDUP_REMOVED lines=31> */
[----:B------:R-:W5:Y:S03]  /*3eb0*/  MUFU.EX2 R7, R161 ;  /* 0x000000a100077308 */ /* 0x000f660000000800 */
        /* <DEDUP_REMOVED lines=8> */
[----:B----4-:R-:W-:Y:S02]  /*3f40*/  FMUL.FTZ R12, R160, R12 ;  /* 0x0000000ca00c7220 */ /* 0x010fe40000410000 */
[--C-:B------:R-:W-:Y:S02]  /*3f50*/  FADD.FTZ R16, R16, -R5.reuse ;  /* 0x8000000510107221 */ /* 0x100fe40000010000 */
[----:B------:R-:W-:Y:S01]  /*3f60*/  FADD.FTZ R17, R17, -R5 ;  /* 0x8000000511117221 */ /* 0x000fe20000010000 */
[----:B---3--:R-:W-:Y:S01]  /*3f70*/  F2FP.BF16.PACK_AB R5, R159, R160 ;  /* 0x000000a09f05723e */ /* 0x008fe200000010ff */
[--C-:B------:R-:W-:Y:S02]  /*3f80*/  FADD.FTZ R11, R18, -R4.reuse ;  /* 0x80000004120b7221 */ /* 0x100fe40000010000 */
[--C-:B------:R-:W-:Y:S02]  /*3f90*/  FADD.FTZ R19, R19, -R4.reuse ;  /* 0x8000000413137221 */ /* 0x100fe40000010000 */
[----:B------:R3:W-:Y:S01]  /*3fa0*/  STS [R163+0x14180], R5 ;  /* 0x01418005a3007388 */ /* 0x0007e20000000800 */
[C---:B-----5:R-:W-:Y:S01]  /*3fb0*/  FMUL.FTZ R17, R7.reuse, R17 ;  /* 0x0000001107117220 */ /* 0x060fe20000410000 */
        /* <DEDUP_REMOVED lines=93> */
[----:B-1--4-:R-:W1:Y:S04]  /*4590*/  S2R R0, SR_TID.X ;  /* 0x0000000000007919 */ /* 0x012e680000002100 */
[----:B--2---:R-:W2:Y:S01]  /*45a0*/  LDL R247, [R1+0x50] ;  /* 0x0000500001f77983 */ /* 0x004ea20000100800 */
[----:B------:R-:W-:Y:S01]  /*45b0*/  LEA R245, P0, R245, R246, 0x5 ;  /* 0x000000f6f5f57211 */ /* 0x000fe200078028ff */
[----:B------:R-:W-:Y:S02]  /*45c0*/  IMAD.U32 R246, RZ, RZ, UR11 ;  /* 0x0000000bfff67e24 */ /* 0x000fe4000f8e00ff */
[----:B---3--:R-:W3:Y:S03]  /*45d0*/  LDL R248, [R1+0x94] ;  /* 0x0000940001f87983 */ /* 0x008ee60000100800 */
[----:B------:R-:W-:Y:S02]  /*45e0*/  LEA.HI.X R246, R244, R249, R246, 0x5, P0 ;  /* 0x000000f9f4f67211 */ /* 0x000fe400000f2cf6 */
[C---:B------:R-:W-:Y:S02]  /*45f0*/  LEA R244, P0, R245.reuse, c[0x0][0x1f0], 0x1 ;  /* 0x00007c00f5f47a11 */ /* 0x040fe400078008ff */
[----:B-1----:R-:W-:Y:S02]  /*4600*/  SHF.R.S32.HI R249, RZ, 0x1f, R0 ;  /* 0x0000001ffff97819 */ /* 0x002fe40000011400 */
[----:B------:R-:W-:Y:S02]  /*4610*/  LEA.HI.X R245, R245, c[0x0][0x1f4], R246, 0x1, P0 ;  /* 0x00007d00f5f57a11 */ /* 0x000fe400000f0cf6 */
[----:B------:R-:W4:Y:S01]  /*4620*/  LDL R246, [R1+0x5c] ;  /* 0x00005c0001f67983 */ /* 0x000f220000100800 */
[----:B------:R-:W-:Y:S03]  /*4630*/  LEA.HI R249, R249, R0, RZ, 0x3 ;  /* 0x00000000f9f97211 */ /* 0x000fe600078f18ff */
[----:B------:R1:W5:Y:S01]  /*4640*/  LDL.LU R0, [R1+0xb4] ;  /* 0x0000b40001007983 */ /* 0x0003620000300800 */
[----:B------:R-:W-:Y:S02]  /*4650*/  SHF.R.S32.HI R249, RZ, 0x3, R249 ;  /* 0x00000003fff97819 */ /* 0x000fe400000114f9 */
[C---:B----4-:R-:W-:Y:S02]  /*4660*/  LOP3.LUT P2, RZ, R246.reuse, 0x1, RZ, 0xc0, !PT ;  /* 0x00000001f6ff7812 */ /* 0x050fe4000784c0ff */
        /* <DEDUP_REMOVED lines=10> */
[----:B--2---:R2:W-:Y:S04]  /*4710*/  LDGSTS.E.BYPASS.LTC128B.128 [R247+0x10080], [R244.64], !P4 ;  /* 0x10080000f4f77fae */ /* 0x0045e8000e101d52 */
[----:B------:R2:W-:Y:S04]  /*4720*/  LDGSTS.E.BYPASS.LTC128B.128 [R247+0x11080], [R244.64+0x80], !P2 ;  /* 0x11080080f4f77fae */ /* 0x0005e8000d101d52 */
[----:B------:R2:W-:Y:S04]  /*4730*/  LDGSTS.E.BYPASS.LTC128B.128 [R247+0x12080], [R244.64+0x100], !P1 ;  /* 0x12080100f4f77fae */ /* 0x0005e8000c901d52 */
[----:B------:R2:W-:Y:S04]  /*4740*/  LDGSTS.E.BYPASS.LTC128B.128 [R247+0x13080], [R244.64+0x180], !P0 ;  /* 0x13080180f4f77fae */ /* 0x0005e8000c101d52 */
[----:B--2---:R-:W2:Y:S01]  /*4750*/  S2R R247, SR_TID.X ;  /* 0x0000000000f77919 */ /* 0x004ea20000002100 */
[----:B------:R-:W-:Y:S05]  /*4760*/  IMAD.U32 R244, RZ, RZ, UR8 ;  /* 0x00000008fff47e24 */ /* 0x000fea000f8e00ff */
[----:B------:R-:W-:Y:S04]  /*4770*/  @!P6 IADD3 R244, R244, 0x20, RZ ;  /* 0x00000020f4f4e810 */ /* 0x000fe80007ffe0ff */
[C---:B------:R-:W-:Y:S04]  /*4780*/  @!P6 IADD3 R245, P0, R244.reuse, R250, RZ ;  /* 0x000000faf4f5e210 */ /* 0x040fe80007f1e0ff */
[----:B---3--:R-:W-:Y:S02]  /*4790*/  @!P6 LEA.HI.X.SX32 R246, R244, R248, 0x1, P0 ;  /* 0x000000f8f4f6e211 */ /* 0x008fe400000f0eff */
[C---:B------:R-:W-:Y:S04]  /*47a0*/  @!P6 LEA R244, P0, R245.reuse, c[0x0][0x280], 0x2 ;  /* 0x0000a000f5f4ea11 */ /* 0x040fe800078010ff */
[----:B------:R-:W-:Y:S01]  /*47b0*/  @!P6 LEA.HI.X R245, R245, c[0x0][0x284], R246, 0x2, P0 ;  /* 0x0000a100f5f5ea11 */ /* 0x000fe200000f14f6 */
[----:B--2---:R-:W-:Y:S05]  /*47c0*/  @!P6 IMAD.SHL.U32 R246, R247, 0x10, RZ ;  /* 0x00000010f7f6e824 */ /* 0x004fea00078e00ff */
[----:B------:R1:W-:Y:S03]  /*47d0*/  @!P6 LDGSTS.E.BYPASS.LTC128B.128 [R246+0x14100], [R244.64] ;  /* 0x14100000f4f6efae */ /* 0x0003e6000b901d52 */
.L_x_450:
        /* <DEDUP_REMOVED lines=98> */
.L_x_451:
        /* <DEDUP_REMOVED lines=167> */
.L_x_449:
[----:B------:R-:W-:Y:S05]  /*5870*/  @P0 BRA `(.L_x_453) ;  /* 0x00001f8000000947 */ /* 0x000fea0003800000 */
[----:B------:R-:W1:Y:S01]  /*5880*/  S2R R111, SR_TID.X ;  /* 0x00000000006f7919 */ /* 0x000e620000002100 */
[----:B------:R-:W-:Y:S01]  /*5890*/  F2FP.BF16.PACK_AB R87, R33, R32 ;  /* 0x000000202157723e */ /* 0x000fe200000010ff */
[----:B------:R-:W-:Y:S01]  /*58a0*/  ULDC.64 UR4, c[0x0][0x358] ;  /* 0x0000d60000047ab9 */ /* 0x000fe20000000a00 */
[----:B------:R-:W-:Y:S01]  /*58b0*/  F2FP.BF16.PACK_AB R33, R2, R5 ;  /* 0x000000050221723e */ /* 0x000fe200000010ff */
[----:B------:R-:W-:Y:S01]  /*58c0*/  UISETP.NE.U32.AND UP1, UPT, URZ, UR4, UPT ;  /* 0x000000043f00728c */ /* 0x000fe2000bf25070 */
[----:B------:R-:W-:Y:S01]  /*58d0*/  F2FP.BF16.PACK_AB R32, R0, R3 ;  /* 0x000000030020723e */ /* 0x000fe200000010ff */
[----:B------:R-:W-:Y:S01]  /*58e0*/  UMOV UR6, 0x4 ;  /* 0x0000000400067882 */ /* 0x000fe20000000000 */
[----:B------:R-:W-:Y:S01]  /*58f0*/  F2FP.BF16.PACK_AB R86, R35, R34 ;  /* 0x000000222356723e */ /* 0x000fe200000010ff */
[----:B------:R-:W-:Y:S01]  /*5900*/  UISETP.NE.AND.EX UP1, UPT, URZ, UR5, UPT, UP1 ;  /* 0x000000053f00728c */ /* 0x000fe2000bf25310 */
[----:B------:R-:W-:-:S02]  /*5910*/  F2FP.BF16.PACK_AB R35, R6, R149 ;  /* 0x000000950623723e */ /* 0x000fc400000010ff */
[----:B------:R-:W-:Y:S01]  /*5920*/  F2FP.BF16.PACK_AB R36, R37, R36 ;  /* 0x000000242524723e */ /* 0x000fe200000010ff */
[----:B------:R-:W-:Y:S01]  /*5930*/  ULDC.64 UR4, c[0x0][0x358] ;  /* 0x0000d60000047ab9 */ /* 0x000fe20000000a00 */
[----:B------:R-:W-:Y:S01]  /*5940*/  F2FP.BF16.PACK_AB R90, R23, R22 ;  /* 0x00000016175a723e */ /* 0x000fe200000010ff */
[----:B------:R-:W-:Y:S01]  /*5950*/  UIMAD.WIDE UR4, UR15, UR6, UR4 ;  /* 0x000000060f0472a5 */ /* 0x000fe2000f8e0204 */
[----:B------:R-:W-:Y:S02]  /*5960*/  F2FP.BF16.PACK_AB R34, R4, R148 ;  /* 0x000000940422723e */ /* 0x000fe400000010ff */
[----:B------:R-:W-:Y:S02]  /*5970*/  F2FP.BF16.PACK_AB R91, R21, R20 ;  /* 0x00000014155b723e */ /* 0x000fe400000010ff */
[----:B------:R-:W-:Y:S02]  /*5980*/  F2FP.BF16.PACK_AB R89, R25, R24 ;  /* 0x000000181959723e */ /* 0x000fe400000010ff */
[----:B------:R-:W-:-:S02]  /*5990*/  F2FP.BF16.PACK_AB R88, R27, R26 ;  /* 0x0000001a1b58723e */ /* 0x000fc400000010ff */
[----:B------:R-:W-:Y:S02]  /*59a0*/  F2FP.BF16.PACK_AB R85, R29, R28 ;  /* 0x0000001c1d55723e */ /* 0x000fe400000010ff */
[----:B-1----:R-:W-:Y:S02]  /*59b0*/  SHF.R.S32.HI R5, RZ, 0x1f, R111 ;  /* 0x0000001fff057819 */ /* 0x002fe4000001146f */
[----:B------:R-:W-:Y:S02]  /*59c0*/  F2FP.BF16.PACK_AB R84, R31, R30 ;  /* 0x0000001e1f54723e */ /* 0x000fe400000010ff */
[CC--:B------:R-:W-:Y:S02]  /*59d0*/  LEA.HI R3, R5.reuse, R111.reuse, RZ, 0x2 ;  /* 0x0000006f05037211 */ /* 0x0c0fe400078f10ff */
[----:B------:R-:W-:Y:S02]  /*59e0*/  LEA.HI R37, R5, R111, RZ, 0x5 ;  /* 0x0000006f05257211 */ /* 0x000fe400078f28ff */
[----:B------:R-:W-:-:S02]  /*59f0*/  SHF.R.S32.HI R6, RZ, 0x2, R3 ;  /* 0x00000002ff067819 */ /* 0x000fc40000011403 */
[----:B------:R-:W-:Y:S02]  /*5a00*/  SHF.R.S32.HI R0, RZ, 0x1f, R3 ;  /* 0x0000001fff007819 */ /* 0x000fe40000011403 */
[----:B------:R-:W-:Y:S02]  /*5a10*/  SHF.R.S32.HI R22, RZ, 0x5, R37 ;  /* 0x00000005ff167819 */ /* 0x000fe40000011425 */
[----:B------:R-:W-:Y:S02]  /*5a20*/  LEA.HI R0, R0, R6, RZ, 0x3 ;  /* 0x0000000600007211 */ /* 0x000fe400078f18ff */
[----:B------:R-:W-:Y:S02]  /*5a30*/  LEA.HI R5, R5, R111, RZ, 0x6 ;  /* 0x0000006f05057211 */ /* 0x000fe400078f30ff */
[----:B------:R-:W-:Y:S02]  /*5a40*/  LOP3.LUT R0, R0, 0xfffffff8, RZ, 0xc0, !PT ;  /* 0xfffffff800007812 */ /* 0x000fe400078ec0ff */
[----:B------:R-:W-:-:S02]  /*5a50*/  LOP3.LUT R3, R3, 0x3ffffffc, RZ, 0xc0, !PT ;  /* 0x3ffffffc03037812 */ /* 0x000fc400078ec0ff */
[----:B------:R-:W-:Y:S01]  /*5a60*/  SHF.R.U32.HI R5, RZ, 0x3, R5 ;  /* 0x00000003ff057819 */ /* 0x000fe20000011605 */
[----:B------:R-:W-:Y:S01]  /*5a70*/  IMAD.IADD R6, R6, 0x1, -R0 ;  /* 0x0000000106067824 */ /* 0x000fe200078e0a00 */
[----:B------:R-:W-:Y:S02]  /*5a80*/  LEA.HI R0, R37, R22, RZ, 0x1 ;  /* 0x0000001625007211 */ /* 0x000fe400078f08ff */
[----:B------:R-:W-:Y:S01]  /*5a90*/  F2FP.BF16.PACK_AB R38, R39, R38 ;  /* 0x000000262726723e */ /* 0x000fe200000010ff */
[----:B------:R-:W-:Y:S01]  /*5aa0*/  IMAD.SHL.U32 R2, R6, 0x40, RZ ;  /* 0x0000004006027824 */ /* 0x000fe200078e00ff */
[----:B------:R-:W-:Y:S02]  /*5ab0*/  LOP3.LUT R4, R0, 0x1ffffe, RZ, 0xc0, !PT ;  /* 0x001ffffe00047812 */ /* 0x000fe400078ec0ff */
[----:B------:R-:W-:Y:S02]  /*5ac0*/  LOP3.LUT P0, RZ, R6, 0x4, RZ, 0xc0, !PT ;  /* 0x0000000406ff7812 */ /* 0x000fe4000780c0ff */
[----:B------:R-:W-:Y:S01]  /*5ad0*/  LOP3.LUT R0, R2, 0x1c0, RZ, 0xc0, !PT ;  /* 0x000001c002007812 */ /* 0x000fe200078ec0ff */
[----:B------:R-:W-:Y:S01]  /*5ae0*/  IMAD.IADD R2, R111, 0x1, -R3 ;  /* 0x000000016f027824 */ /* 0x000fe200078e0a03 */
[----:B------:R-:W-:Y:S01]  /*5af0*/  F2FP.BF16.PACK_AB R48, R49, R48 ;  /* 0x000000303130723e */ /* 0x000fe200000010ff */
[----:B------:R-:W-:Y:S01]  /*5b00*/  IMAD.IADD R3, R22, 0x1, -R4 ;  /* 0x0000000116037824 */ /* 0x000fe200078e0a04 */
[----:B------:R-:W-:-:S02]  /*5b10*/  LOP3.LUT R4, R0, 0x18, R5, 0xf8, !PT ;  /* 0x0000001800047812 */ /* 0x000fc400078ef805 */
[----:B------:R-:W-:Y:S01]  /*5b20*/  SHF.R.U32.HI R0, RZ, 0x3, R0 ;  /* 0x00000003ff007819 */ /* 0x000fe20000011600 */
[----:B------:R-:W-:Y:S01]  /*5b30*/  IMAD R2, R3, 0x200, R2 ;  /* 0x0000020003027824 */ /* 0x000fe200078e0202 */
[----:B------:R-:W-:Y:S02]  /*5b40*/  F2FP.BF16.PACK_AB R50, R51, R50 ;  /* 0x000000323332723e */ /* 0x000fe400000010ff */
[----:B------:R-:W-:Y:S02]  /*5b50*/  LOP3.LUT R0, R4, R0, RZ, 0x3c, !PT ;  /* 0x0000000004007212 */ /* 0x000fe400078e3cff */
[----:B------:R-:W-:Y:S02]  /*5b60*/  F2FP.BF16.PACK_AB R40, R41, R40 ;  /* 0x000000282928723e */ /* 0x000fe400000010ff */
[----:B------:R-:W-:Y:S01]  /*5b70*/  F2FP.BF16.PACK_AB R42, R43, R42 ;  /* 0x0000002a2b2a723e */ /* 0x000fe200000010ff */
[----:B------:R-:W-:Y:S01]  /*5b80*/  IMAD.U32 R0, R2, 0x2, R0 ;  /* 0x0000000202007824 */ /* 0x000fe200078e0000 */
[----:B------:R-:W-:-:S02]  /*5b90*/  F2FP.BF16.PACK_AB R44, R45, R44 ;  /* 0x0000002c2d2c723e */ /* 0x000fc400000010ff */
[----:B------:R-:W-:Y:S01]  /*5ba0*/  F2FP.BF16.PACK_AB R46, R47, R46 ;  /* 0x0000002e2f2e723e */ /* 0x000fe200000010ff */
[----:B------:R-:W-:Y:S01]  /*5bb0*/  IMAD.SHL.U32 R0, R0, 0x2, RZ ;  /* 0x0000000200007824 */ /* 0x000fe200078e00ff */
[----:B------:R-:W-:Y:S01]  /*5bc0*/  BAR.SYNC.DEFER_BLOCKING 0x1, 0x100 ;  /* 0x0044000000007b1d */ /* 0x000fe20000010000 */
[----:B------:R-:W-:Y:S02]  /*5bd0*/  F2FP.BF16.PACK_AB R52, R53, R52 ;  /* 0x000000343534723e */ /* 0x000fe400000010ff */
[----:B------:R-:W-:Y:S02]  /*5be0*/  F2FP.BF16.PACK_AB R54, R55, R54 ;  /* 0x000000363736723e */ /* 0x000fe400000010ff */
[C---:B------:R-:W-:Y:S02]  /*5bf0*/  IADD3 R2, R0.reuse, 0x40, RZ ;  /* 0x0000004000027810 */ /* 0x040fe40007ffe0ff */
[----:B------:R-:W-:Y:S02]  /*5c00*/  @P0 IADD3 R2, R0, -0x40, RZ ;  /* 0xffffffc000020810 */ /* 0x000fe40007ffe0ff */
[----:B------:R-:W-:-:S02]  /*5c10*/  F2FP.BF16.PACK_AB R64, R65, R64 ;  /* 0x000000404140723e */ /* 0x000fc400000010ff */
[----:B------:R-:W-:Y:S02]  /*5c20*/  F2FP.BF16.PACK_AB R66, R67, R66 ;  /* 0x000000424342723e */ /* 0x000fe400000010ff */
[----:B------:R-:W-:Y:S02]  /*5c30*/  F2FP.BF16.PACK_AB R56, R57, R56 ;  /* 0x000000383938723e */ /* 0x000fe400000010ff */
[----:B------:R-:W-:Y:S02]  /*5c40*/  F2FP.BF16.PACK_AB R58, R59, R58 ;  /* 0x0000003a3b3a723e */ /* 0x000fe400000010ff */
[----:B------:R-:W-:Y:S02]  /*5c50*/  F2FP.BF16.PACK_AB R60, R61, R60 ;  /* 0x0000003c3d3c723e */ /* 0x000fe400000010ff */
[----:B------:R-:W-:Y:S02]  /*5c60*/  F2FP.BF16.PACK_AB R62, R63, R62 ;  /* 0x0000003e3f3e723e */ /* 0x000fe400000010ff */
        /* <DEDUP_REMOVED lines=34> */
[----:B-----5:R-:W-:Y:S01]  /*5e90*/  F2FP.BF16.PACK_AB R13, R131, R130 ;  /* 0x00000082830d723e */ /* 0x020fe200000010ff */
        /* <DEDUP_REMOVED lines=19> */
[----:B------:R-:W-:-:S03]  /*5fd0*/  PLOP3.LUT P0, PT, PT, PT, UP1, 0x80, 0x0 ;  /* 0x000000000000781c */ /* 0x000fc60003f0f018 */
        /* <DEDUP_REMOVED lines=45> */
[----:B------:R3:W-:Y:S01]  /*62b0*/  STS [R2+0x7480], R3 ;  /* 0x0074800302007388 */ /* 0x0007e20000000800 */
[----:B-1----:R-:W-:-:S02]  /*62c0*/  IMAD.U32 R9, RZ, RZ, UR5 ;  /* 0x00000005ff097e24 */ /* 0x002fc4000f8e00ff */
[----:B--2---:R-:W-:Y:S01]  /*62d0*/  IMAD.U32 R8, RZ, RZ, UR4 ;  /* 0x00000004ff087e24 */ /* 0x004fe2000f8e00ff */
[----:B------:R-:W-:Y:S06]  /*62e0*/  BAR.SYNC.DEFER_BLOCKING 0x1, 0x100 ;  /* 0x0044000000007b1d */ /* 0x000fec0000010000 */
[----:B------:R-:W-:Y:S02]  /*62f0*/  ULDC.64 UR4, c[0x0][0x360] ;  /* 0x0000d80000047ab9 */ /* 0x000fe40000000a00 */
[----:B------:R-:W-:Y:S01]  /*6300*/  UISETP.NE.U32.AND UP0, UPT, URZ, UR4, UPT ;  /* 0x000000043f00728c */ /* 0x000fe2000bf05070 */
[----:B---3--:R-:W2:Y:S03]  /*6310*/  @P0 LDG.E R0, [R8.64] ;  /* 0x0000001208000981 */ /* 0x008ea6000c1e1900 */
[----:B------:R-:W-:Y:S01]  /*6320*/  UISETP.NE.AND.EX UP0, UPT, URZ, UR5, UPT, UP0 ;  /* 0x000000053f00728c */ /* 0x000fe2000bf05300 */
[----:B----4-:R-:W-:-:S02]  /*6330*/  IMAD.MOV.U32 R4, RZ, RZ, c[0x0][0x2f0] ;  /* 0x0000bc00ff047624 */ /* 0x010fc400078e00ff */
[----:B------:R-:W-:-:S03]  /*6340*/  ULDC.64 UR4, c[0x0][0x360] ;  /* 0x0000d80000047ab9 */ /* 0x000fc60000000a00 */
[----:B------:R-:W-:-:S05]  /*6350*/  PLOP3.LUT P1, PT, PT, PT, UP0, 0x80, 0x0 ;  /* 0x000000000000781c */ /* 0x000fca0003f2f008 */
[----:B------:R-:W-:-:S06]  /*6360*/  @UP0 UIMAD.WIDE UR4, UR15, UR6, UR4 ;  /* 0x000000060f0402a5 */ /* 0x000fcc000f8e0204 */
[----:B------:R-:W-:Y:S02]  /*6370*/  IMAD.U32 R2, RZ, RZ, UR4 ;  /* 0x00000004ff027e24 */ /* 0x000fe4000f8e00ff */
[----:B------:R-:W-:-:S05]  /*6380*/  IMAD.U32 R3, RZ, RZ, UR5 ;  /* 0x00000005ff037e24 */ /* 0x000fca000f8e00ff */
[----:B------:R1:W5:Y:S01]  /*6390*/  @P1 LDG.E R4, [R2.64] ;  /* 0x0000001202041981 */ /* 0x000362000c1e1900 */
[----:B------:R-:W-:Y:S02]  /*63a0*/  UMOV UR10, URZ ;  /* 0x0000003f000a7c82 */ /* 0x000fe40008000000 */
[----:B------:R-:W-:Y:S01]  /*63b0*/  UMOV UR11, URZ ;  /* 0x0000003f000b7c82 */ /* 0x000fe20008000000 */
[----:B--2---:R-:W2:Y:S02]  /*63c0*/  @P0 R2UR UR5, R0 ;  /* 0x00000000000503c2 */ /* 0x004ea400000e0000 */
[----:B--2---:R-:W-:Y:S02]  /*63d0*/  @UP1 USHF.R.S32.HI UR4, URZ, 0x1f, UR5 ;  /* 0x0000001f3f041899 */ /* 0x004fe40008011405 */
[----:B------:R-:W-:-:S05]  /*63e0*/  @UP1 UMOV UR10, UR5 ;  /* 0x00000005000a1c82 */ /* 0x000fca0008000000 */
[----:B------:R-:W-:Y:S01]  /*63f0*/  @UP1 UMOV UR11, UR4 ;  /* 0x00000004000b1c82 */ /* 0x000fe20008000000 */
[----:B------:R-:W-:Y:S05]  /*6400*/  @P1 BRA `(.L_x_454) ;  /* 0x0000004000001947 */ /* 0x000fea0003800000 */
[----:B-1----:R-:W-:Y:S05]  /*6410*/  @!P0 BRA `(.L_x_454) ;  /* 0x0000003000008947 */ /* 0x002fea0003800000 */
[----:B------:R-:W2:Y:S04]  /*6420*/  LDG.E R0, [R8.64] ;  /* 0x0000001208007981 */ /* 0x000ea8000c1e1900 */
[----:B------:R-:W2:Y:S02]  /*6430*/  LDG.E R2, [R8.64+0x4] ;  /* 0x0000041208027981 */ /* 0x000ea4000c1e1900 */
[----:B--2--5:R-:W-:Y:S02]  /*6440*/  IADD3 R4, -R0, R2, RZ ;  /* 0x0000000200047210 */ /* 0x024fe40007ffe1ff */
.L_x_454:
[----:B-1----:R-:W-:Y:S01]  /*6450*/  LOP3.LUT R0, R37, 0xffffffe0, RZ, 0xc0, !PT ;  /* 0xffffffe025007812 */ /* 0x002fe200078ec0ff */
[----:B------:R-:W-:Y:S01]  /*6460*/  IMAD.SHL.U32 R2, R22, 0x40, RZ ;  /* 0x0000004016027824 */ /* 0x000fe200078e00ff */
[----:B------:R-:W-:Y:S01]  /*6470*/  USHF.R.S32.HI UR6, URZ, 0x1f, UR16 ;  /* 0x0000001f3f067899 */ /* 0x000fe20008011410 */
[----:B-----5:R-:W-:Y:S01]  /*6480*/  IADD3 R4, R4, -UR9, RZ ;  /* 0x8000000904047c10 */ /* 0x020fe2000fffe0ff */
[----:B------:R-:W-:Y:S01]  /*6490*/  ULDC.64 UR4, c[0x0][0x338] ;  /* 0x0000ce0000047ab9 */ /* 0x000fe20000000a00 */
[----:B------:R-:W-:Y:S01]  /*64a0*/  IMAD.IADD R0, R111, 0x1, -R0 ;  /* 0x000000016f007824 */ /* 0x000fe200078e0a00 */
[----:B------:R-:W-:Y:S01]  /*64b0*/  LOP3.LUT R2, R2, 0x1c0, RZ, 0xc0, !PT ;  /* 0x000001c002027812 */ /* 0x000fe200078ec0ff */
[----:B------:R-:W-:Y:S01]  /*64c0*/  UIMAD UR4, UR6, UR4, URZ ;  /* 0x00000004060472a4 */ /* 0x000fe2000f8e023f */
[----:B------:R-:W-:Y:S01]  /*64d0*/  IMNMX R14, R4, 0x40, PT ;  /* 0x00000040040e7817 */ /* 0x000fe20003800200 */
[----:B------:R-:W-:Y:S01]  /*64e0*/  IMAD.SHL.U32 R12, R0, 0x8, RZ ;  /* 0x00000008000c7824 */ /* 0x000fe200078e00ff */
[----:B------:R-:W-:Y:S01]  /*64f0*/  SHF.R.S32.HI R5, RZ, 0x1f, R0 ;  /* 0x0000001fff057819 */ /* 0x000fe20000011400 */
[----:B------:R-:W-:Y:S01]  /*6500*/  UIMAD UR5, UR16, UR5, UR4 ;  /* 0x00000005100572a4 */ /* 0x000fe2000f8e0204 */
[----:B------:R-:W-:Y:S01]  /*6510*/  SHF.R.U32.HI R3, RZ, 0x3, R2 ;  /* 0x00000003ff037819 */ /* 0x000fe20000011602 */
[----:B------:R-:W-:Y:S01]  /*6520*/  USHF.R.S32.HI UR7, URZ, 0x1f, UR15 ;  /* 0x0000001f3f077899 */ /* 0x000fe2000801140f */
[----:B------:R-:W-:Y:S01]  /*6530*/  LEA.HI R0, R5, R0, RZ, 0x3 ;  /* 0x0000000005007211 */ /* 0x000fe200078f18ff */
[----:B------:R-:W-:Y:S01]  /*6540*/  USEL UR15, UR15, URZ, !UP1 ;  /* 0x0000003f0f0f7287 */ /* 0x000fe2000c800000 */
[--C-:B------:R-:W-:Y:S01]  /*6550*/  LOP3.LUT R2, R2, 0x38, R12.reuse, 0xf8, !PT ;  /* 0x0000003802027812 */ /* 0x100fe200078ef80c */
[----:B------:R-:W-:Y:S01]  /*6560*/  USEL UR7, UR7, URZ, !UP1 ;  /* 0x0000003f07077287 */ /* 0x000fe2000c800000 */
[----:B------:R-:W-:Y:S01]  /*6570*/  SHF.R.S32.HI R13, RZ, 0x1f, R12 ;  /* 0x0000001fff0d7819 */ /* 0x000fe2000001140c */
[----:B------:R-:W-:Y:S01]  /*6580*/  IMAD.SHL.U32 R0, R0, 0x200, RZ ;  /* 0x0000020000007824 */ /* 0x000fe200078e00ff */
[----:B------:R-:W-:Y:S01]  /*6590*/  LOP3.LUT R2, R2, R3, RZ, 0x3c, !PT ;  /* 0x0000000302027212 */ /* 0x000fe200078e3cff */
[----:B------:R-:W-:Y:S01]  /*65a0*/  IMAD.U32 R15, RZ, RZ, UR15 ;  /* 0x0000000fff0f7e24 */ /* 0x000fe2000f8e00ff */
[----:B------:R-:W-:Y:S01]  /*65b0*/  IADD3 R4, P0, R22, UR10, RZ ;  /* 0x0000000a16047c10 */ /* 0x000fe2000ff1e0ff */
[----:B------:R-:W-:Y:S01]  /*65c0*/  IMAD.U32 R6, RZ, RZ, UR17 ;  /* 0x00000011ff067e24 */ /* 0x000fe2000f8e00ff */
[----:B------:R-:W-:Y:S01]  /*65d0*/  LOP3.LUT R0, R2, 0x7ffff000, R0, 0xf8, !PT ;  /* 0x7ffff00002007812 */ /* 0x000fe200078ef800 */
[----:B------:R-:W-:Y:S01]  /*65e0*/  IMAD.U32 R2, RZ, RZ, UR16 ;  /* 0x00000010ff027e24 */ /* 0x000fe2000f8e00ff */
[C---:B------:R-:W-:Y:S01]  /*65f0*/  ISETP.GE.AND P1, PT, R22.reuse, R14, PT ;  /* 0x0000000e1600720c */ /* 0x040fe20003f26270 */
[----:B------:R-:W-:Y:S01]  /*6600*/  BSSY B0, `(.L_x_455) ;  /* 0x0000026000007945 */ /* 0x000fe20003800000 */
[----:B------:R-:W-:Y:S01]  /*6610*/  LEA.HI.X.SX32 R5, R22, UR11, 0x1, P0 ;  /* 0x0000000b16057c11 */ /* 0x000fe200080f0eff */
[----:B------:R-:W-:Y:S01]  /*6620*/  IMAD.SHL.U32 R0, R0, 0x2, RZ ;  /* 0x0000000200007824 */ /* 0x000fe200078e00ff */
[----:B------:R-:W-:Y:S01]  /*6630*/  ISETP.GE.OR P0, PT, R12, c[0x0][0x324], P1 ;  /* 0x0000c9000c007a0c */ /* 0x000fe20000f06670 */
[----:B------:R-:W-:Y:S01]  /*6640*/  IMAD.WIDE.U32 R2, R2, c[0x0][0x338], R12 ;  /* 0x0000ce0002027a25 */ /* 0x000fe200078e000c */
[----:B------:R-:W-:-:S02]  /*6650*/  P2R R20, PR, RZ, 0x2 ;  /* 0x00000002ff147803 */ /* 0x000fc40000000000 */
[----:B------:R1:W2:Y:S01]  /*6660*/  LDS.128 R24, [R0+0x8480] ;  /* 0x0084800000187984 */ /* 0x0002a20000000c00 */
[----:B------:R-:W-:Y:S01]  /*6670*/  IMAD.WIDE R6, R6, 0x40, R4 ;  /* 0x0000004006067825 */ /* 0x000fe200078e0204 */
[----:B------:R-:W-:Y:S01]  /*6680*/  IADD3 R3, R3, UR5, RZ ;  /* 0x0000000503037c10 */ /* 0x000fe2000fffe0ff */
[----:B------:R-:W-:Y:S01]  /*6690*/  ULDC.64 UR4, c[0x0][0x340] ;  /* 0x0000d00000047ab9 */ /* 0x000fe20000000a00 */
[----:B------:R1:W3:Y:S01]  /*66a0*/  LDS.128 R28, [R0+0x8880] ;  /* 0x00888000001c7984 */ /* 0x0002e20000000c00 */
[----:B------:R-:W-:Y:S02]  /*66b0*/  UIMAD UR4, UR7, UR4, URZ ;  /* 0x00000004070472a4 */ /* 0x000fe4000f8e023f */
[----:B------:R-:W-:Y:S01]  /*66c0*/  IMAD.WIDE.U32 R10, R15, c[0x0][0x340], R2 ;  /* 0x0000d0000f0a7a25 */ /* 0x000fe200078e0002 */
[----:B------:R1:W4:Y:S01]  /*66d0*/  LDS.128 R32, [R0+0x8c80] ;  /* 0x008c800000207984 */ /* 0x0003220000000c00 */
[----:B------:R-:W-:-:S03]  /*66e0*/  UIMAD UR4, UR15, UR5, UR4 ;  /* 0x000000050f0472a4 */ /* 0x000fc6000f8e0204 */
[----:B------:R1:W1:Y:S03]  /*66f0*/  LDS.128 R36, [R0+0x9080] ;  /* 0x0090800000247984 */ /* 0x0002660000000c00 */
[----:B------:R-:W-:Y:S01]  /*6700*/  IADD3 R9, R11, UR4, RZ ;  /* 0x000000040b097c10 */ /* 0x000fe2000fffe0ff */
        /* <DEDUP_REMOVED lines=21> */
.L_x_456:
[----:B--234-:R-:W-:Y:S05]  /*6860*/  BSYNC B0 ;  /* 0x0000000000007941 */ /* 0x01cfea0003800000 */
.L_x_455:
        /* <DEDUP_REMOVED lines=17> */
.L_x_458:
[----:B------:R-:W-:Y:S05]  /*6980*/  BSYNC B0 ;  /* 0x0000000000007941 */ /* 0x000fea0003800000 */
.L_x_457:
        /* <DEDUP_REMOVED lines=16> */
.L_x_460:
[----:B------:R-:W-:Y:S05]  /*6a90*/  BSYNC B0 ;  /* 0x0000000000007941 */ /* 0x000fea0003800000 */
.L_x_459:
        /* <DEDUP_REMOVED lines=16> */
.L_x_462:
[----:B------:R-:W-:Y:S05]  /*6ba0*/  BSYNC B0 ;  /* 0x0000000000007941 */ /* 0x000fea0003800000 */
.L_x_461:
        /* <DEDUP_REMOVED lines=16> */
.L_x_464:
[----:B------:R-:W-:Y:S05]  /*6cb0*/  BSYNC B0 ;  /* 0x0000000000007941 */ /* 0x000fea0003800000 */
.L_x_463:
        /* <DEDUP_REMOVED lines=16> */
.L_x_466:
[----:B------:R-:W-:Y:S05]  /*6dc0*/  BSYNC B0 ;  /* 0x0000000000007941 */ /* 0x000fea0003800000 */
.L_x_465:
        /* <DEDUP_REMOVED lines=16> */
.L_x_468:
[----:B------:R-:W-:Y:S05]  /*6ed0*/  BSYNC B0 ;  /* 0x0000000000007941 */ /* 0x000fea0003800000 */
.L_x_467:
        /* <DEDUP_REMOVED lines=16> */
.L_x_470:
[----:B------:R-:W-:Y:S05]  /*6fe0*/  BSYNC B0 ;  /* 0x0000000000007941 */ /* 0x000fea0003800000 */
.L_x_469:
[----:B------:R-:W-:Y:S01]  /*6ff0*/  ULDC.64 UR4, c[0x0][0x308] ;  /* 0x0000c20000047ab9 */ /* 0x000fe20000000a00 */
[----:B-1----:R-:W-:Y:S01]  /*7000*/  IMAD.U32 R2, RZ, RZ, UR16 ;  /* 0x00000010ff027e24 */ /* 0x002fe2000f8e00ff */
[----:B------:R-:W-:Y:S01]  /*7010*/  UIMAD UR4, UR6, UR4, URZ ;  /* 0x00000004060472a4 */ /* 0x000fe2000f8e023f */
[----:B------:R-:W-:Y:S01]  /*7020*/  ISETP.NE.AND P0, PT, R20, RZ, PT ;  /* 0x000000ff1400720c */ /* 0x000fe20003f05270 */
[----:B------:R-:W-:Y:S01]  /*7030*/  BSSY B0, `(.L_x_471) ;  /* 0x0000013000007945 */ /* 0x000fe20003800000 */
[----:B------:R-:W-:Y:S01]  /*7040*/  IMAD.WIDE.U32 R2, R2, c[0x0][0x308], R12 ;  /* 0x0000c20002027a25 */ /* 0x000fe200078e000c */
[----:B------:R-:W-:Y:S01]  /*7050*/  UIMAD UR16, UR16, UR5, UR4 ;  /* 0x00000005101072a4 */ /* 0x000fe2000f8e0204 */
[----:B------:R-:W-:Y:S02]  /*7060*/  ISETP.GE.OR P0, PT, R12, c[0x0][0x2f4], P0 ;  /* 0x0000bd000c007a0c */ /* 0x000fe40000706670 */
        /* <DEDUP_REMOVED lines=15> */
.L_x_472:
[----:B------:R-:W-:Y:S05]  /*7160*/  BSYNC B0 ;  /* 0x0000000000007941 */ /* 0x000fea0003800000 */
.L_x_471:
        /* <DEDUP_REMOVED lines=15> */
.L_x_474:
[----:B------:R-:W-:Y:S05]  /*7260*/  BSYNC B0 ;  /* 0x0000000000007941 */ /* 0x000fea0003800000 */
.L_x_473:
        /* <DEDUP_REMOVED lines=14> */
.L_x_476:
[----:B------:R-:W-:Y:S05]  /*7350*/  BSYNC B0 ;  /* 0x0000000000007941 */ /* 0x000fea0003800000 */
.L_x_475:
        /* <DEDUP_REMOVED lines=14> */
.L_x_478:
[----:B------:R-:W-:Y:S05]  /*7440*/  BSYNC B0 ;  /* 0x0000000000007941 */ /* 0x000fea0003800000 */
.L_x_477:
        /* <DEDUP_REMOVED lines=14> */
.L_x_480:
[----:B------:R-:W-:Y:S05]  /*7530*/  BSYNC B0 ;  /* 0x0000000000007941 */ /* 0x000fea0003800000 */
.L_x_479:
        /* <DEDUP_REMOVED lines=14> */
.L_x_482:
[----:B------:R-:W-:Y:S05]  /*7620*/  BSYNC B0 ;  /* 0x0000000000007941 */ /* 0x000fea0003800000 */
.L_x_481:
        /* <DEDUP_REMOVED lines=14> */
.L_x_484:
[----:B------:R-:W-:Y:S05]  /*7710*/  BSYNC B0 ;  /* 0x0000000000007941 */ /* 0x000fea0003800000 */
.L_x_483:
        /* <DEDUP_REMOVED lines=14> */
.L_x_453:
[----:B------:R-:W-:Y:S02]  /*7800*/  ULDC.64 UR4, c[0x0][0x358] ;  /* 0x0000d60000047ab9 */ /* 0x000fe40000000a00 */
[----:B------:R-:W-:Y:S02]  /*7810*/  UISETP.NE.U32.AND UP1, UPT, URZ, UR4, UPT ;  /* 0x000000043f00728c */ /* 0x000fe4000bf25070 */
[----:B------:R-:W-:Y:S02]  /*7820*/  UMOV UR6, 0x4 ;  /* 0x0000000400067882 */ /* 0x000fe40000000000 */
[----:B------:R-:W-:-:S03]  /*7830*/  UISETP.NE.AND.EX UP1, UPT, URZ, UR5, UPT, UP1 ;  /* 0x000000053f00728c */ /* 0x000fc6000bf25310 */
[----:B------:R-:W-:Y:S02]  /*7840*/  ULDC.64 UR4, c[0x0][0x358] ;  /* 0x0000d60000047ab9 */ /* 0x000fe40000000a00 */
[----:B------:R-:W-:Y:S01]  /*7850*/  UIMAD.WIDE UR4, UR15, UR6, UR4 ;  /* 0x000000060f0472a5 */ /* 0x000fe2000f8e0204 */
[----:B------:R-:W-:-:S05]  /*7860*/  PLOP3.LUT P0, PT, PT, PT, UP1, 0x80, 0x0 ;  /* 0x000000000000781c */ /* 0x000fca0003f0f018 */
[----:B------:R-:W-:Y:S01]  /*7870*/  IMAD.U32 R4, RZ, RZ, UR4 ;  /* 0x00000004ff047e24 */ /* 0x000fe2000f8e00ff */
[----:B------:R-:W-:Y:S01]  /*7880*/  MOV R5, UR5 ;  /* 0x0000000500057c02 */ /* 0x000fe20008000f00 */
[----:B------:R-:W-:-:S06]  /*7890*/  ULDC.64 UR4, c[0x0][0x360] ;  /* 0x0000d80000047ab9 */ /* 0x000fcc0000000a00 */
[----:B------:R-:W2:Y:S01]  /*78a0*/  @P0 LDG.E R0, [R4.64] ;  /* 0x0000001204000981 */ /* 0x000ea2000c1e1900 */
[----:B------:R-:W-:Y:S01]  /*78b0*/  UISETP.NE.U32.AND UP0, UPT, URZ, UR4, UPT ;  /* 0x000000043f00728c */ /* 0x000fe2000bf05070 */
[----:B------:R-:W-:-:S03]  /*78c0*/  IMAD.MOV.U32 R6, RZ, RZ, c[0x0][0x2f0] ;  /* 0x0000bc00ff067624 */ /* 0x000fc600078e00ff */
[----:B------:R-:W-:-:S03]  /*78d0*/  UISETP.NE.AND.EX UP0, UPT, URZ, UR5, UPT, UP0 ;  /* 0x000000053f00728c */ /* 0x000fc6000bf05300 */
[----:B------:R-:W-:-:S03]  /*78e0*/  ULDC.64 UR4, c[0x0][0x360] ;  /* 0x0000d80000047ab9 */ /* 0x000fc60000000a00 */
[----:B------:R-:W-:-:S05]  /*78f0*/  PLOP3.LUT P1, PT, PT, PT, UP0, 0x80, 0x0 ;  /* 0x000000000000781c */ /* 0x000fca0003f2f008 */
[----:B------:R-:W-:-:S06]  /*7900*/  @UP0 UIMAD.WIDE UR4, UR15, UR6, UR4 ;  /* 0x000000060f0402a5 */ /* 0x000fcc000f8e0204 */
[----:B------:R-:W-:Y:S01]  /*7910*/  MOV R2, UR4 ;  /* 0x0000000400027c02 */ /* 0x000fe20008000f00 */
        /* <DEDUP_REMOVED lines=13> */
.L_x_485:
[----:B-1----:R-:W1:Y:S01]  /*79f0*/  S2R R2, SR_TID.X ;  /* 0x0000000000027919 */ /* 0x002e620000002100 */
[----:B------:R-:W-:Y:S01]  /*7a00*/  USHF.R.S32.HI UR6, URZ, 0x1f, UR16 ;  /* 0x0000001f3f067899 */ /* 0x000fe20008011410 */
[----:B-----5:R-:W-:Y:S01]  /*7a10*/  IADD3 R15, R6, -UR9, RZ ;  /* 0x80000009060f7c10 */ /* 0x020fe2000fffe0ff */
[----:B------:R-:W-:Y:S01]  /*7a20*/  ULDC.64 UR4, c[0x0][0x308] ;  /* 0x0000c20000047ab9 */ /* 0x000fe20000000a00 */
[----:B------:R-:W-:Y:S01]  /*7a30*/  IMAD.U32 R6, RZ, RZ, UR17 ;  /* 0x00000011ff067e24 */ /* 0x000fe2000f8e00ff */
[----:B------:R-:W-:Y:S01]  /*7a40*/  UIMAD UR4, UR6, UR4, URZ ;  /* 0x00000004060472a4 */ /* 0x000fe2000f8e023f */
[----:B------:R-:W-:Y:S01]  /*7a50*/  BSSY B0, `(.L_x_486) ;  /* 0x0000024000007945 */ /* 0x000fe20003800000 */
[----:B------:R-:W-:-:S02]  /*7a60*/  USHF.R.S32.HI UR7, URZ, 0x1f, UR15 ;  /* 0x0000001f3f077899 */ /* 0x000fc4000801140f */
[----:B------:R-:W-:Y:S02]  /*7a70*/  UIMAD UR5, UR16, UR5, UR4 ;  /* 0x00000005100572a4 */ /* 0x000fe4000f8e0204 */
[----:B------:R-:W-:Y:S02]  /*7a80*/  USEL UR15, UR15, URZ, !UP1 ;  /* 0x0000003f0f0f7287 */ /* 0x000fe4000c800000 */
[----:B------:R-:W-:-:S04]  /*7a90*/  USEL UR7, UR7, URZ, !UP1 ;  /* 0x0000003f07077287 */ /* 0x000fc8000c800000 */
[----:B------:R-:W-:Y:S01]  /*7aa0*/  IMAD.U32 R16, RZ, RZ, UR15 ;  /* 0x0000000fff107e24 */ /* 0x000fe2000f8e00ff */
[----:B-1----:R-:W-:-:S04]  /*7ab0*/  SHF.R.S32.HI R14, RZ, 0x1f, R2 ;  /* 0x0000001fff0e7819 */ /* 0x002fc80000011402 */
[----:B------:R-:W-:-:S04]  /*7ac0*/  LEA.HI R14, R14, R2, RZ, 0x5 ;  /* 0x000000020e0e7211 */ /* 0x000fc800078f28ff */
[----:B------:R-:W-:Y:S02]  /*7ad0*/  LOP3.LUT R0, R14, 0x1fffffe0, RZ, 0xc0, !PT ;  /* 0x1fffffe00e007812 */ /* 0x000fe400078ec0ff */
[----:B------:R-:W-:-:S03]  /*7ae0*/  SHF.R.S32.HI R14, RZ, 0x5, R14 ;  /* 0x00000005ff0e7819 */ /* 0x000fc6000001140e */
[----:B------:R-:W-:Y:S01]  /*7af0*/  IMAD.IADD R0, R2, 0x1, -R0 ;  /* 0x0000000102007824 */ /* 0x000fe200078e0a00 */
[C---:B------:R-:W-:Y:S01]  /*7b00*/  IADD3 R4, P0, R14.reuse, UR10, RZ ;  /* 0x0000000a0e047c10 */ /* 0x040fe2000ff1e0ff */
[----:B------:R-:W-:Y:S01]  /*7b10*/  IMAD.U32 R2, RZ, RZ, UR16 ;  /* 0x00000010ff027e24 */ /* 0x000fe2000f8e00ff */
[----:B------:R-:W-:Y:S01]  /*7b20*/  ISETP.GE.AND P1, PT, R14, R15, PT ;  /* 0x0000000f0e00720c */ /* 0x000fe20003f26270 */
[----:B------:R-:W-:Y:S01]  /*7b30*/  IMAD.SHL.U32 R12, R0, 0x8, RZ ;  /* 0x00000008000c7824 */ /* 0x000fe200078e00ff */
[----:B------:R-:W-:Y:S02]  /*7b40*/  LEA.HI.X.SX32 R5, R14, UR11, 0x1, P0 ;  /* 0x0000000b0e057c11 */ /* 0x000fe400080f0eff */
[----:B------:R-:W-:Y:S02]  /*7b50*/  P2R R17, PR, RZ, 0x2 ;  /* 0x00000002ff117803 */ /* 0x000fe40000000000 */
[----:B------:R-:W-:Y:S01]  /*7b60*/  SHF.R.S32.HI R13, RZ, 0x1f, R12 ;  /* 0x0000001fff0d7819 */ /* 0x000fe2000001140c */
[----:B------:R-:W-:Y:S01]  /*7b70*/  IMAD.WIDE R6, R6, 0x40, R4 ;  /* 0x0000004006067825 */ /* 0x000fe200078e0204 */
        /* <DEDUP_REMOVED lines=17> */
.L_x_487:
[----:B------:R-:W-:Y:S05]  /*7c90*/  BSYNC B0 ;  /* 0x0000000000007941 */ /* 0x000fea0003800000 */
.L_x_486:
        /* <DEDUP_REMOVED lines=17> */
.L_x_489:
[----:B------:R-:W-:Y:S05]  /*7db0*/  BSYNC B0 ;  /* 0x0000000000007941 */ /* 0x000fea0003800000 */
.L_x_488:
        /* <DEDUP_REMOVED lines=16> */
.L_x_491:
[----:B------:R-:W-:Y:S05]  /*7ec0*/  BSYNC B0 ;  /* 0x0000000000007941 */ /* 0x000fea0003800000 */
.L_x_490:
        /* <DEDUP_REMOVED lines=16> */
.L_x_493:
[----:B------:R-:W-:Y:S05]  /*7fd0*/  BSYNC B0 ;  /* 0x0000000000007941 */ /* 0x000fea0003800000 */
.L_x_492:
        /* <DEDUP_REMOVED lines=16> */
.L_x_495:
[----:B------:R-:W-:Y:S05]  /*80e0*/  BSYNC B0 ;  /* 0x0000000000007941 */ /* 0x000fea0003800000 */
.L_x_494:
        /* <DEDUP_REMOVED lines=16> */
.L_x_497:
[----:B------:R-:W-:Y:S05]  /*81f0*/  BSYNC B0 ;  /* 0x0000000000007941 */ /* 0x000fea0003800000 */
.L_x_496:
        /* <DEDUP_REMOVED lines=16> */
.L_x_499:
[----:B------:R-:W-:Y:S05]  /*8300*/  BSYNC B0 ;  /* 0x0000000000007941 */ /* 0x000fea0003800000 */
.L_x_498:
        /* <DEDUP_REMOVED lines=16> */
.L_x_501:
[----:B------:R-:W-:Y:S05]  /*8410*/  BSYNC B0 ;  /* 0x0000000000007941 */ /* 0x000fea0003800000 */
.L_x_500:
        /* <DEDUP_REMOVED lines=23> */
.L_x_503:
[----:B------:R-:W-:Y:S05]  /*8590*/  BSYNC B0 ;  /* 0x0000000000007941 */ /* 0x000fea0003800000 */
.L_x_502:
        /* <DEDUP_REMOVED lines=15> */
.L_x_505:
[----:B------:R-:W-:Y:S05]  /*8690*/  BSYNC B0 ;  /* 0x0000000000007941 */ /* 0x000fea0003800000 */
.L_x_504:
        /* <DEDUP_REMOVED lines=14> */
.L_x_507:
[----:B------:R-:W-:Y:S05]  /*8780*/  BSYNC B0 ;  /* 0x0000000000007941 */ /* 0x000fea0003800000 */
.L_x_506:
        /* <DEDUP_REMOVED lines=14> */
.L_x_509:
[----:B------:R-:W-:Y:S05]  /*8870*/  BSYNC B0 ;  /* 0x0000000000007941 */ /* 0x000fea0003800000 */
.L_x_508:
        /* <DEDUP_REMOVED lines=14> */
.L_x_511:
[----:B------:R-:W-:Y:S05]  /*8960*/  BSYNC B0 ;  /* 0x0000000000007941 */ /* 0x000fea0003800000 */
.L_x_510:
        /* <DEDUP_REMOVED lines=14> */
.L_x_513:
[----:B------:R-:W-:Y:S05]  /*8a50*/  BSYNC B0 ;  /* 0x0000000000007941 */ /* 0x000fea0003800000 */
.L_x_512:
        /* <DEDUP_REMOVED lines=14> */
.L_x_515:
[----:B------:R-:W-:Y:S05]  /*8b40*/  BSYNC B0 ;  /* 0x0000000000007941 */ /* 0x000fea0003800000 */
.L_x_514:
        /* <DEDUP_REMOVED lines=14> */
.L_x_516:
        /* <DEDUP_REMOVED lines=13> */
.L_x_1157:


//--------------------- .text._ZN7cutlass13device_kernelIN5flash32FlashAttnBwdPostprocessConvertdQIN4cute5tupleIJNS3_1CILi32EEENS5_ILi256EEEEEENS_10bfloat16_tEfNS_4arch4Sm80ELi256ENS3_8TiledMMAINS3_8MMA_AtomIJNS3_30SM80_16x8x16_F32BF16BF16F32_TNEEEENS3_6LayoutINS4_IJNS5_ILi1EEENS5_ILi8EEESH_EEENS4_IJNS5_ILi0EEESH_SK_EEEEENS4_IJNS5_ILi16EEENS5_ILi128EEESN_EEEEELb0EEEEEvNT_6ParamsE --------------------------
	.section	.text._ZN7cutlass13device_kernelIN5flash32FlashAttnBwdPostprocessConvertdQIN4cute5tupleIJNS3_1CILi32EEENS5_ILi256EEEEEENS_10bfloat16_tEfNS_4arch4Sm80ELi256ENS3_8TiledMMAINS3_8MMA_AtomIJNS3_30SM80_16x8x16_F32BF16BF16F32_TNEEEENS3_6LayoutINS4_IJNS5_ILi1EEENS5_ILi8EEESH_EEENS4_IJNS5_ILi0EEESH_SK_EEEEENS4_IJNS5_ILi16EEENS5_ILi128EEESN_EEEEELb0EEEEEvNT_6ParamsE,"ax",@progbits
	.sectioninfo	@"SHI_REGISTERS=51"
	.align	128
.text._ZN7cutlass13device_kernelIN5flash32FlashAttnBwdPostprocessConvertdQIN4cute5tupleIJNS3_1CILi32EEENS5_ILi256EEEEEENS_10bfloat16_tEfNS_4arch4Sm80ELi256ENS3_8TiledMMAINS3_8MMA_AtomIJNS3_30SM80_16x8x16_F32BF16BF16F32_TNEEEENS3_6LayoutINS4_IJNS5_ILi1EEENS5_ILi8EEESH_EEENS4_IJNS5_ILi0EEESH_SK_EEEEENS4_IJNS5_ILi16EEENS5_ILi128EEESN_EEEEELb0EEEEEvNT_6ParamsE:
        .type           _ZN7cutlass13device_kernelIN5flash32FlashAttnBwdPostprocessConvertdQIN4cute5tupleIJNS3_1CILi32EEENS5_ILi256EEEEEENS_10bfloat16_tEfNS_4arch4Sm80ELi256ENS3_8TiledMMAINS3_8MMA_AtomIJNS3_30SM80_16x8x16_F32BF16BF16F32_TNEEEENS3_6LayoutINS4_IJNS5_ILi1EEENS5_ILi8EEESH_EEENS4_IJNS5_ILi0EEESH_SK_EEEEENS4_IJNS5_ILi16EEENS5_ILi128EEESN_EEEEELb0EEEEEvNT_6ParamsE,@function
        .size           _ZN7cutlass13device_kernelIN5flash32FlashAttnBwdPostprocessConvertdQIN4cute5tupleIJNS3_1CILi32EEENS5_ILi256EEEEEENS_10bfloat16_tEfNS_4arch4Sm80ELi256ENS3_8TiledMMAINS3_8MMA_AtomIJNS3_30SM80_16x8x16_F32BF16BF16F32_TNEEEENS3_6LayoutINS4_IJNS5_ILi1EEENS5_ILi8EEESH_EEENS4_IJNS5_ILi0EEESH_SK_EEEEENS4_IJNS5_ILi16EEENS5_ILi128EEESN_EEEEELb0EEEEEvNT_6ParamsE,(.L_x_1158 - _ZN7cutlass13device_kernelIN5flash32FlashAttnBwdPostprocessConvertdQIN4cute5tupleIJNS3_1CILi32EEENS5_ILi256EEEEEENS_10bfloat16_tEfNS_4arch4Sm80ELi256ENS3_8TiledMMAINS3_8MMA_AtomIJNS3_30SM80_16x8x16_F32BF16BF16F32_TNEEEENS3_6LayoutINS4_IJNS5_ILi1EEENS5_ILi8EEESH_EEENS4_IJNS5_ILi0EEESH_SK_EEEEENS4_IJNS5_ILi16EEENS5_ILi128EEESN_EEEEELb0EEEEEvNT_6ParamsE)
        .other          _ZN7cutlass13device_kernelIN5flash32FlashAttnBwdPostprocessConvertdQIN4cute5tupleIJNS3_1CILi32EEENS5_ILi256EEEEEENS_10bfloat16_tEfNS_4arch4Sm80ELi256ENS3_8TiledMMAINS3_8MMA_AtomIJNS3_30SM80_16x8x16_F32BF16BF16F32_TNEEEENS3_6LayoutINS4_IJNS5_ILi1EEENS5_ILi8EEESH_EEENS4_IJNS5_ILi0EEESH_SK_EEEEENS4_IJNS5_ILi16EEENS5_ILi128EEESN_EEEEELb0EEEEEvNT_6ParamsE,@"STO_CUDA_ENTRY STV_DEFAULT"
_ZN7cutlass13device_kernelIN5flash32FlashAttnBwdPostprocessConvertdQIN4cute5tupleIJNS3_1CILi32EEENS5_ILi256EEEEEENS_10bfloat16_tEfNS_4arch4Sm80ELi256ENS3_8TiledMMAINS3_8MMA_AtomIJNS3_30SM80_16x8x16_F32BF16BF16F32_TNEEEENS3_6LayoutINS4_IJNS5_ILi1EEENS5_ILi8EEESH_EEENS4_IJNS5_ILi0EEESH_SK_EEEEENS4_IJNS5_ILi16EEENS5_ILi128EEESN_EEEEELb0EEEEEvNT_6ParamsE:
[----:B------:R-:W-:Y:S02]  /*0000*/  IMAD.MOV.U32 R1, RZ, RZ, c[0x0][0x28] ;  /* 0x00000a00ff017624 */ /* 0x000fe400078e00ff */
[----:B------:R-:W0:Y:S01]  /*0010*/  S2R R11, SR_CTAID.Z ;  /* 0x00000000000b7919 */ /* 0x000e220000002700 */
[----:B------:R-:W-:Y:S01]  /*0020*/  ISETP.NE.U32.AND P0, PT, RZ, c[0x0][0x1c8], PT ;  /* 0x00007200ff007a0c */ /* 0x000fe20003f05070 */
[----:B------:R-:W-:Y:S01]  /*0030*/  IMAD.MOV.U32 R6, RZ, RZ, 0x4 ;  /* 0x00000004ff067424 */ /* 0x000fe200078e00ff */
[----:B------:R-:W-:Y:S01]  /*0040*/  ISETP.NE.U32.AND P1, PT, RZ, c[0x0][0x1c0], PT ;  /* 0x00007000ff007a0c */ /* 0x000fe20003f25070 */
[----:B------:R-:W-:Y:S01]  /*0050*/  ULDC.64 UR4, c[0x0][0x118] ;  /* 0x0000460000047ab9 */ /* 0x000fe20000000a00 */
[----:B------:R-:W-:Y:S02]  /*0060*/  ISETP.NE.AND.EX P0, PT, RZ, c[0x0][0x1cc], PT, P0 ;  /* 0x00007300ff007a0c */ /* 0x000fe40003f05300 */
[----:B------:R-:W-:Y:S01]  /*0070*/  ISETP.NE.AND.EX P1, PT, RZ, c[0x0][0x1c4], PT, P1 ;  /* 0x00007100ff007a0c */ /* 0x000fe20003f25310 */
[----:B------:R-:W-:Y:S02]  /*0080*/  IMAD.MOV.U32 R41, RZ, RZ, c[0x0][0x190] ;  /* 0x00006400ff297624 */ /* 0x000fe400078e00ff */
[----:B0-----:R-:W-:-:S08]  /*0090*/  IMAD.WIDE R4, R11, R6, c[0x0][0x1c0] ;  /* 0x000070000b047625 */ /* 0x001fd000078e0206 */
[----:B------:R-:W-:Y:S02]  /*00a0*/  @P0 IMAD.WIDE R6, R11, R6, c[0x0][0x1c8] ;  /* 0x000072000b060625 */ /* 0x000fe400078e0206 */
[----:B------:R0:W5:Y:S01]  /*00b0*/  @P1 LDG.E R38, [R4.64] ;  /* 0x0000000404261981 */ /* 0x000162000c1e1900 */
[----:B------:R-:W-:-:S03]  /*00c0*/  ISETP.NE.U32.AND P2, PT, RZ, c[0x0][0x1c0], PT ;  /* 0x00007000ff007a0c */ /* 0x000fc60003f45070 */
[----:B------:R0:W5:Y:S04]  /*00d0*/  @P0 LDG.E R41, [R6.64] ;  /* 0x0000000406290981 */ /* 0x000168000c1e1900 */
[----:B------:R-:W1:Y:S02]  /*00e0*/  S2R R3, SR_CTAID.X ;  /* 0x0000000000037919 */ /* 0x000e640000002500 */
[----:B-1----:R-:W-:Y:S01]  /*00f0*/  IMAD.SHL.U32 R42, R3, 0x20, RZ ;  /* 0x00000020032a7824 */ /* 0x002fe200078e00ff */
[----:B------:R-:W-:Y:S05]  /*0100*/  @P0 BRA `(.L_x_517) ;  /* 0x0000004000000947 */ /* 0x000fea0003800000 */
[----:B0-----:R-:W-:Y:S05]  /*0110*/  @!P1 BRA `(.L_x_517) ;  /* 0x0000003000009947 */ /* 0x001fea0003800000 */
[----:B------:R-:W2:Y:S04]  /*0120*/  LDG.E R0, [R4.64] ;  /* 0x0000000404007981 */ /* 0x000ea8000c1e1900 */
[----:B-----5:R-:W2:Y:S02]  /*0130*/  LDG.E R41, [R4.64+0x4] ;  /* 0x0000040404297981 */ /* 0x020ea4000c1e1900 */
[----:B--2---:R-:W-:-:S03]  /*0140*/  IMAD.IADD R41, R41, 0x1, -R0 ;  /* 0x0000000129297824 */ /* 0x004fc600078e0a00 */
.L_x_517:
[----:B0-----:R-:W-:Y:S02]  /*0150*/  ISETP.NE.AND.EX P0, PT, RZ, c[0x0][0x1c4], PT, P2 ;  /* 0x00007100ff007a0c */ /* 0x001fe40003f05320 */
[----:B-----5:R-:W-:-:S02]  /*0160*/  ISETP.LE.AND P2, PT, R41, R42, PT ;  /* 0x0000002a2900720c */ /* 0x020fc40003f43270 */
[----:B------:R-:W-:-:S11]  /*0170*/  @P1 LEA R2, R11, R38, 0x5 ;  /* 0x000000260b021211 */ /* 0x000fd600078e28ff */
[----:B------:R-:W-:Y:S05]  /*0180*/  @P0 EXIT P2 ;  /* 0x000000000000094d */ /* 0x000fea0001000000 */
[----:B------:R-:W0:Y:S01]  /*0190*/  S2R R39, SR_TID.X ;  /* 0x0000000000277919 */ /* 0x000e220000002100 */
[----:B------:R-:W-:Y:S01]  /*01a0*/  @P1 SHF.R.S32.HI R5, RZ, 0x1f, R2 ;  /* 0x0000001fff051819 */ /* 0x000fe20000011402 */
[----:B------:R-:W-:Y:S01]  /*01b0*/  IMAD.SHL.U32 R9, R3, 0x2000, RZ ;  /* 0x0000200003097824 */ /* 0x000fe200078e00ff */
[----:B------:R-:W-:Y:S01]  /*01c0*/  SEL R36, R11, RZ, !P0 ;  /* 0x000000ff0b247207 */ /* 0x000fe20004000000 */
[----:B------:R-:W1:Y:S01]  /*01d0*/  S2R R0, SR_CTAID.Y ;  /* 0x0000000000007919 */ /* 0x000e620000002600 */
[----:B------:R-:W-:-:S05]  /*01e0*/  @P1 LEA.HI R5, R5, R2, RZ, 0x5 ;  /* 0x0000000205051211 */ /* 0x000fca00078f28ff */
[----:B------:R-:W-:-:S05]  /*01f0*/  @P1 IMAD.SHL.U32 R5, R5, 0x100, RZ ;  /* 0x0000010005051824 */ /* 0x000fca00078e00ff */
[----:B------:R-:W-:Y:S02]  /*0200*/  @P1 LOP3.LUT R7, R5, 0xffffe000, RZ, 0xc0, !PT ;  /* 0xffffe00005071812 */ /* 0x000fe400078ec0ff */
[----:B------:R-:W-:Y:S02]  /*0210*/  CS2R R4, SRZ ;  /* 0x0000000000047805 */ /* 0x000fe4000001ff00 */
[--C-:B------:R-:W-:Y:S01]  /*0220*/  @P1 SHF.R.S32.HI R5, RZ, 0x1f, R7.reuse ;  /* 0x0000001fff051819 */ /* 0x100fe20000011407 */
[----:B------:R-:W-:Y:S01]  /*0230*/  @P1 IMAD.MOV.U32 R4, RZ, RZ, R7 ;  /* 0x000000ffff041224 */ /* 0x000fe200078e0007 */
[----:B------:R-:W-:Y:S01]  /*0240*/  SHF.R.S32.HI R7, RZ, 0x1f, R9 ;  /* 0x0000001fff077819 */ /* 0x000fe20000011409 */
[----:B0-----:R-:W-:Y:S01]  /*0250*/  IMAD.SHL.U32 R2, R39, 0x4, RZ ;  /* 0x0000000427027824 */ /* 0x001fe200078e00ff */
[----:B-1----:R-:W-:-:S04]  /*0260*/  SHF.R.S32.HI R37, RZ, 0x1f, R0 ;  /* 0x0000001fff257819 */ /* 0x002fc80000011400 */
[----:B------:R-:W-:Y:S02]  /*0270*/  IADD3 R4, P2, P3, R4, R2, R9 ;  /* 0x0000000204047210 */ /* 0x000fe40007b5e009 */
[----:B------:R-:W-:Y:S01]  /*0280*/  SHF.R.S32.HI R6, RZ, 0x1f, R2 ;  /* 0x0000001fff067819 */ /* 0x000fe20000011402 */
[----:B------:R-:W-:Y:S01]  /*0290*/  IMAD R9, R37, c[0x0][0x178], RZ ;  /* 0x00005e0025097a24 */ /* 0x000fe200078e02ff */
[----:B------:R-:W-:Y:S02]  /*02a0*/  SHF.R.S32.HI R2, RZ, 0x1f, R11 ;  /* 0x0000001fff027819 */ /* 0x000fe4000001140b */
[----:B------:R-:W-:Y:S01]  /*02b0*/  IADD3.X R5, R5, R6, R7, P2, P3 ;  /* 0x0000000605057210 */ /* 0x000fe200017e6407 */
[----:B------:R-:W-:Y:S01]  /*02c0*/  IMAD R9, R0, c[0x0][0x17c], R9 ;  /* 0x00005f0000097a24 */ /* 0x000fe200078e0209 */
[----:B------:R-:W-:-:S03]  /*02d0*/  SEL R2, R2, RZ, !P0 ;  /* 0x000000ff02027207 */ /* 0x000fc60004000000 */
[----:B------:R-:W-:-:S04]  /*02e0*/  IMAD.WIDE.U32 R4, R0, c[0x0][0x178], R4 ;  /* 0x00005e0000047a25 */ /* 0x000fc800078e0004 */
[----:B------:R-:W-:Y:S02]  /*02f0*/  IMAD R7, R2, c[0x0][0x180], RZ ;  /* 0x0000600002077a24 */ /* 0x000fe400078e02ff */
[----:B------:R-:W-:Y:S02]  /*0300*/  IMAD.IADD R5, R5, 0x1, R9 ;  /* 0x0000000105057824 */ /* 0x000fe400078e0209 */
[C---:B------:R-:W-:Y:S02]  /*0310*/  IMAD R7, R36.reuse, c[0x0][0x184], R7 ;  /* 0x0000610024077a24 */ /* 0x040fe400078e0207 */
[----:B------:R-:W-:-:S05]  /*0320*/  IMAD.WIDE.U32 R4, R36, c[0x0][0x180], R4 ;  /* 0x0000600024047a25 */ /* 0x000fca00078e0004 */
[----:B------:R-:W-:Y:S02]  /*0330*/  IADD3 R5, R5, R7, RZ ;  /* 0x0000000705057210 */ /* 0x000fe40007ffe0ff */
[----:B------:R-:W-:-:S04]  /*0340*/  LEA R44, P0, R4, c[0x0][0x160], 0x2 ;  /* 0x00005800042c7a11 */ /* 0x000fc800078010ff */
[----:B------:R-:W-:-:S05]  /*0350*/  LEA.HI.X R45, R4, c[0x0][0x164], R5, 0x2, P0 ;  /* 0x00005900042d7a11 */ /* 0x000fca00000f1405 */
[----:B------:R0:W2:Y:S04]  /*0360*/  LDG.E.128 R4, [R44.64] ;  /* 0x000000042c047981 */ /* 0x0000a8000c1e1d00 */
[----:B------:R0:W3:Y:S04]  /*0370*/  LDG.E.128 R8, [R44.64+0x1000] ;  /* 0x001000042c087981 */ /* 0x0000e8000c1e1d00 */
[----:B------:R0:W4:Y:S04]  /*0380*/  LDG.E.128 R12, [R44.64+0x2000] ;  /* 0x002000042c0c7981 */ /* 0x000128000c1e1d00 */
[----:B------:R0:W5:Y:S04]  /*0390*/  LDG.E.128 R16, [R44.64+0x3000] ;  /* 0x003000042c107981 */ /* 0x000168000c1e1d00 */
[----:B------:R0:W5:Y:S04]  /*03a0*/  LDG.E.128 R20, [R44.64+0x4000] ;  /* 0x004000042c147981 */ /* 0x000168000c1e1d00 */
[----:B------:R0:W5:Y:S04]  /*03b0*/  LDG.E.128 R24, [R44.64+0x5000] ;  /* 0x005000042c187981 */ /* 0x000168000c1e1d00 */
[----:B------:R0:W5:Y:S04]  /*03c0*/  LDG.E.128 R28, [R44.64+0x6000] ;  /* 0x006000042c1c7981 */ /* 0x000168000c1e1d00 */
[----:B------:R0:W5:Y:S01]  /*03d0*/  LDG.E.128 R32, [R44.64+0x7000] ;  /* 0x007000042c207981 */ /* 0x000162000c1e1d00 */
[----:B------:R-:W-:Y:S01]  /*03e0*/  SHF.R.S32.HI R46, RZ, 0x1f, R39 ;  /* 0x0000001fff2e7819 */ /* 0x000fe20000011427 */
[----:B------:R-:W-:Y:S01]  /*03f0*/  IMAD.IADD R41, R41, 0x1, -R42 ;  /* 0x0000000129297824 */ /* 0x000fe200078e0a2a */
[----:B------:R-:W-:Y:S01]  /*0400*/  BSSY B0, `(.L_x_518) ;  /* 0x00000bd000007945 */ /* 0x000fe20003800000 */
[----:B------:R-:W-:Y:S01]  /*0410*/  IMAD R37, R37, c[0x0][0x1a8], RZ ;  /* 0x00006a0025257a24 */ /* 0x000fe200078e02ff */
[----:B------:R-:W-:-:S02]  /*0420*/  LEA.HI R40, R46, R39, RZ, 0x2 ;  /* 0x000000272e287211 */ /* 0x000fc400078f10ff */
[-C--:B------:R-:W-:Y:S01]  /*0430*/  LEA.HI R47, R46, R39.reuse, RZ, 0x6 ;  /* 0x000000272e2f7211 */ /* 0x080fe200078f30ff */
[----:B------:R-:W-:Y:S01]  /*0440*/  IMAD R37, R0, c[0x0][0x1ac], R37 ;  /* 0x00006b0000257a24 */ /* 0x000fe200078e0225 */
[--C-:B------:R-:W-:Y:S02]  /*0450*/  SHF.R.S32.HI R43, RZ, 0x2, R40.reuse ;  /* 0x00000002ff2b7819 */ /* 0x100fe40000011428 */
[----:B------:R-:W-:Y:S01]  /*0460*/  SHF.R.S32.HI R48, RZ, 0x1f, R40 ;  /* 0x0000001fff307819 */ /* 0x000fe20000011428 */
[----:B------:R-:W-:Y:S01]  /*0470*/  IMAD.SHL.U32 R47, R47, 0x8, RZ ;  /* 0x000000082f2f7824 */ /* 0x000fe200078e00ff */
[----:B0-----:R-:W-:Y:S02]  /*0480*/  LEA.HI R45, R46, R39, RZ, 0x5 ;  /* 0x000000272e2d7211 */ /* 0x001fe400078f28ff */
[----:B------:R-:W-:Y:S02]  /*0490*/  LEA.HI R48, R48, R43, RZ, 0x3 ;  /* 0x0000002b30307211 */ /* 0x000fe400078f18ff */
[----:B------:R-:W-:-:S02]  /*04a0*/  LEA.HI R46, R46, R39, RZ, 0x7 ;  /* 0x000000272e2e7211 */ /* 0x000fc400078f38ff */
[----:B------:R-:W-:Y:S02]  /*04b0*/  LOP3.LUT R44, R48, 0xfffffff8, RZ, 0xc0, !PT ;  /* 0xfffffff8302c7812 */ /* 0x000fe400078ec0ff */
[--C-:B------:R-:W-:Y:S02]  /*04c0*/  SHF.R.S32.HI R48, RZ, 0x1f, R45.reuse ;  /* 0x0000001fff307819 */ /* 0x100fe4000001142d */
[----:B------:R-:W-:Y:S01]  /*04d0*/  SHF.R.U32.HI R46, RZ, 0x1, R46 ;  /* 0x00000001ff2e7819 */ /* 0x000fe2000001162e */
[----:B------:R-:W-:Y:S01]  /*04e0*/  IMAD.IADD R44, R43, 0x1, -R44 ;  /* 0x000000012b2c7824 */ /* 0x000fe200078e0a2c */
[----:B------:R-:W-:Y:S02]  /*04f0*/  SHF.R.S32.HI R43, RZ, 0x5, R45 ;  /* 0x00000005ff2b7819 */ /* 0x000fe4000001142d */
[----:B------:R-:W-:Y:S02]  /*0500*/  LOP3.LUT R40, R40, 0x7ffffffc, RZ, 0xc0, !PT ;  /* 0x7ffffffc28287812 */ /* 0x000fe400078ec0ff */
[----:B------:R-:W-:-:S02]  /*0510*/  LEA.HI R48, R48, R43, RZ, 0x2 ;  /* 0x0000002b30307211 */ /* 0x000fc400078f10ff */
[----:B------:R-:W-:Y:S01]  /*0520*/  LOP3.LUT R47, R47, 0x7ffffe00, RZ, 0xc0, !PT ;  /* 0x7ffffe002f2f7812 */ /* 0x000fe200078ec0ff */
[----:B------:R-:W-:Y:S01]  /*0530*/  IMAD.IADD R40, R39, 0x1, -R40 ;  /* 0x0000000127287824 */ /* 0x000fe200078e0a28 */
[----:B------:R-:W-:Y:S02]  /*0540*/  LOP3.LUT R48, R48, 0x7fffffc, RZ, 0xc0, !PT ;  /* 0x07fffffc30307812 */ /* 0x000fe400078ec0ff */
[----:B------:R-:W-:Y:S01]  /*0550*/  IMNMX R41, R41, 0x20, PT ;  /* 0x0000002029297817 */ /* 0x000fe20003800200 */
[----:B------:R-:W-:Y:S01]  /*0560*/  IMAD R40, R40, 0x2, R47 ;  /* 0x0000000228287824 */ /* 0x000fe200078e022f */
[----:B--2---:R0:W-:Y:S04]  /*0570*/  STS.128 [R39.X16], R4 ;  /* 0x0000000427007388 */ /* 0x0041e8000000cc00 */
[----:B---3--:R1:W-:Y:S04]  /*0580*/  STS.128 [R39.X16+0x1000], R8 ;  /* 0x0010000827007388 */ /* 0x0083e8000000cc00 */
[----:B----4-:R-:W-:Y:S04]  /*0590*/  STS.128 [R39.X16+0x2000], R12 ;  /* 0x0020000c27007388 */ /* 0x010fe8000000cc00 */
[----:B-----5:R-:W-:Y:S04]  /*05a0*/  STS.128 [R39.X16+0x3000], R16 ;  /* 0x0030001027007388 */ /* 0x020fe8000000cc00 */
[----:B------:R-:W-:Y:S01]  /*05b0*/  STS.128 [R39.X16+0x4000], R20 ;  /* 0x0040001427007388 */ /* 0x000fe2000000cc00 */
[----:B0-----:R-:W-:-:S02]  /*05c0*/  LOP3.LUT R4, R45, 0xffffffe0, RZ, 0xc0, !PT ;  /* 0xffffffe02d047812 */ /* 0x001fc400078ec0ff */
[----:B------:R-:W-:Y:S01]  /*05d0*/  SHF.R.S32.HI R5, RZ, 0x1f, R44 ;  /* 0x0000001fff057819 */ /* 0x000fe2000001142c */
[----:B------:R-:W-:Y:S01]  /*05e0*/  STS.128 [R39.X16+0x5000], R24 ;  /* 0x0050001827007388 */ /* 0x000fe2000000cc00 */
[----:B-1----:R-:W-:Y:S01]  /*05f0*/  LOP3.LUT R9, R46, 0x40, RZ, 0xc0, !PT ;  /* 0x000000402e097812 */ /* 0x002fe200078ec0ff */
[----:B------:R-:W-:Y:S01]  /*0600*/  IMAD.IADD R4, R39, 0x1, -R4 ;  /* 0x0000000127047824 */ /* 0x000fe200078e0a04 */
[----:B------:R-:W-:Y:S01]  /*0610*/  LEA.HI R5, R5, R44, RZ, 0x2 ;  /* 0x0000002c05057211 */ /* 0x000fe200078f10ff */
[----:B------:R-:W-:Y:S01]  /*0620*/  STS.128 [R39.X16+0x6000], R28 ;  /* 0x0060001c27007388 */ /* 0x000fe2000000cc00 */
[----:B------:R-:W-:Y:S01]  /*0630*/  SHF.R.U32.HI R10, RZ, 0x3, R9 ;  /* 0x00000003ff0a7819 */ /* 0x000fe20000011609 */
[C---:B------:R-:W-:Y:S01]  /*0640*/  IMAD.IADD R11, R43.reuse, 0x1, -R48 ;  /* 0x000000012b0b7824 */ /* 0x040fe200078e0a30 */
[C---:B------:R-:W-:Y:S01]  /*0650*/  LEA.HI R7, R4.reuse, R4, RZ, 0x1 ;  /* 0x0000000404077211 */ /* 0x040fe200078f08ff */
[----:B------:R-:W-:Y:S01]  /*0660*/  STS.128 [R39.X16+0x7000], R32 ;  /* 0x0070002027007388 */ /* 0x000fe2000000cc00 */
[----:B------:R-:W-:Y:S01]  /*0670*/  IMAD.SHL.U32 R4, R4, 0x8, RZ ;  /* 0x0000000804047824 */ /* 0x000fe200078e00ff */
[----:B------:R-:W-:-:S02]  /*0680*/  SHF.L.U32 R6, R43, 0x3, RZ ;  /* 0x000000032b067819 */ /* 0x000fc400000006ff */
[----:B------:R-:W-:Y:S01]  /*0690*/  BAR.SYNC.DEFER_BLOCKING 0x0 ;  /* 0x0000000000007b1d */ /* 0x000fe20000010000 */
[----:B------:R-:W-:Y:S01]  /*06a0*/  IMAD.SHL.U32 R7, R7, 0x100, RZ ;  /* 0x0000010007077824 */ /* 0x000fe200078e00ff */
[----:B------:R-:W-:Y:S02]  /*06b0*/  LOP3.LUT R9, R9, 0x8, R4, 0xf8, !PT ;  /* 0x0000000809097812 */ /* 0x000fe400078ef804 */
[----:B------:R-:W-:Y:S02]  /*06c0*/  ISETP.GE.AND P0, PT, R4, c[0x0][0x194], PT ;  /* 0x0000650004007a0c */ /* 0x000fe40003f06270 */
[----:B------:R-:W-:Y:S02]  /*06d0*/  LOP3.LUT R8, R7, 0x7ffffe00, RZ, 0xc0, !PT ;  /* 0x7ffffe0007087812 */ /* 0x000fe400078ec0ff */
[C---:B------:R-:W-:Y:S01]  /*06e0*/  LOP3.LUT R7, R5.reuse, 0x7fffffc, RZ, 0xc0, !PT ;  /* 0x07fffffc05077812 */ /* 0x040fe200078ec0ff */
[----:B------:R-:W-:Y:S01]  /*06f0*/  IMAD.SHL.U32 R5, R5, 0x10, RZ ;  /* 0x0000001005057824 */ /* 0x000fe200078e00ff */
[----:B------:R-:W-:Y:S01]  /*0700*/  LOP3.LUT R10, R9, R10, RZ, 0x3c, !PT ;  /* 0x0000000a090a7212 */ /* 0x000fe200078e3cff */
[----:B------:R-:W-:Y:S01]  /*0710*/  IMAD R11, R11, 0x10, R8 ;  /* 0x000000100b0b7824 */ /* 0x000fe200078e0208 */
[----:B------:R-:W-:-:S02]  /*0720*/  IADD3 R9, R44, -R7, RZ ;  /* 0x800000072c097210 */ /* 0x000fc40007ffe0ff */
[----:B------:R-:W-:-:S04]  /*0730*/  LOP3.LUT R5, R5, 0x40, RZ, 0xc0, !PT ;  /* 0x0000004005057812 */ /* 0x000fc800078ec0ff */
[----:B------:R-:W-:Y:S01]  /*0740*/  LOP3.LUT R7, R5, 0x8, R6, 0xf8, !PT ;  /* 0x0000000805077812 */ /* 0x000fe200078ef806 */
[----:B------:R-:W-:Y:S01]  /*0750*/  IMAD.IADD R6, R11, 0x1, R10 ;  /* 0x000000010b067824 */ /* 0x000fe200078e020a */
[----:B------:R-:W-:Y:S01]  /*0760*/  SHF.R.U32.HI R8, RZ, 0x3, R5 ;  /* 0x00000003ff087819 */ /* 0x000fe20000011605 */
[----:B------:R-:W-:Y:S01]  /*0770*/  IMAD R5, R9, 0x10, R40 ;  /* 0x0000001009057824 */ /* 0x000fe200078e0228 */
[----:B------:R-:W0:Y:S02]  /*0780*/  LDS R34, [R39.X4+0x400] ;  /* 0x0004000027227984 */ /* 0x000e240000004800 */
[----:B------:R-:W-:Y:S02]  /*0790*/  LOP3.LUT R8, R7, R8, RZ, 0x3c, !PT ;  /* 0x0000000807087212 */ /* 0x000fe400078e3cff */
[----:B------:R-:W1:Y:S03]  /*07a0*/  LDS R33, [R39.X4+0x800] ;  /* 0x0008000027217984 */ /* 0x000e660000004800 */
[----:B------:R-:W-:Y:S01]  /*07b0*/  IMAD.IADD R8, R8, 0x1, R5 ;  /* 0x0000000108087824 */ /* 0x000fe200078e0205 */
[----:B------:R-:W2:Y:S04]  /*07c0*/  LDS R32, [R39.X4+0xc00] ;  /* 0x000c000027207984 */ /* 0x000ea80000004800 */
[----:B------:R-:W3:Y:S04]  /*07d0*/  LDS R35, [R39.X4] ;  /* 0x0000000027237984 */ /* 0x000ee80000004800 */
[----:B------:R-:W4:Y:S04]  /*07e0*/  LDS R26, [R39.X4+0x1000] ;  /* 0x00100000271a7984 */ /* 0x000f280000004800 */
[----:B------:R-:W5:Y:S04]  /*07f0*/  LDS R31, [R39.X4+0x1400] ;  /* 0x00140000271f7984 */ /* 0x000f680000004800 */
[----:B------:R-:W5:Y:S04]  /*0800*/  LDS R28, [R39.X4+0x2c00] ;  /* 0x002c0000271c7984 */ /* 0x000f680000004800 */
[----:B------:R-:W5:Y:S04]  /*0810*/  LDS R25, [R39.X4+0x3000] ;  /* 0x0030000027197984 */ /* 0x000f680000004800 */
[----:B------:R-:W5:Y:S04]  /*0820*/  LDS R27, [R39.X4+0x3400] ;  /* 0x00340000271b7984 */ /* 0x000f680000004800 */
[----:B------:R-:W5:Y:S04]  /*0830*/  LDS R22, [R39.X4+0x2800] ;  /* 0x0028000027167984 */ /* 0x000f680000004800 */
[----:B------:R-:W5:Y:S01]  /*0840*/  LDS R19, [R39.X4+0x4c00] ;  /* 0x004c000027137984 */ /* 0x000f620000004800 */
[----:B0-----:R-:W-:-:S03]  /*0850*/  FMUL.FTZ R40, R34, c[0x0][0x1b8] ;  /* 0x00006e0022287a20 */ /* 0x001fc60000410000 */
[----:B------:R-:W0:Y:S01]  /*0860*/  LDS R9, [R39.X4+0x4000] ;  /* 0x0040000027097984 */ /* 0x000e220000004800 */
[----:B-1----:R-:W-:-:S03]  /*0870*/  FMUL.FTZ R42, R33, c[0x0][0x1b8] ;  /* 0x00006e00212a7a20 */ /* 0x002fc60000410000 */
[----:B------:R-:W1:Y:S01]  /*0880*/  LDS R20, [R39.X4+0x4400] ;  /* 0x0044000027147984 */ /* 0x000e620000004800 */
[----:B--2---:R-:W-:-:S03]  /*0890*/  FMUL.FTZ R45, R32, c[0x0][0x1b8] ;  /* 0x00006e00202d7a20 */ /* 0x004fc60000410000 */
[----:B------:R-:W2:Y:S01]  /*08a0*/  LDS R12, [R39.X4+0x5000] ;  /* 0x00500000270c7984 */ /* 0x000ea20000004800 */
[----:B---3--:R-:W-:-:S03]  /*08b0*/  FMUL.FTZ R35, R35, c[0x0][0x1b8] ;  /* 0x00006e0023237a20 */ /* 0x008fc60000410000 */
[----:B------:R-:W3:Y:S01]  /*08c0*/  LDS R18, [R39.X4+0x5400] ;  /* 0x0054000027127984 */ /* 0x000ee20000004800 */
[----:B----4-:R-:W-:Y:S01]  /*08d0*/  FMUL.FTZ R26, R26, c[0x0][0x1b8] ;  /* 0x00006e001a1a7a20 */ /* 0x010fe20000410000 */
[----:B------:R-:W-:Y:S02]  /*08e0*/  F2FP.BF16.PACK_AB R35, R40, R35 ;  /* 0x000000232823723e */ /* 0x000fe400000010ff */
[----:B------:R-:W4:Y:S01]  /*08f0*/  LDS R24, [R39.X4+0x1800] ;  /* 0x0018000027187984 */ /* 0x000f220000004800 */
[----:B-----5:R-:W-:Y:S01]  /*0900*/  FMUL.FTZ R31, R31, c[0x0][0x1b8] ;  /* 0x00006e001f1f7a20 */ /* 0x020fe20000410000 */
[----:B------:R-:W-:Y:S02]  /*0910*/  F2FP.BF16.PACK_AB R40, R45, R42 ;  /* 0x0000002a2d28723e */ /* 0x000fe400000010ff */
[----:B------:R-:W5:Y:S01]  /*0920*/  LDS R30, [R39.X4+0x1c00] ;  /* 0x001c0000271e7984 */ /* 0x000f620000004800 */
[----:B------:R-:W-:-:S03]  /*0930*/  FMUL.FTZ R47, R28, c[0x0][0x1b8] ;  /* 0x00006e001c2f7a20 */ /* 0x000fc60000410000 */
[----:B------:R-:W5:Y:S01]  /*0940*/  LDS R23, [R39.X4+0x2000] ;  /* 0x0020000027177984 */ /* 0x000f620000004800 */
[----:B------:R-:W-:-:S03]  /*0950*/  FMUL.FTZ R28, R25, c[0x0][0x1b8] ;  /* 0x00006e00191c7a20 */ /* 0x000fc60000410000 */
[----:B------:R-:W5:Y:S01]  /*0960*/  LDS R29, [R39.X4+0x2400] ;  /* 0x00240000271d7984 */ /* 0x000f620000004800 */
[----:B------:R-:W-:-:S03]  /*0970*/  FMUL.FTZ R27, R27, c[0x0][0x1b8] ;  /* 0x00006e001b1b7a20 */ /* 0x000fc60000410000 */
[----:B------:R-:W5:Y:S01]  /*0980*/  LDS R14, [R39.X4+0x3800] ;  /* 0x00380000270e7984 */ /* 0x000f620000004800 */
[----:B------:R-:W-:Y:S01]  /*0990*/  FMUL.FTZ R42, R22, c[0x0][0x1b8] ;  /* 0x00006e00162a7a20 */ /* 0x000fe20000410000 */
[----:B------:R-:W-:Y:S02]  /*09a0*/  F2FP.BF16.PACK_AB R22, R31, R26 ;  /* 0x0000001a1f16723e */ /* 0x000fe400000010ff */
[----:B------:R-:W5:Y:S01]  /*09b0*/  LDS R21, [R39.X4+0x3c00] ;  /* 0x003c000027157984 */ /* 0x000f620000004800 */
[----:B------:R-:W-:Y:S01]  /*09c0*/  F2FP.BF16.PACK_AB R26, R27, R28 ;  /* 0x0000001c1b1a723e */ /* 0x000fe200000010ff */
[----:B------:R-:W-:Y:S01]  /*09d0*/  FMUL.FTZ R28, R19, c[0x0][0x1b8] ;  /* 0x00006e00131c7a20 */ /* 0x000fe20000410000 */
[----:B------:R-:W-:Y:S01]  /*09e0*/  F2FP.BF16.PACK_AB R25, R47, R42 ;  /* 0x0000002a2f19723e */ /* 0x000fe200000010ff */
[----:B------:R-:W5:Y:S01]  /*09f0*/  LDS R13, [R39.X4+0x4800] ;  /* 0x00480000270d7984 */ /* 0x000f620000004800 */
[----:B0-----:R-:W-:-:S03]  /*0a00*/  FMUL.FTZ R9, R9, c[0x0][0x1b8] ;  /* 0x00006e0009097a20 */ /* 0x001fc60000410000 */
[----:B------:R-:W0:Y:S01]  /*0a10*/  LDS R11, [R39.X4+0x5800] ;  /* 0x00580000270b7984 */ /* 0x000e220000004800 */
[----:B-1----:R-:W-:-:S03]  /*0a20*/  FMUL.FTZ R20, R20, c[0x0][0x1b8] ;  /* 0x00006e0014147a20 */ /* 0x002fc60000410000 */
[----:B------:R-:W1:Y:S01]  /*0a30*/  LDS R17, [R39.X4+0x5c00] ;  /* 0x005c000027117984 */ /* 0x000e620000004800 */
[----:B--2---:R-:W-:Y:S01]  /*0a40*/  FMUL.FTZ R12, R12, c[0x0][0x1b8] ;  /* 0x00006e000c0c7a20 */ /* 0x004fe20000410000 */
[----:B------:R-:W-:Y:S02]  /*0a50*/  F2FP.BF16.PACK_AB R20, R20, R9 ;  /* 0x000000091414723e */ /* 0x000fe400000010ff */
[----:B------:R-:W2:Y:S01]  /*0a60*/  LDS R5, [R39.X4+0x6000] ;  /* 0x0060000027057984 */ /* 0x000ea20000004800 */
[----:B---3--:R-:W-:-:S03]  /*0a70*/  FMUL.FTZ R19, R18, c[0x0][0x1b8] ;  /* 0x00006e0012137a20 */ /* 0x008fc60000410000 */
[----:B------:R-:W3:Y:S01]  /*0a80*/  LDS R16, [R39.X4+0x6400] ;  /* 0x0064000027107984 */ /* 0x000ee20000004800 */
[----:B----4-:R-:W-:Y:S01]  /*0a90*/  FMUL.FTZ R24, R24, c[0x0][0x1b8] ;  /* 0x00006e0018187a20 */ /* 0x010fe20000410000 */
[----:B------:R-:W-:Y:S02]  /*0aa0*/  F2FP.BF16.PACK_AB R19, R19, R12 ;  /* 0x0000000c1313723e */ /* 0x000fe400000010ff */
[----:B------:R-:W4:Y:S01]  /*0ab0*/  LDS R7, [R39.X4+0x6800] ;  /* 0x0068000027077984 */ /* 0x000f220000004800 */
[----:B-----5:R-:W-:-:S03]  /*0ac0*/  FMUL.FTZ R45, R30, c[0x0][0x1b8] ;  /* 0x00006e001e2d7a20 */ /* 0x020fc60000410000 */
[----:B------:R-:W5:Y:S01]  /*0ad0*/  LDS R15, [R39.X4+0x6c00] ;  /* 0x006c0000270f7984 */ /* 0x000f620000004800 */
[----:B------:R-:W-:Y:S01]  /*0ae0*/  FMUL.FTZ R30, R23, c[0x0][0x1b8] ;  /* 0x00006e00171e7a20 */ /* 0x000fe20000410000 */
[----:B------:R-:W-:Y:S02]  /*0af0*/  F2FP.BF16.PACK_AB R23, R45, R24 ;  /* 0x000000182d17723e */ /* 0x000fe400000010ff */
[----:B------:R-:W5:Y:S01]  /*0b00*/  LDS R10, [R39.X4+0x7000] ;  /* 0x00700000270a7984 */ /* 0x000f620000004800 */
[----:B------:R-:W-:-:S03]  /*0b10*/  FMUL.FTZ R29, R29, c[0x0][0x1b8] ;  /* 0x00006e001d1d7a20 */ /* 0x000fc60000410000 */
[----:B------:R-:W5:Y:S01]  /*0b20*/  LDS R33, [R39.X4+0x7400] ;  /* 0x0074000027217984 */ /* 0x000f620000004800 */
[----:B------:R-:W-:Y:S01]  /*0b30*/  FMUL.FTZ R14, R14, c[0x0][0x1b8] ;  /* 0x00006e000e0e7a20 */ /* 0x000fe20000410000 */
[----:B------:R-:W-:Y:S02]  /*0b40*/  F2FP.BF16.PACK_AB R24, R29, R30 ;  /* 0x0000001e1d18723e */ /* 0x000fe400000010ff */
[----:B------:R-:W5:Y:S01]  /*0b50*/  LDS R32, [R39.X4+0x7800] ;  /* 0x0078000027207984 */ /* 0x000f620000004800 */
[----:B------:R-:W-:-:S03]  /*0b60*/  FMUL.FTZ R21, R21, c[0x0][0x1b8] ;  /* 0x00006e0015157a20 */ /* 0x000fc60000410000 */
[----:B------:R-:W5:Y:S01]  /*0b70*/  LDS R34, [R39.X4+0x7c00] ;  /* 0x007c000027227984 */ /* 0x000f620000004800 */
[----:B------:R-:W-:Y:S01]  /*0b80*/  FMUL.FTZ R13, R13, c[0x0][0x1b8] ;  /* 0x00006e000d0d7a20 */ /* 0x000fe20000410000 */
[----:B------:R-:W-:Y:S01]  /*0b90*/  F2FP.BF16.PACK_AB R14, R21, R14 ;  /* 0x0000000e150e723e */ /* 0x000fe200000010ff */
[----:B0-----:R-:W-:-:S03]  /*0ba0*/  FMUL.FTZ R11, R11, c[0x0][0x1b8] ;  /* 0x00006e000b0b7a20 */ /* 0x001fc60000410000 */
[----:B------:R-:W-:Y:S01]  /*0bb0*/  F2FP.BF16.PACK_AB R13, R28, R13 ;  /* 0x0000000d1c0d723e */ /* 0x000fe200000010ff */
[----:B-1----:R-:W-:Y:S02]  /*0bc0*/  FMUL.FTZ R18, R17, c[0x0][0x1b8] ;  /* 0x00006e0011127a20 */ /* 0x002fe40000410000 */
[----:B------:R-:W-:Y:S02]  /*0bd0*/  IMAD R17, R2, c[0x0][0x1b0], RZ ;  /* 0x00006c0002117a24 */ /* 0x000fe400078e02ff */
[----:B--2---:R-:W-:Y:S01]  /*0be0*/  FMUL.FTZ R5, R5, c[0x0][0x1b8] ;  /* 0x00006e0005057a20 */ /* 0x004fe20000410000 */
[----:B------:R-:W-:Y:S01]  /*0bf0*/  F2FP.BF16.PACK_AB R18, R18, R11 ;  /* 0x0000000b1212723e */ /* 0x000fe200000010ff */
[----:B------:R-:W-:Y:S02]  /*0c00*/  IMAD R17, R36, c[0x0][0x1b4], R17 ;  /* 0x00006d0024117a24 */ /* 0x000fe400078e0211 */
[----:B---3--:R-:W-:Y:S02]  /*0c10*/  FMUL.FTZ R16, R16, c[0x0][0x1b8] ;  /* 0x00006e0010107a20 */ /* 0x008fe40000410000 */
[----:B----4-:R-:W-:-:S03]  /*0c20*/  FMUL.FTZ R7, R7, c[0x0][0x1b8] ;  /* 0x00006e0007077a20 */ /* 0x010fc60000410000 */
[----:B------:R-:W-:Y:S02]  /*0c30*/  F2FP.BF16.PACK_AB R5, R16, R5 ;  /* 0x000000051005723e */ /* 0x000fe400000010ff */
[----:B------:R-:W-:Y:S01]  /*0c40*/  IADD3 R16, R43, 0x10, RZ ;  /* 0x000000102b107810 */ /* 0x000fe20007ffe0ff */
[----:B-----5:R-:W-:Y:S01]  /*0c50*/  FMUL.FTZ R12, R15, c[0x0][0x1b8] ;  /* 0x00006e000f0c7a20 */ /* 0x020fe20000410000 */
[----:B------:R-:W-:Y:S02]  /*0c60*/  SHF.L.U32 R15, R8, 0x1, RZ ;  /* 0x00000001080f7819 */ /* 0x000fe400000006ff */
[----:B------:R-:W-:Y:S01]  /*0c70*/  ISETP.GE.OR P3, PT, R16, R41, P0 ;  /* 0x000000291000720c */ /* 0x000fe20000766670 */
[----:B------:R-:W-:Y:S01]  /*0c80*/  FMUL.FTZ R10, R10, c[0x0][0x1b8] ;  /* 0x00006e000a0a7a20 */ /* 0x000fe20000410000 */
[----:B------:R-:W-:Y:S01]  /*0c90*/  F2FP.BF16.PACK_AB R12, R12, R7 ;  /* 0x000000070c0c723e */ /* 0x000fe200000010ff */
[----:B------:R-:W-:Y:S01]  /*0ca0*/  STS [R15+0x8000], R35 ;  /* 0x008000230f007388 */ /* 0x000fe20000000800 */
[----:B------:R-:W-:-:S02]  /*0cb0*/  IMAD.SHL.U32 R7, R6, 0x2, RZ ;  /* 0x0000000206077824 */ /* 0x000fc400078e00ff */
[----:B------:R-:W-:Y:S01]  /*0cc0*/  FMUL.FTZ R33, R33, c[0x0][0x1b8] ;  /* 0x00006e0021217a20 */ /* 0x000fe20000410000 */
[----:B------:R-:W-:Y:S01]  /*0cd0*/  STS [R15+0x8100], R40 ;  /* 0x008100280f007388 */ /* 0x000fe20000000800 */
[----:B------:R-:W-:-:S03]  /*0ce0*/  FMUL.FTZ R32, R32, c[0x0][0x1b8] ;  /* 0x00006e0020207a20 */ /* 0x000fc60000410000 */
[----:B------:R-:W-:Y:S01]  /*0cf0*/  F2FP.BF16.PACK_AB R33, R33, R10 ;  /* 0x0000000a2121723e */ /* 0x000fe200000010ff */
[----:B------:R-:W-:Y:S01]  /*0d00*/  STS [R15+0x9000], R24 ;  /* 0x009000180f007388 */ /* 0x000fe20000000800 */
[----:B------:R-:W-:-:S03]  /*0d10*/  FMUL.FTZ R9, R34, c[0x0][0x1b8] ;  /* 0x00006e0022097a20 */ /* 0x000fc60000410000 */
[----:B------:R-:W-:Y:S02]  /*0d20*/  STS [R15+0x9100], R25 ;  /* 0x009100190f007388 */ /* 0x000fe40000000800 */
[----:B------:R-:W-:Y:S02]  /*0d30*/  F2FP.BF16.PACK_AB R32, R9, R32 ;  /* 0x000000200920723e */ /* 0x000fe400000010ff */
        /* <DEDUP_REMOVED lines=8> */
[----:B0-----:R-:W-:-:S03]  /*0dc0*/  IADD3 R13, R43, 0x8, RZ ;  /* 0x000000082b0d7810 */ /* 0x001fc60007ffe0ff */
[----:B------:R-:W-:Y:S01]  /*0dd0*/  STS [R15+0xa200], R19 ;  /* 0x00a200130f007388 */ /* 0x000fe20000000800 */
[----:B-1----:R-:W-:-:S03]  /*0de0*/  SHF.R.S32.HI R5, RZ, 0x1f, R4 ;  /* 0x0000001fff057819 */ /* 0x002fc60000011404 */
[----:B------:R-:W-:Y:S01]  /*0df0*/  STS [R15+0xa300], R18 ;  /* 0x00a300120f007388 */ /* 0x000fe20000000800 */
[----:B------:R-:W-:Y:S02]  /*0e00*/  ISETP.GE.OR P2, PT, R13, R41, P0 ;  /* 0x000000290d00720c */ /* 0x000fe40000746670 */
[----:B--2---:R-:W-:Y:S01]  /*0e10*/  CS2R R12, SRZ ;  /* 0x00000000000c7805 */ /* 0x004fe2000001ff00 */
[----:B------:R-:W-:Y:S01]  /*0e20*/  STS [R15+0xb200], R33 ;  /* 0x00b200210f007388 */ /* 0x000fe20000000800 */
[--C-:B------:R-:W-:Y:S01]  /*0e30*/  @P1 SHF.R.S32.HI R13, RZ, 0x1f, R38.reuse ;  /* 0x0000001fff0d1819 */ /* 0x100fe20000011426 */
[----:B------:R-:W-:Y:S02]  /*0e40*/  @P1 IMAD.MOV.U32 R12, RZ, RZ, R38 ;  /* 0x000000ffff0c1224 */ /* 0x000fe400078e0026 */
[----:B------:R0:W-:Y:S04]  /*0e50*/  STS [R15+0xb300], R32 ;  /* 0x00b300200f007388 */ /* 0x0001e80000000800 */
[----:B------:R-:W-:Y:S01]  /*0e60*/  BAR.SYNC.DEFER_BLOCKING 0x0 ;  /* 0x0000000000007b1d */ /* 0x000fe20000010000 */
[----:B0-----:R-:W-:Y:S01]  /*0e70*/  IMAD.WIDE.U32 R14, R0, c[0x0][0x1a8], R4 ;  /* 0x00006a00000e7a25 */ /* 0x001fe200078e0004 */
[----:B------:R-:W-:-:S02]  /*0e80*/  IADD3 R0, R43, 0x18, RZ ;  /* 0x000000182b007810 */ /* 0x000fc40007ffe0ff */
[----:B------:R-:W-:Y:S01]  /*0e90*/  IADD3 R4, P4, R43, R12, RZ ;  /* 0x0000000c2b047210 */ /* 0x000fe20007f9e0ff */
[----:B------:R-:W-:Y:S01]  /*0ea0*/  IMAD.IADD R15, R15, 0x1, R37 ;  /* 0x000000010f0f7824 */ /* 0x000fe200078e0225 */
[-C--:B------:R-:W-:Y:S02]  /*0eb0*/  ISETP.GE.OR P1, PT, R0, R41.reuse, P0 ;  /* 0x000000290000720c */ /* 0x080fe40000726670 */
[C---:B------:R-:W-:Y:S01]  /*0ec0*/  ISETP.GE.OR P0, PT, R43.reuse, R41, P0 ;  /* 0x000000292b00720c */ /* 0x040fe20000706670 */
[----:B------:R-:W-:Y:S01]  /*0ed0*/  IMAD.WIDE.U32 R36, R36, c[0x0][0x1b0], R14 ;  /* 0x00006c0024247a25 */ /* 0x000fe200078e000e */
[----:B------:R-:W-:Y:S02]  /*0ee0*/  LEA.HI.X.SX32 R5, R43, R13, 0x1, P4 ;  /* 0x0000000d2b057211 */ /* 0x000fe400020f0eff */
[----:B------:R-:W-:-:S03]  /*0ef0*/  LEA R12, R6, 0x8000, 0x1 ;  /* 0x00008000060c7811 */ /* 0x000fc600078e08ff */
[----:B------:R-:W-:Y:S01]  /*0f00*/  IMAD.WIDE R2, R3, 0x20, R4 ;  /* 0x0000002003027825 */ /* 0x000fe200078e0204 */
[----:B------:R0:W1:Y:S03]  /*0f10*/  LDS.128 R8, [R7+0x8300] ;  /* 0x0083000007087984 */ /* 0x0000660000000c00 */
[----:B------:R-:W-:Y:S02]  /*0f20*/  IMAD.IADD R5, R37, 0x1, R17 ;  /* 0x0000000125057824 */ /* 0x000fe400078e0211 */
[----:B------:R-:W-:Y:S05]  /*0f30*/  @P0 BRA `(.L_x_519) ;  /* 0x0000009000000947 */ /* 0x000fea0003800000 */
[----:B------:R-:W2:Y:S01]  /*0f40*/  LDS.128 R12, [R12] ;  /* 0x000000000c0c7984 */ /* 0x000ea20000000c00 */
[----:B------:R-:W-:Y:S01]  /*0f50*/  MOV R4, R36 ;  /* 0x0000002400047202 */ /* 0x000fe20000000f00 */
[----:B------:R-:W-:-:S04]  /*0f60*/  IMAD R19, R3, c[0x0][0x1a0], RZ ;  /* 0x0000680003137a24 */ /* 0x000fc800078e02ff */
[----:B------:R-:W-:-:S04]  /*0f70*/  IMAD.WIDE.U32 R16, R2, c[0x0][0x1a0], R4 ;  /* 0x0000680002107a25 */ /* 0x000fc800078e0004 */
[----:B------:R-:W-:Y:S01]  /*0f80*/  IMAD R19, R2, c[0x0][0x1a4], R19 ;  /* 0x0000690002137a24 */ /* 0x000fe200078e0213 */
[----:B------:R-:W-:-:S03]  /*0f90*/  LEA R18, P0, R16, c[0x0][0x188], 0x1 ;  /* 0x0000620010127a11 */ /* 0x000fc600078008ff */
[----:B------:R-:W-:-:S05]  /*0fa0*/  IMAD.IADD R17, R17, 0x1, R19 ;  /* 0x0000000111117824 */ /* 0x000fca00078e0213 */
[----:B------:R-:W-:-:S05]  /*0fb0*/  LEA.HI.X R19, R16, c[0x0][0x18c], R17, 0x1, P0 ;  /* 0x0000630010137a11 */ /* 0x000fca00000f0c11 */
[----:B--2---:R2:W-:Y:S02]  /*0fc0*/  STG.E.128 [R18.64], R12 ;  /* 0x0000000c12007986 */ /* 0x0045e4000c101d04 */
.L_x_519:
[----:B------:R-:W-:Y:S05]  /*0fd0*/  BSYNC B0 ;  /* 0x0000000000007941 */ /* 0x000fea0003800000 */
.L_x_518:
[----:B--2---:R2:W3:Y:S01]  /*0fe0*/  LDS.128 R12, [R7+0x8100] ;  /* 0x00810000070c7984 */ /* 0x0044e20000000c00 */
[----:B------:R-:W-:Y:S01]  /*0ff0*/  BSSY B0, `(.L_x_520) ;  /* 0x000000d000007945 */ /* 0x000fe20003800000 */
[----:B------:R-:W-:Y:S05]  /*1000*/  @P2 BRA `(.L_x_521) ;  /* 0x000000b000002947 */ /* 0x000fea0003800000 */
[----:B------:R-:W-:Y:S01]  /*1010*/  IADD3 R19, P0, R2, 0x8, RZ ;  /* 0x0000000802137810 */ /* 0x000fe20007f1e0ff */
[----:B------:R-:W-:Y:S02]  /*1020*/  IMAD.MOV.U32 R16, RZ, RZ, R36 ;  /* 0x000000ffff107224 */ /* 0x000fe400078e0024 */
[----:B------:R-:W-:Y:S02]  /*1030*/  IMAD.MOV.U32 R17, RZ, RZ, R5 ;  /* 0x000000ffff117224 */ /* 0x000fe400078e0005 */
[----:B------:R-:W-:Y:S02]  /*1040*/  IMAD.X R0, RZ, RZ, R3, P0 ;  /* 0x000000ffff007224 */ /* 0x000fe400000e0603 */
[----:B------:R-:W-:-:S04]  /*1050*/  IMAD.WIDE.U32 R16, R19, c[0x0][0x1a0], R16 ;  /* 0x0000680013107a25 */ /* 0x000fc800078e0010 */
[----:B------:R-:W-:Y:S01]  /*1060*/  IMAD R0, R0, c[0x0][0x1a0], RZ ;  /* 0x0000680000007a24 */ /* 0x000fe200078e02ff */
[----:B------:R-:W-:-:S03]  /*1070*/  LEA R18, P0, R16, c[0x0][0x188], 0x1 ;  /* 0x0000620010127a11 */ /* 0x000fc600078008ff */
[----:B------:R-:W-:-:S05]  /*1080*/  IMAD R19, R19, c[0x0][0x1a4], R0 ;  /* 0x0000690013137a24 */ /* 0x000fca00078e0200 */
[----:B------:R-:W-:-:S04]  /*1090*/  IADD3 R17, R17, R19, RZ ;  /* 0x0000001311117210 */ /* 0x000fc80007ffe0ff */
[----:B------:R-:W-:-:S05]  /*10a0*/  LEA.HI.X R19, R16, c[0x0][0x18c], R17, 0x1, P0 ;  /* 0x0000630010137a11 */ /* 0x000fca00000f0c11 */
[----:B---3--:R3:W-:Y:S02]  /*10b0*/  STG.E.128 [R18.64], R12 ;  /* 0x0000000c12007986 */ /* 0x0087e4000c101d04 */
.L_x_521:
[----:B------:R-:W-:Y:S05]  /*10c0*/  BSYNC B0 ;  /* 0x0000000000007941 */ /* 0x000fea0003800000 */
.L_x_520:
[----:B---3--:R3:W4:Y:S01]  /*10d0*/  LDS.128 R12, [R7+0x8200] ;  /* 0x00820000070c7984 */ /* 0x0087220000000c00 */
[----:B------:R-:W-:Y:S01]  /*10e0*/  BSSY B0, `(.L_x_522) ;  /* 0x000000d000007945 */ /* 0x000fe20003800000 */
[----:B------:R-:W-:Y:S05]  /*10f0*/  @P3 BRA `(.L_x_523) ;  /* 0x000000b000003947 */ /* 0x000fea0003800000 */
[----:B------:R-:W-:Y:S01]  /*1100*/  IADD3 R17, P0, R2, 0x10, RZ ;  /* 0x0000001002117810 */ /* 0x000fe20007f1e0ff */
[----:B------:R-:W-:Y:S02]  /*1110*/  IMAD.MOV.U32 R6, RZ, RZ, R36 ;  /* 0x000000ffff067224 */ /* 0x000fe400078e0024 */
[----:B0-23--:R-:W-:Y:S02]  /*1120*/  IMAD.MOV.U32 R7, RZ, RZ, R5 ;  /* 0x000000ffff077224 */ /* 0x00dfe400078e0005 */
[----:B------:R-:W-:Y:S02]  /*1130*/  IMAD.X R0, RZ, RZ, R3, P0 ;  /* 0x000000ffff007224 */ /* 0x000fe400000e0603 */
[----:B------:R-:W-:-:S04]  /*1140*/  IMAD.WIDE.U32 R6, R17, c[0x0][0x1a0], R6 ;  /* 0x0000680011067a25 */ /* 0x000fc800078e0006 */
[----:B------:R-:W-:Y:S01]  /*1150*/  IMAD R0, R0, c[0x0][0x1a0], RZ ;  /* 0x0000680000007a24 */ /* 0x000fe200078e02ff */
[----:B------:R-:W-:-:S03]  /*1160*/  LEA R16, P0, R6, c[0x0][0x188], 0x1 ;  /* 0x0000620006107a11 */ /* 0x000fc600078008ff */
[----:B------:R-:W-:-:S04]  /*1170*/  IMAD R17, R17, c[0x0][0x1a4], R0 ;  /* 0x0000690011117a24 */ /* 0x000fc800078e0200 */
[----:B------:R-:W-:-:S05]  /*1180*/  IMAD.IADD R7, R7, 0x1, R17 ;  /* 0x0000000107077824 */ /* 0x000fca00078e0211 */
[----:B------:R-:W-:-:S05]  /*1190*/  LEA.HI.X R17, R6, c[0x0][0x18c], R7, 0x1, P0 ;  /* 0x0000630006117a11 */ /* 0x000fca00000f0c07 */
[----:B----4-:R0:W-:Y:S02]  /*11a0*/  STG.E.128 [R16.64], R12 ;  /* 0x0000000c10007986 */ /* 0x0101e4000c101d04 */
.L_x_523:
[----:B------:R-:W-:Y:S05]  /*11b0*/  BSYNC B0 ;  /* 0x0000000000007941 */ /* 0x000fea0003800000 */
.L_x_522:
[----:B------:R-:W-:Y:S05]  /*11c0*/  @P1 EXIT ;  /* 0x000000000000194d */ /* 0x000fea0003800000 */
[----:B0-23--:R-:W-:-:S04]  /*11d0*/  IADD3 R7, P0, R2, 0x18, RZ ;  /* 0x0000001802077810 */ /* 0x00dfc80007f1e0ff */
[----:B------:R-:W-:Y:S01]  /*11e0*/  IADD3.X R2, RZ, R3, RZ, P0, !PT ;  /* 0x00000003ff027210 */ /* 0x000fe200007fe4ff */
[----:B------:R-:W-:-:S04]  /*11f0*/  IMAD.MOV.U32 R3, RZ, RZ, R5 ;  /* 0x000000ffff037224 */ /* 0x000fc800078e0005 */
[----:B------:R-:W-:Y:S02]  /*1200*/  IMAD R0, R2, c[0x0][0x1a0], RZ ;  /* 0x0000680002007a24 */ /* 0x000fe400078e02ff */
[----:B------:R-:W-:-:S04]  /*1210*/  IMAD.MOV.U32 R2, RZ, RZ, R36 ;  /* 0x000000ffff027224 */ /* 0x000fc800078e0024 */
[----:B------:R-:W-:-:S04]  /*1220*/  IMAD.WIDE.U32 R2, R7, c[0x0][0x1a0], R2 ;  /* 0x0000680007027a25 */ /* 0x000fc800078e0002 */
[----:B------:R-:W-:Y:S01]  /*1230*/  IMAD R7, R7, c[0x0][0x1a4], R0 ;  /* 0x0000690007077a24 */ /* 0x000fe200078e0200 */
[----:B------:R-:W-:-:S03]  /*1240*/  LEA R4, P0, R2, c[0x0][0x188], 0x1 ;  /* 0x0000620002047a11 */ /* 0x000fc600078008ff */
[----:B------:R-:W-:-:S05]  /*1250*/  IMAD.IADD R3, R3, 0x1, R7 ;  /* 0x0000000103037824 */ /* 0x000fca00078e0207 */
[----:B------:R-:W-:-:S05]  /*1260*/  LEA.HI.X R5, R2, c[0x0][0x18c], R3, 0x1, P0 ;  /* 0x0000630002057a11 */ /* 0x000fca00000f0c03 */
[----:B-1----:R-:W-:Y:S01]  /*1270*/  STG.E.128 [R4.64], R8 ;  /* 0x0000000804007986 */ /* 0x002fe2000c101d04 */
[----:B------:R-:W-:Y:S05]  /*1280*/  EXIT ;  /* 0x000000000000794d */ /* 0x000fea0003800000 */
.L_x_524:
        /* <DEDUP_REMOVED lines=15> */
.L_x_1158:


//--------------------- .text._ZN7cutlass13device_kernelIN5flash19enable_sm80_to_sm89INS1_16FlashAttnBwdSm80INS1_25CollectiveMainloopBwdSm80ILi1ELi1EN4cute5tupleIJNS5_1CILi32EEENS7_ILi64EEENS7_ILi256EEEEEENS_10bfloat16_tEfNS_4arch4Sm80ELb1ELb0ELb0ELb1ELb0ELb0ELb0ELb0ELi2ELi2ELi2ELi1ELb1EEENS1_24CollectiveEpilogueBwdGQAISB_fSE_Li256ELb1ELb0EEENS1_25SingleTileBwdLPTSchedulerILb1ELi64ELb0EEEEEEEEEvNT_6ParamsE --------------------------
	.section	.text._ZN7cutlass13device_kernelIN5flash19enable_sm80_to_sm89INS1_16FlashAttnBwdSm80INS1_25CollectiveMainloopBwdSm80ILi1ELi1EN4cute5tupleIJNS5_1CILi32EEENS7_ILi64EEENS7_ILi256EEEEEENS_10bfloat16_tEfNS_4arch4Sm80ELb1ELb0ELb0ELb1ELb0ELb0ELb0ELb0ELi2ELi2ELi2ELi1ELb1EEENS1_24CollectiveEpilogueBwdGQAISB_fSE_Li256ELb1ELb0EEENS1_25SingleTileBwdLPTSchedulerILb1ELi64ELb0EEEEEEEEEvNT_6ParamsE,"ax",@progbits
	.sectioninfo	@"SHI_REGISTERS=255"
	.align	128
.text._ZN7cutlass13device_kernelIN5flash19enable_sm80_to_sm89INS1_16FlashAttnBwdSm80INS1_25CollectiveMainloopBwdSm80ILi1ELi1EN4cute5tupleIJNS5_1CILi32EEENS7_ILi64EEENS7_ILi256EEEEEENS_10bfloat16_tEfNS_4arch4Sm80ELb1ELb0ELb0ELb1ELb0ELb0ELb0ELb0ELi2ELi2ELi2ELi1ELb1EEENS1_24CollectiveEpilogueBwdGQAISB_fSE_Li256ELb1ELb0EEENS1_25SingleTileBwdLPTSchedulerILb1ELi64ELb0EEEEEEEEEvNT_6ParamsE:
        .type           _ZN7cutlass13device_kernelIN5flash19enable_sm80_to_sm89INS1_16FlashAttnBwdSm80INS1_25CollectiveMainloopBwdSm80ILi1ELi1EN4cute5tupleIJNS5_1CILi32EEENS7_ILi64EEENS7_ILi256EEEEEENS_10bfloat16_tEfNS_4arch4Sm80ELb1ELb0ELb0ELb1ELb0ELb0ELb0ELb0ELi2ELi2ELi2ELi1ELb1EEENS1_24CollectiveEpilogueBwdGQAISB_fSE_Li256ELb1ELb0EEENS1_25SingleTileBwdLPTSchedulerILb1ELi64ELb0EEEEEEEEEvNT_6ParamsE,@function
        .size           _ZN7cutlass13device_kernelIN5flash19enable_sm80_to_sm89INS1_16FlashAttnBwdSm80INS1_25CollectiveMainloopBwdSm80ILi1ELi1EN4cute5tupleIJNS5_1CILi32EEENS7_ILi64EEENS7_ILi256EEEEEENS_10bfloat16_tEfNS_4arch4Sm80ELb1ELb0ELb0ELb1ELb0ELb0ELb0ELb0ELi2ELi2ELi2ELi1ELb1EEENS1_24CollectiveEpilogueBwdGQAISB_fSE_Li256ELb1ELb0EEENS1_25SingleTileBwdLPTSchedulerILb1ELi64ELb0EEEEEEEEEvNT_6ParamsE,(.L_x_1159 - _ZN7cutlass13device_kernelIN5flash19enable_sm80_to_sm89INS1_16FlashAttnBwdSm80INS1_25CollectiveMainloopBwdSm80ILi1ELi1EN4cute5tupleIJNS5_1CILi32EEENS7_ILi64EEENS7_ILi256EEEEEENS_10bfloat16_tEfNS_4arch4Sm80ELb1ELb0ELb0ELb1ELb0ELb0ELb0ELb0ELi2ELi2ELi2ELi1ELb1EEENS1_24CollectiveEpilogueBwdGQAISB_fSE_Li256ELb1ELb0EEENS1_25SingleTileBwdLPTSchedulerILb1ELi64ELb0EEEEEEEEEvNT_6ParamsE)
        .other          _ZN7cutlass13device_kernelIN5flash19enable_sm80_to_sm89INS1_16FlashAttnBwdSm80INS1_25CollectiveMainloopBwdSm80ILi1ELi1EN4cute5tupleIJNS5_1CILi32EEENS7_ILi64EEENS7_ILi256EEEEEENS_10bfloat16_tEfNS_4arch4Sm80ELb1ELb0ELb0ELb1ELb0ELb0ELb0ELb0ELi2ELi2ELi2ELi1ELb1EEENS1_24CollectiveEpilogueBwdGQAISB_fSE_Li256ELb1ELb0EEENS1_25SingleTileBwdLPTSchedulerILb1ELi64ELb0EEEEEEEEEvNT_6ParamsE,@"STO_CUDA_ENTRY STV_DEFAULT"
_ZN7cutlass13device_kernelIN5flash19enable_sm80_to_sm89INS1_16FlashAttnBwdSm80INS1_25CollectiveMainloopBwdSm80ILi1ELi1EN4cute5tupleIJNS5_1CILi32EEENS7_ILi64EEENS7_ILi256EEEEEENS_10bfloat16_tEfNS_4arch4Sm80ELb1ELb0ELb0ELb1ELb0ELb0ELb0ELb0ELi2ELi2ELi2ELi1ELb1EEENS1_24CollectiveEpilogueBwdGQAISB_fSE_Li256ELb1ELb0EEENS1_25SingleTileBwdLPTSchedulerILb1ELi64ELb0EEEEEEEEEvNT_6ParamsE:
        /* <DEDUP_REMOVED lines=31> */
.L_x_526:
        /* <DEDUP_REMOVED lines=8> */
.L_x_527:
        /* <DEDUP_REMOVED lines=8> */
[----:B------:R-:W-:Y:S02]  /*02f0*/  UMOV UR7, UR5 ;  /* 0x0000000500077c82 */ /* 0x000fe40008000000 */
        /* <DEDUP_REMOVED lines=12> */
.L_x_528:
        /* <DEDUP_REMOVED lines=14> */
.L_x_530:
[----:B------:R-:W-:Y:S02]  /*04a0*/  ULDC UR5, c[0x0][0x3dc] ;  /* 0x0000f70000057ab9 */ /* 0x000fe40000000800 */
.L_x_529:
[----:B------:R-:W-:-:S04]  /*04b0*/  UIADD3 UR5, UR5, 0x3f, URZ ;  /* 0x0000003f05057890 */ /* 0x000fc8000fffe03f */
[----:B------:R-:W-:-:S04]  /*04c0*/  USHF.R.S32.HI UR4, URZ, 0x1f, UR5 ;  /* 0x0000001f3f047899 */ /* 0x000fc80008011405 */
[----:B------:R-:W-:-:S04]  /*04d0*/  ULEA.HI UR4, UR4, UR5, URZ, 0x6 ;  /* 0x0000000504047291 */ /* 0x000fc8000f8f303f */
[----:B------:R-:W-:-:S04]  /*04e0*/  USHF.R.S32.HI UR4, URZ, 0x6, UR4 ;  /* 0x000000063f047899 */ /* 0x000fc80008011404 */
[----:B------:R-:W-:-:S04]  /*04f0*/  UISETP.GE.AND UP0, UPT, UR15, UR4, UPT ;  /* 0x000000040f00728c */ /* 0x000fc8000bf06270 */
[----:B------:R-:W-:-:S06]  /*0500*/  USEL UR7, UR7, 0xffffffff, !UP0 ;  /* 0xffffffff07077887 */ /* 0x000fcc000c000000 */
[----:B------:R-:W-:-:S05]  /*0510*/  MOV R0, UR7 ;  /* 0x0000000700007c02 */ /* 0x000fca0008000f00 */
[----:B------:R1:W-:Y:S01]  /*0520*/  STL [R1+0xb4], R0 ;  /* 0x0000b40001007387 */ /* 0x0003e20000100800 */
[----:B------:R-:W-:Y:S05]  /*0530*/  BRA `(.L_x_531) ;  /* 0x000004a000007947 */ /* 0x000fea0003800000 */
.L_x_525:
        /* <DEDUP_REMOVED lines=22> */
.L_x_532:
        /* <DEDUP_REMOVED lines=8> */
.L_x_533:
        /* <DEDUP_REMOVED lines=21> */
.L_x_534:
        /* <DEDUP_REMOVED lines=14> */
.L_x_536:
[----:B------:R-:W-:Y:S02]  /*0950*/  ULDC UR5, c[0x0][0x3dc] ;  /* 0x0000f70000057ab9 */ /* 0x000fe40000000800 */
.L_x_535:
[----:B------:R-:W-:-:S04]  /*0960*/  UIADD3 UR5, UR5, 0x3f, URZ ;  /* 0x0000003f05057890 */ /* 0x000fc8000fffe03f */
[----:B------:R-:W-:-:S04]  /*0970*/  USHF.R.S32.HI UR4, URZ, 0x1f, UR5 ;  /* 0x0000001f3f047899 */ /* 0x000fc80008011405 */
[----:B------:R-:W-:-:S04]  /*0980*/  ULEA.HI UR4, UR4, UR5, URZ, 0x6 ;  /* 0x0000000504047291 */ /* 0x000fc8000f8f303f */
[----:B------:R-:W-:-:S04]  /*0990*/  USHF.R.S32.HI UR4, URZ, 0x6, UR4 ;  /* 0x000000063f047899 */ /* 0x000fc80008011404 */
[----:B------:R-:W-:-:S04]  /*09a0*/  UISETP.GE.AND UP0, UPT, UR15, UR4, UPT ;  /* 0x000000040f00728c */ /* 0x000fc8000bf06270 */
[----:B------:R-:W-:-:S06]  /*09b0*/  USEL UR7, UR7, 0xffffffff, !UP0 ;  /* 0xffffffff07077887 */ /* 0x000fcc000c000000 */
[----:B------:R-:W-:-:S05]  /*09c0*/  MOV R0, UR7 ;  /* 0x0000000700007c02 */ /* 0x000fca0008000f00 */
[----:B------:R1:W-:Y:S02]  /*09d0*/  STL [R1+0xb4], R0 ;  /* 0x0000b40001007387 */ /* 0x0003e40000100800 */
.L_x_531:
[----:B------:R-:W2:Y:S02]  /*09e0*/  LDL R148, [R1+0xb4] ;  /* 0x0000b40001947983 */ /* 0x000ea40000100800 */
[----:B--2---:R-:W-:-:S13]  /*09f0*/  ISETP.GE.AND P0, PT, R148, RZ, PT ;  /* 0x000000ff9400720c */ /* 0x004fda0003f06270 */
[----:B------:R-:W-:Y:S05]  /*0a00*/  @!P0 EXIT ;  /* 0x000000000000894d */ /* 0x000fea0003800000 */
[----:B------:R-:W-:Y:S01]  /*0a10*/  ISETP.NE.U32.AND P0, PT, RZ, c[0x0][0x2d8], PT ;  /* 0x0000b600ff007a0c */ /* 0x000fe20003f05070 */
[----:B------:R-:W-:Y:S01]  /*0a20*/  IMAD.MOV.U32 R13, RZ, RZ, 0x4 ;  /* 0x00000004ff0d7424 */ /* 0x000fe200078e00ff */
[----:B------:R-:W-:Y:S02]  /*0a30*/  ISETP.NE.U32.AND P2, PT, RZ, c[0x0][0x2c8], PT ;  /* 0x0000b200ff007a0c */ /* 0x000fe40003f45070 */
[----:B------:R-:W-:Y:S01]  /*0a40*/  ISETP.NE.AND.EX P0, PT, RZ, c[0x0][0x2dc], PT, P0 ;  /* 0x0000b700ff007a0c */ /* 0x000fe20003f05300 */
[----:B------:R-:W-:Y:S01]  /*0a50*/  IMAD.WIDE R4, R148, R13, c[0x0][0x2c8] ;  /* 0x0000b20094047625 */ /* 0x000fe200078e020d */
        /* <DEDUP_REMOVED lines=30> */
.L_x_537:
[----:B------:R-:W-:-:S04]  /*0c40*/  ISETP.NE.U32.AND P0, PT, RZ, c[0x0][0x2e0], PT ;  /* 0x0000b800ff007a0c */ /* 0x000fc80003f05070 */
[----:B------:R-:W-:-:S13]  /*0c50*/  ISETP.NE.AND.EX P0, PT, RZ, c[0x0][0x2e4], PT, P0 ;  /* 0x0000b900ff007a0c */ /* 0x000fda0003f05300 */
[----:B------:R-:W-:Y:S05]  /*0c60*/  @!P0 BRA `(.L_x_538) ;  /* 0x0000004000008947 */ /* 0x000fea0003800000 */
[----:B------:R-:W-:-:S05]  /*0c70*/  IMAD.WIDE R2, R148, R13, c[0x0][0x2e0] ;  /* 0x0000b80094027625 */ /* 0x000fca00078e020d */
[----:B------:R-:W2:Y:S02]  /*0c80*/  LDG.E R0, [R2.64] ;  /* 0x0000001002007981 */ /* 0x000ea4000c1e1900 */
[----:B--2---:R1:W2:Y:S02]  /*0c90*/  R2UR UR12, R0 ;  /* 0x00000000000c73c2 */ /* 0x0042a400000e0000 */
[----:B-12---:R-:W-:Y:S05]  /*0ca0*/  BRA `(.L_x_539) ;  /* 0x0000006000007947 */ /* 0x006fea0003800000 */
.L_x_538:
[----:B------:R-:W-:Y:S05]  /*0cb0*/  @!P5 BRA `(.L_x_539) ;  /* 0x000000500000d947 */ /* 0x000fea0003800000 */
[----:B------:R1:W2:Y:S04]  /*0cc0*/  LDG.E R0, [R2.64] ;  /* 0x0000001002007981 */ /* 0x0002a8000c1e1900 */
[----:B-1----:R-:W3:Y:S01]  /*0cd0*/  LDG.E R2, [R2.64+0x4] ;  /* 0x0000041002027981 */ /* 0x002ee2000c1e1900 */
[----:B--2---:R-:W1:Y:S08]  /*0ce0*/  R2UR UR12, R0 ;  /* 0x00000000000c73c2 */ /* 0x004e7000000e0000 */
[----:B---3--:R-:W1:Y:S02]  /*0cf0*/  R2UR UR4, R2 ;  /* 0x00000000020473c2 */ /* 0x008e6400000e0000 */
[----:B-1----:R-:W-:-:S06]  /*0d00*/  UIADD3 UR12, -UR12, UR4, URZ ;  /* 0x000000040c0c7290 */ /* 0x002fcc000fffe13f */
.L_x_539:
        /* <DEDUP_REMOVED lines=81> */
[----:B------:R-:W-:Y:S01]  /*1220*/  SHF.R.S32.HI R37, RZ, 0x1f, R149 ;  /* 0x0000001fff257819 */ /* 0x000fe20000011495 */
[----:B------:R-:W-:Y:S01]  /*1230*/  IMAD.SHL.U32 R5, R149, 0x4, RZ ;  /* 0x0000000495057824 */ /* 0x000fe200078e00ff */
[----:B------:R-:W-:Y:S01]  /*1240*/  SHF.R.S32.HI R3, RZ, 0x1f, R12 ;  /* 0x0000001fff037819 */ /* 0x000fe2000001140c */
[----:B------:R-:W-:Y:S01]  /*1250*/  IMAD.SHL.U32 R0, R12, 0x100, RZ ;  /* 0x000001000c007824 */ /* 0x000fe200078e00ff */
[-C--:B------:R-:W-:Y:S01]  /*1260*/  LEA.HI R39, R37, R149.reuse, RZ, 0x3 ;  /* 0x0000009525277211 */ /* 0x080fe200078f18ff */
[----:B------:R-:W-:Y:S01]  /*1270*/  ULDC.64 UR4, c[0x0][0x248] ;  /* 0x0000920000047ab9 */ /* 0x000fe20000000a00 */
[----:B------:R-:W-:Y:S01]  /*1280*/  IADD3 R2, P3, R5, R12, RZ ;  /* 0x0000000c05027210 */ /* 0x000fe20007f7e0ff */
[----:B------:R-:W-:Y:S01]  /*1290*/  UISETP.NE.AND UP0, UPT, UR4, 0x1, UPT ;  /* 0x000000010400788c */ /* 0x000fe2000bf05270 */
[----:B------:R-:W-:Y:S01]  /*12a0*/  SHF.R.S32.HI R43, RZ, 0x3, R39 ;  /* 0x00000003ff2b7819 */ /* 0x000fe20000011427 */
[----:B------:R-:W-:Y:S01]  /*12b0*/  UIMAD.WIDE.U32 UR20, UR14, UR5, URZ ;  /* 0x000000050e1472a5 */ /* 0x000fe2000f8e003f */
[----:B------:R-:W-:Y:S01]  /*12c0*/  SHF.R.S32.HI R7, RZ, 0x1f, R149 ;  /* 0x0000001fff077819 */ /* 0x000fe20000011495 */
[----:B------:R-:W-:Y:S01]  /*12d0*/  ULDC UR4, c[0x0][0x250] ;  /* 0x0000940000047ab9 */ /* 0x000fe20000000800 */
[----:B------:R-:W-:Y:S01]  /*12e0*/  IADD3 R4, P1, R0, R149, RZ ;  /* 0x0000009500047210 */ /* 0x000fe20007f3e0ff */
[----:B------:R-:W-:Y:S01]  /*12f0*/  UMOV UR7, UR14 ;  /* 0x0000000e00077c82 */ /* 0x000fe20008000000 */
[----:B------:R-:W-:Y:S01]  /*1300*/  SHF.R.S32.HI R6, RZ, 0x1f, R43 ;  /* 0x0000001fff067819 */ /* 0x000fe2000001142b */
[----:B------:R-:W-:Y:S01]  /*1310*/  UIADD3 UR8, -UR9, UR12, URZ ;  /* 0x0000000c09087290 */ /* 0x000fe2000fffe13f */
[C---:B------:R-:W-:Y:S01]  /*1320*/  IADD3 R12, P4, R43.reuse, R8, RZ ;  /* 0x000000082b0c7210 */ /* 0x040fe20007f9e0ff */
[----:B------:R-:W-:Y:S01]  /*1330*/  USHF.R.S32.HI UR11, URZ, 0x1f, UR14 ;  /* 0x0000001f3f0b7899 */ /* 0x000fe2000801140e */
[----:B------:R-:W-:Y:S01]  /*1340*/  IADD3 R8, P0, R43, R10, RZ ;  /* 0x0000000a2b087210 */ /* 0x000fe20007f1e0ff */
[----:B------:R-:W-:Y:S01]  /*1350*/  @UP0 UMOV UR5, UR21 ;  /* 0x0000001500050c82 */ /* 0x000fe20008000000 */
[----:B------:R-:W-:Y:S01]  /*1360*/  LEA.HI.X.SX32 R3, R5, R3, 0x1, P3 ;  /* 0x0000000305037211 */ /* 0x000fe200018f0eff */
[----:B------:R-:W-:Y:S01]  /*1370*/  IMAD.X R19, R6, 0x1, R9, P4 ;  /* 0x0000000106137824 */ /* 0x000fe200020e0609 */
[----:B------:R-:W-:Y:S01]  /*1380*/  LEA.HI.X.SX32 R5, R0, R7, 0x1, P1 ;  /* 0x0000000700057211 */ /* 0x000fe200008f0eff */
[----:B------:R-:W-:Y:S01]  /*1390*/  IMAD.U32 R0, RZ, RZ, UR14 ;  /* 0x0000000eff007e24 */ /* 0x000fe2000f8e00ff */
[CC--:B------:R-:W-:Y:S01]  /*13a0*/  LEA.HI R41, R37.reuse, R149.reuse, RZ, 0x4 ;  /* 0x0000009525297211 */ /* 0x0c0fe200078f20ff */
[----:B------:R-:W-:Y:S01]  /*13b0*/  IMAD.X R9, R6, 0x1, R11, P0 ;  /* 0x0000000106097824 */ /* 0x000fe200000e060b */
[----:B------:R-:W-:Y:S01]  /*13c0*/  LEA.HI R28, R37, R149, RZ, 0x2 ;  /* 0x00000095251c7211 */ /* 0x000fe200078f10ff */
[----:B------:R-:W-:Y:S01]  /*13d0*/  IMAD.U32 R7, RZ, RZ, UR14 ;  /* 0x0000000eff077e24 */ /* 0x000fe2000f8e00ff */
[----:B------:R-:W-:Y:S01]  /*13e0*/  @UP0 USHF.R.U32.HI UR7, URZ, UR4, UR5 ;  /* 0x000000043f070299 */ /* 0x000fe20008011605 */
[----:B------:R-:W-:Y:S01]  /*13f0*/  IMAD.U32 R6, RZ, RZ, UR14 ;  /* 0x0000000eff067e24 */ /* 0x000fe2000f8e00ff */
[----:B------:R-:W-:Y:S01]  /*1400*/  SHF.R.S32.HI R26, RZ, 0x1f, R148 ;  /* 0x0000001fff1a7819 */ /* 0x000fe20000011494 */
[----:B------:R-:W-:Y:S01]  /*1410*/  IMAD.WIDE.U32 R34, R0, c[0x0][0x238], R4 ;  /* 0x00008e0000227a25 */ /* 0x000fe200078e0004 */
[----:B------:R-:W-:Y:S01]  /*1420*/  SHF.R.S32.HI R4, RZ, 0x4, R41 ;  /* 0x00000004ff047819 */ /* 0x000fe20000011429 */
[----:B------:R-:W-:Y:S01]  /*1430*/  USHF.R.S32.HI UR6, URZ, 0x1f, UR7 ;  /* 0x0000001f3f067899 */ /* 0x000fe20008011407 */
[----:B------:R-:W-:Y:S01]  /*1440*/  SHF.R.S32.HI R5, RZ, 0x2, R28 ;  /* 0x00000002ff057819 */ /* 0x000fe2000001141c */
[----:B------:R-:W-:Y:S01]  /*1450*/  IMAD.WIDE.U32 R30, R7, c[0x0][0x270], R2 ;  /* 0x00009c00071e7a25 */ /* 0x000fe200078e0002 */
[----:B------:R-:W-:Y:S01]  /*1460*/  SHF.R.S32.HI R0, RZ, 0x1f, R28 ;  /* 0x0000001fff007819 */ /* 0x000fe2000001141c */
[----:B------:R-:W-:Y:S01]  /*1470*/  ULDC.64 UR4, c[0x0][0x1e0] ;  /* 0x0000780000047ab9 */ /* 0x000fe20000000a00 */
[----:B------:R-:W-:Y:S01]  /*1480*/  SEL R16, R26, RZ, !P5 ;  /* 0x000000ff1a107207 */ /* 0x000fe20006800000 */
[----:B------:R-:W-:Y:S01]  /*1490*/  IMAD.WIDE.U32 R32, R6, c[0x0][0x288], R2 ;  /* 0x0000a20006207a25 */ /* 0x000fe200078e0002 */
[----:B------:R-:W-:Y:S01]  /*14a0*/  LEA.HI R2, R41, R4, RZ, 0x1 ;  /* 0x0000000429027211 */ /* 0x000fe200078f08ff */
[----:B------:R-:W-:Y:S01]  /*14b0*/  UIMAD UR4, UR6, UR4, URZ ;  /* 0x00000004060472a4 */ /* 0x000fe2000f8e023f */
[----:B------:R-:W-:Y:S01]  /*14c0*/  LEA.HI R0, R0, R5, RZ, 0x3 ;  /* 0x0000000500007211 */ /* 0x000fe200078f18ff */
[----:B------:R-:W-:Y:S01]  /*14d0*/  IMAD.U32 R10, RZ, RZ, UR15 ;  /* 0x0000000fff0a7e24 */ /* 0x000fe2000f8e00ff */
[----:B------:R-:W-:Y:S01]  /*14e0*/  LOP3.LUT R3, R39, 0xfffffff8, RZ, 0xc0, !PT ;  /* 0xfffffff827037812 */ /* 0x000fe200078ec0ff */
[----:B------:R-:W-:Y:S01]  /*14f0*/  UIMAD UR4, UR7, UR5, UR4 ;  /* 0x00000005070472a4 */ /* 0x000fe2000f8e0204 */
[----:B------:R-:W-:Y:S01]  /*1500*/  LOP3.LUT R2, R2, 0xfffffffe, RZ, 0xc0, !PT ;  /* 0xfffffffe02027812 */ /* 0x000fe200078ec0ff */
[----:B------:R-:W-:Y:S01]  /*1510*/  IMAD.WIDE R10, R10, 0x40, R8 ;  /* 0x000000400a0a7825 */ /* 0x000fe200078e0208 */
[----:B------:R-:W-:Y:S01]  /*1520*/  LOP3.LUT R0, R0, 0xfffffff8, RZ, 0xc0, !PT ;  /* 0xfffffff800007812 */ /* 0x000fe200078ec0ff */
[----:B------:R-:W-:Y:S01]  /*1530*/  CS2R R146, SRZ ;  /* 0x0000000000927805 */ /* 0x000fe2000001ff00 */
[----:B------:R-:W-:Y:S01]  /*1540*/  SEL R17, R148, RZ, !P5 ;  /* 0x000000ff94117207 */ /* 0x000fe20006800000 */
[----:B------:R-:W-:Y:S01]  /*1550*/  IMAD.IADD R22, R149, 0x1, -R3 ;  /* 0x0000000195167824 */ /* 0x000fe200078e0a03 */
[-C--:B------:R-:W-:Y:S01]  /*1560*/  LEA.HI R38, R37, R149.reuse, RZ, 0x5 ;  /* 0x0000009525267211 */ /* 0x080fe200078f28ff */
[----:B------:R-:W-:Y:S01]  /*1570*/  IMAD.IADD R27, R4, 0x1, -R2 ;  /* 0x00000001041b7824 */ /* 0x000fe200078e0a02 */
[----:B------:R-:W-:Y:S01]  /*1580*/  CS2R R144, SRZ ;  /* 0x0000000000907805 */ /* 0x000fe2000001ff00 */
[----:B------:R-:W-:Y:S01]  /*1590*/  IMAD.IADD R25, R5, 0x1, -R0 ;  /* 0x0000000105197824 */ /* 0x000fe200078e0a00 */
[----:B------:R-:W-:Y:S01]  /*15a0*/  LEA.HI R0, R37, R149, RZ, 0x6 ;  /* 0x0000009525007211 */ /* 0x000fe200078f30ff */
[----:B------:R-:W-:Y:S01]  /*15b0*/  IMAD.SHL.U32 R14, R22, 0x8, RZ ;  /* 0x00000008160e7824 */ /* 0x000fe200078e00ff */
[----:B------:R-:W-:Y:S01]  /*15c0*/  SHF.R.S32.HI R37, RZ, 0x5, R38 ;  /* 0x00000005ff257819 */ /* 0x000fe20000011426 */
[----:B------:R-:W-:Y:S01]  /*15d0*/  IMAD.SHL.U32 R2, R43, 0x40, RZ ;  /* 0x000000402b027824 */ /* 0x000fe200078e00ff */
[----:B------:R-:W-:Y:S01]  /*15e0*/  SHF.R.S32.HI R24, RZ, 0x6, R0 ;  /* 0x00000006ff187819 */ /* 0x000fe20000011400 */
[----:B------:R-:W-:Y:S01]  /*15f0*/  IMAD.U32 R5, RZ, RZ, UR7 ;  /* 0x00000007ff057e24 */ /* 0x000fe2000f8e00ff */
[--C-:B------:R-:W-:Y:S01]  /*1600*/  SHF.R.S32.HI R15, RZ, 0x1f, R14.reuse ;  /* 0x0000001fff0f7819 */ /* 0x100fe2000001140e */
[----:B------:R-:W-:Y:S01]  /*1610*/  IMAD R6, R16, c[0x0][0x1e8], RZ ;  /* 0x00007a0010067a24 */ /* 0x000fe200078e02ff */
[----:B------:R-:W-:Y:S01]  /*1620*/  LOP3.LUT R0, R2, 0x1c0, RZ, 0xc0, !PT ;  /* 0x000001c002007812 */ /* 0x000fe200078ec0ff */
[----:B------:R-:W-:Y:S01]  /*1630*/  IMAD.SHL.U32 R40, R24, 0x200, RZ ;  /* 0x0000020018287824 */ /* 0x000fe200078e00ff */
[----:B------:R-:W-:Y:S01]  /*1640*/  ISETP.GE.AND P5, PT, R14, c[0x0][0x1cc], PT ;  /* 0x000073000e007a0c */ /* 0x000fe20003fa6270 */
[--C-:B------:R-:W-:Y:S01]  /*1650*/  IMAD.WIDE.U32 R2, R5, c[0x0][0x1e0], R14.reuse ;  /* 0x0000780005027a25 */ /* 0x100fe200078e000e */
[----:B------:R-:W-:Y:S01]  /*1660*/  LOP3.LUT R4, R0, 0x38, R14, 0xf8, !PT ;  /* 0x0000003800047812 */ /* 0x000fe200078ef80e */
[----:B------:R-:W-:Y:S01]  /*1670*/  CS2R R142, SRZ ;  /* 0x00000000008e7805 */ /* 0x000fe2000001ff00 */
[----:B------:R-:W-:Y:S01]  /*1680*/  SHF.R.U32.HI R0, RZ, 0x3, R0 ;  /* 0x00000003ff007819 */ /* 0x000fe20000011600 */
[----:B------:R-:W-:Y:S01]  /*1690*/  IMAD.WIDE.U32 R8, R12, c[0x0][0x178], R14 ;  /* 0x00005e000c087a25 */ /* 0x000fe200078e000e */
[----:B------:R-:W-:Y:S01]  /*16a0*/  IADD3 R3, R3, UR4, RZ ;  /* 0x0000000403037c10 */ /* 0x000fe2000fffe0ff */
[----:B------:R-:W-:Y:S01]  /*16b0*/  ULDC.64 UR4, c[0x0][0x1b0] ;  /* 0x00006c0000047ab9 */ /* 0x000fe20000000a00 */
[----:B------:R-:W-:Y:S01]  /*16c0*/  LOP3.LUT R23, R40, R4, R0, 0xf6, !PT ;  /* 0x0000000428177212 */ /* 0x000fe200078ef600 */
[----:B------:R-:W-:Y:S01]  /*16d0*/  IMAD R0, R19, c[0x0][0x178], RZ ;  /* 0x00005e0013007a24 */ /* 0x000fe200078e02ff */
[----:B------:R-:W-:Y:S01]  /*16e0*/  UIMAD UR4, UR6, UR4, URZ ;  /* 0x00000004060472a4 */ /* 0x000fe2000f8e023f */
[----:B------:R-:W-:Y:S01]  /*16f0*/  IMAD.WIDE.U32 R4, R5, c[0x0][0x1b0], R14 ;  /* 0x00006c0005047a25 */ /* 0x000fe200078e000e */
[C---:B------:R-:W-:Y:S01]  /*1700*/  IADD3 R36, R14.reuse, 0x80, RZ ;  /* 0x000000800e247810 */ /* 0x040fe20007ffe0ff */
[----:B------:R-:W-:Y:S01]  /*1710*/  USHF.R.S32.HI UR6, URZ, 0x1f, UR18 ;  /* 0x0000001f3f067899 */ /* 0x000fe20008011412 */
[----:B------:R-:W-:Y:S01]  /*1720*/  IADD3 R29, R14, 0xc0, RZ ;  /* 0x000000c00e1d7810 */ /* 0x000fe20007ffe0ff */
[----:B------:R-:W-:Y:S01]  /*1730*/  IMAD R0, R12, c[0x0][0x17c], R0 ;  /* 0x00005f000c007a24 */ /* 0x000fe200078e0200 */
[----:B------:R-:W-:Y:S01]  /*1740*/  UIMAD UR4, UR7, UR5, UR4 ;  /* 0x00000005070472a4 */ /* 0x000fe2000f8e0204 */
[----:B------:R-:W-:Y:S01]  /*1750*/  IMAD R19, R19, c[0x0][0x208], RZ ;  /* 0x0000820013137a24 */ /* 0x000fe200078e02ff */
[----:B------:R-:W-:Y:S01]  /*1760*/  ISETP.GE.AND P3, PT, R36, c[0x0][0x1cc], PT ;  /* 0x0000730024007a0c */ /* 0x000fe20003f66270 */
[----:B------:R-:W-:Y:S01]  /*1770*/  IMAD R18, R17, c[0x0][0x1ec], R6 ;  /* 0x00007b0011127a24 */ /* 0x000fe200078e0206 */
[----:B------:R-:W-:Y:S01]  /*1780*/  CS2R R140, SRZ ;  /* 0x00000000008c7805 */ /* 0x000fe2000001ff00 */
[----:B------:R-:W-:Y:S01]  /*1790*/  IMAD.IADD R13, R9, 0x1, R0 ;  /* 0x00000001090d7824 */ /* 0x000fe200078e0200 */
[----:B------:R-:W-:Y:S01]  /*17a0*/  CS2R R138, SRZ ;  /* 0x00000000008a7805 */ /* 0x000fe2000001ff00 */
[----:B------:R-:W-:Y:S01]  /*17b0*/  IMAD.WIDE.U32 R6, R17, c[0x0][0x1e8], R2 ;  /* 0x00007a0011067a25 */ /* 0x000fe200078e0002 */
[----:B------:R-:W-:Y:S01]  /*17c0*/  IADD3 R3, R5, UR4, RZ ;  /* 0x0000000405037c10 */ /* 0x000fe2000fffe0ff */
[----:B------:R-:W-:Y:S01]  /*17d0*/  ULDC.64 UR4, c[0x0][0x180] ;  /* 0x0000600000047ab9 */ /* 0x000fe20000000a00 */
[----:B------:R-:W-:Y:S01]  /*17e0*/  CS2R R136, SRZ ;  /* 0x0000000000887805 */ /* 0x000fe2000001ff00 */
[----:B------:R-:W-:Y:S01]  /*17f0*/  IMAD R0, R11, c[0x0][0x1d8], RZ ;  /* 0x000076000b007a24 */ /* 0x000fe200078e02ff */
[----:B------:R-:W-:Y:S01]  /*1800*/  UIMAD UR4, UR11, UR4, URZ ;  /* 0x000000040b0472a4 */ /* 0x000fe2000f8e023f */
[C---:B------:R-:W-:Y:S01]  /*1810*/  IMAD R19, R12.reuse, c[0x0][0x20c], R19 ;  /* 0x000083000c137a24 */ /* 0x040fe200078e0213 */
[----:B------:R-:W-:Y:S01]  /*1820*/  CS2R R134, SRZ ;  /* 0x0000000000867805 */ /* 0x000fe2000001ff00 */
[----:B------:R-:W-:Y:S01]  /*1830*/  IMAD.WIDE.U32 R20, R12, c[0x0][0x208], R14 ;  /* 0x000082000c147a25 */ /* 0x000fe200078e000e */
[----:B------:R-:W-:Y:S01]  /*1840*/  UIMAD UR4, UR14, UR5, UR4 ;  /* 0x000000050e0472a4 */ /* 0x000fe2000f8e0204 */
[----:B------:R-:W-:Y:S01]  /*1850*/  CS2R R132, SRZ ;  /* 0x0000000000847805 */ /* 0x000fe2000001ff00 */
[----:B------:R-:W-:Y:S01]  /*1860*/  CS2R R130, SRZ ;  /* 0x0000000000827805 */ /* 0x000fe2000001ff00 */
[----:B------:R-:W-:Y:S01]  /*1870*/  IMAD.MOV.U32 R12, RZ, RZ, R8 ;  /* 0x000000ffff0c7224 */ /* 0x000fe200078e0008 */
[----:B------:R-:W-:Y:S01]  /*1880*/  CS2R R128, SRZ ;  /* 0x0000000000807805 */ /* 0x000fe2000001ff00 */
[----:B------:R-:W-:Y:S01]  /*1890*/  IMAD.MOV.U32 R2, RZ, RZ, R4 ;  /* 0x000000ffff027224 */ /* 0x000fe200078e0004 */
[----:B------:R-:W-:Y:S01]  /*18a0*/  CS2R R126, SRZ ;  /* 0x00000000007e7805 */ /* 0x000fe2000001ff00 */
[----:B------:R-:W-:Y:S01]  /*18b0*/  IMAD.IADD R5, R7, 0x1, R18 ;  /* 0x0000000107057824 */ /* 0x000fe200078e0212 */
[----:B------:R-:W-:Y:S01]  /*18c0*/  CS2R R124, SRZ ;  /* 0x00000000007c7805 */ /* 0x000fe2000001ff00 */
[----:B------:R-:W-:Y:S01]  /*18d0*/  IMAD.MOV.U32 R4, RZ, RZ, R6 ;  /* 0x000000ffff047224 */ /* 0x000fe200078e0006 */
[----:B------:R-:W-:Y:S01]  /*18e0*/  CS2R R122, SRZ ;  /* 0x00000000007a7805 */ /* 0x000fe2000001ff00 */
[----:B------:R-:W-:Y:S01]  /*18f0*/  IMAD R8, R10, c[0x0][0x1dc], R0 ;  /* 0x000077000a087a24 */ /* 0x000fe200078e0200 */
[----:B------:R-:W-:Y:S01]  /*1900*/  IADD3 R0, -R43, UR8, RZ ;  /* 0x000000082b007c10 */ /* 0x000fe2000fffe1ff */
[----:B------:R-:W-:Y:S01]  /*1910*/  IMAD R7, R16, c[0x0][0x1b8], RZ ;  /* 0x00006e0010077a24 */ /* 0x000fe200078e02ff */
[----:B------:R-:W-:Y:S01]  /*1920*/  IADD3 R16, R14, 0x40, RZ ;  /* 0x000000400e107810 */ /* 0x000fe20007ffe0ff */
[----:B------:R-:W-:Y:S01]  /*1930*/  IMAD.WIDE.U32 R4, R10, c[0x0][0x1d8], R4 ;  /* 0x000076000a047a25 */ /* 0x000fe200078e0004 */
[----:B------:R-:W-:Y:S01]  /*1940*/  ISETP.LT.OR P1, PT, R0, 0x1, P5 ;  /* 0x000000010000780c */ /* 0x000fe20002f21670 */
[----:B------:R-:W-:Y:S01]  /*1950*/  CS2R R120, SRZ ;  /* 0x0000000000787805 */ /* 0x000fe2000001ff00 */
[----:B------:R-:W-:Y:S01]  /*1960*/  ISETP.GE.AND P4, PT, R16, c[0x0][0x1cc], PT ;  /* 0x0000730010007a0c */ /* 0x000fe20003f86270 */
[C---:B------:R-:W-:Y:S01]  /*1970*/  IMAD R9, R17.reuse, c[0x0][0x1bc], R7 ;  /* 0x00006f0011097a24 */ /* 0x040fe200078e0207 */
[----:B------:R-:W-:Y:S01]  /*1980*/  ISETP.LT.OR P5, PT, R0, 0x21, P5 ;  /* 0x000000210000780c */ /* 0x000fe20002fa1670 */
[----:B------:R-:W-:Y:S01]  /*1990*/  IMAD.WIDE.U32 R6, R17, c[0x0][0x1b8], R2 ;  /* 0x00006e0011067a25 */ /* 0x000fe200078e0002 */
[----:B------:R-:W-:Y:S01]  /*19a0*/  LEA R2, P0, R4, c[0x0][0x1c0], 0x1 ;  /* 0x0000700004027a11 */ /* 0x000fe200078008ff */
[----:B------:R-:W-:Y:S01]  /*19b0*/  CS2R R118, SRZ ;  /* 0x0000000000767805 */ /* 0x000fe2000001ff00 */
[C---:B------:R-:W-:Y:S01]  /*19c0*/  ISETP.LT.OR P6, PT, R0.reuse, 0x1, P4 ;  /* 0x000000010000780c */ /* 0x040fe200027c1670 */
[----:B------:R-:W-:Y:S01]  /*19d0*/  IMAD.IADD R3, R5, 0x1, R8 ;  /* 0x0000000105037824 */ /* 0x000fe200078e0208 */
[----:B------:R-:W-:Y:S01]  /*19e0*/  ISETP.LT.OR P4, PT, R0, 0x21, P4 ;  /* 0x000000210000780c */ /* 0x000fe20002781670 */
[----:B------:R-:W-:Y:S01]  /*19f0*/  IMAD.SHL.U32 R42, R23, 0x2, RZ ;  /* 0x00000002172a7824 */ /* 0x000fe200078e00ff */
[----:B------:R-:W-:Y:S01]  /*1a00*/  CS2R R116, SRZ ;  /* 0x0000000000747805 */ /* 0x000fe2000001ff00 */
[----:B------:R-:W-:Y:S01]  /*1a10*/  IMAD.MOV.U32 R17, RZ, RZ, c[0x0][0x1d8] ;  /* 0x00007600ff117624 */ /* 0x000fe200078e00ff */
[----:B------:R-:W-:Y:S01]  /*1a20*/  LEA.HI.X R3, R4, c[0x0][0x1c4], R3, 0x1, P0 ;  /* 0x0000710004037a11 */ /* 0x000fe200000f0c03 */
[----:B------:R-:W-:Y:S01]  /*1a30*/  IMAD.MOV.U32 R18, RZ, RZ, c[0x0][0x1dc] ;  /* 0x00007700ff127624 */ /* 0x000fe200078e00ff */
[C---:B------:R-:W-:Y:S01]  /*1a40*/  ISETP.LT.OR P0, PT, R0.reuse, 0x1, P3 ;  /* 0x000000010000780c */ /* 0x040fe20001f01670 */
[----:B------:R-:W-:Y:S01]  /*1a50*/  IMAD R5, R11, c[0x0][0x1a8], RZ ;  /* 0x00006a000b057a24 */ /* 0x000fe200078e02ff */
[----:B------:R-:W-:Y:S01]  /*1a60*/  ISETP.LT.OR P3, PT, R0, 0x21, P3 ;  /* 0x000000210000780c */ /* 0x000fe20001f61670 */
[----:B------:R-:W-:Y:S01]  /*1a70*/  @!PT LDS RZ, [RZ] ;  /* 0x00000000fffff984 */ /* 0x000fe20000000800 */
[----:B------:R-:W-:Y:S01]  /*1a80*/  @!PT LDS RZ, [RZ] ;  /* 0x00000000fffff984 */ /* 0x000fe20000000800 */
[----:B------:R-:W-:Y:S01]  /*1a90*/  @!PT LDS RZ, [RZ] ;  /* 0x00000000fffff984 */ /* 0x000fe20000000800 */
[----:B------:R1:W-:Y:S01]  /*1aa0*/  LDGSTS.E.BYPASS.LTC128B.128 [R42+0x8080], [R2.64], !P1 ;  /* 0x08080000022a7fae */ /* 0x0003e2000c901d50 */
[C---:B------:R-:W-:Y:S01]  /*1ab0*/  LEA R4, P1, R17.reuse, R2, 0x6 ;  /* 0x0000000211047211 */ /* 0x040fe200078230ff */
[C---:B------:R-:W-:Y:S01]  /*1ac0*/  IMAD R15, R10.reuse, c[0x0][0x1ac], R5 ;  /* 0x00006b000a0f7a24 */ /* 0x040fe200078e0205 */
[----:B------:R-:W-:Y:S01]  /*1ad0*/  CS2R R114, SRZ ;  /* 0x0000000000727805 */ /* 0x000fe2000001ff00 */
[----:B------:R1:W-:Y:S01]  /*1ae0*/  LDGSTS.E.BYPASS.LTC128B.128 [R42+0xa080], [R2.64+0x80], !P6 ;  /* 0x0a080080022a7fae */ /* 0x0003e2000f101d50 */
[----:B------:R-:W-:Y:S01]  /*1af0*/  LEA.HI.X R5, R17, R3, R18, 0x6, P1 ;  /* 0x0000000311057211 */ /* 0x000fe200008f3412 */
[----:B------:R-:W-:Y:S01]  /*1b00*/  IMAD.IADD R7, R7, 0x1, R9 ;  /* 0x0000000107077824 */ /* 0x000fe200078e0209 */
[----:B------:R-:W-:Y:S01]  /*1b10*/  ISETP.GE.AND P1, PT, R29, c[0x0][0x1cc], PT ;  /* 0x000073001d007a0c */ /* 0x000fe20003f26270 */
[----:B------:R-:W-:Y:S01]  /*1b20*/  IMAD.U32 R11, RZ, RZ, UR14 ;  /* 0x0000000eff0b7e24 */ /* 0x000fe2000f8e00ff */
[----:B------:R-:W-:Y:S01]  /*1b30*/  STL [R1+0x50], R42 ;  /* 0x0000502a01007387 */ /* 0x000fe20000100800 */
[----:B------:R-:W-:Y:S01]  /*1b40*/  IMAD.WIDE.U32 R8, R10, c[0x0][0x1a8], R6 ;  /* 0x00006a000a087a25 */ /* 0x000fe200078e0006 */
[C---:B------:R-:W-:Y:S01]  /*1b50*/  ISETP.LT.OR P6, PT, R0.reuse, 0x1, P1 ;  /* 0x000000010000780c */ /* 0x040fe20000fc1670 */
[----:B------:R-:W-:Y:S01]  /*1b60*/  CS2R R112, SRZ ;  /* 0x0000000000707805 */ /* 0x000fe2000001ff00 */
[----:B------:R1:W-:Y:S01]  /*1b70*/  LDGSTS.E.BYPASS.LTC128B.128 [R42+0xc080], [R2.64+0x100], !P0 ;  /* 0x0c080100022a7fae */ /* 0x0003e2000c101d50 */
[----:B------:R-:W-:Y:S01]  /*1b80*/  IMAD.SHL.U32 R7, R25, 0x40, RZ ;  /* 0x0000004019077824 */ /* 0x000fe200078e00ff */
[----:B------:R-:W-:Y:S01]  /*1b90*/  ISETP.LT.OR P1, PT, R0, 0x21, P1 ;  /* 0x000000210000780c */ /* 0x000fe20000f21670 */
[----:B------:R-:W-:Y:S01]  /*1ba0*/  IMAD.SHL.U32 R6, R24, 0x8, RZ ;  /* 0x0000000818067824 */ /* 0x000fe200078e00ff */
[----:B------:R-:W-:Y:S01]  /*1bb0*/  SEL R17, R148, RZ, !P2 ;  /* 0x000000ff94117207 */ /* 0x000fe20005000000 */
[----:B------:R-:W-:Y:S01]  /*1bc0*/  IMAD.IADD R9, R9, 0x1, R15 ;  /* 0x0000000109097824 */ /* 0x000fe200078e020f */
[----:B------:R-:W-:Y:S01]  /*1bd0*/  LOP3.LUT R7, R7, 0x1c0, RZ, 0xc0, !PT ;  /* 0x000001c007077812 */ /* 0x000fe200078ec0ff */
[----:B------:R-:W-:Y:S01]  /*1be0*/  IMAD.MOV.U32 R148, RZ, RZ, 0x20 ;  /* 0x00000020ff947424 */ /* 0x000fe200078e00ff */
[----:B------:R-:W-:Y:S01]  /*1bf0*/  LOP3.LUT R23, R6, 0x18, RZ, 0xc0, !PT ;  /* 0x0000001806177812 */ /* 0x000fe200078ec0ff */
[----:B------:R-:W-:Y:S01]  /*1c00*/  CS2R R110, SRZ ;  /* 0x00000000006e7805 */ /* 0x000fe2000001ff00 */
[----:B------:R-:W-:Y:S01]  /*1c10*/  SHF.R.U32.HI R10, RZ, 0x3, R7 ;  /* 0x00000003ff0a7819 */ /* 0x000fe20000011607 */
[----:B------:R1:W-:Y:S01]  /*1c20*/  LDGSTS.E.BYPASS.LTC128B.128 [R42+0xe080], [R2.64+0x180], !P6 ;  /* 0x0e080180022a7fae */ /* 0x0003e2000f101d50 */
[----:B------:R-:W-:Y:S01]  /*1c30*/  LEA R6, P0, R8, c[0x0][0x190], 0x1 ;  /* 0x0000640008067a11 */ /* 0x000fe200078008ff */
[----:B------:R-:W-:Y:S01]  /*1c40*/  CS2R R108, SRZ ;  /* 0x00000000006c7805 */ /* 0x000fe2000001ff00 */
[----:B------:R-:W-:Y:S01]  /*1c50*/  ISETP.GE.AND P6, PT, R14, c[0x0][0x19c], PT ;  /* 0x000067000e007a0c */ /* 0x000fe20003fc6270 */
[----:B------:R2:W-:Y:S01]  /*1c60*/  LDGSTS.E.BYPASS.LTC128B.128 [R42+0x9080], [R4.64], !P5 ;  /* 0x09080000042a7fae */ /* 0x0005e2000e901d50 */
[----:B------:R-:W-:Y:S01]  /*1c70*/  ISETP.GE.AND P5, PT, R16, c[0x0][0x19c], PT ;  /* 0x0000670010007a0c */ /* 0x000fe20003fa6270 */
[----:B------:R-:W-:Y:S01]  /*1c80*/  CS2R R106, SRZ ;  /* 0x00000000006a7805 */ /* 0x000fe2000001ff00 */
[----:B------:R-:W-:Y:S01]  /*1c90*/  LOP3.LUT R15, R10, R7, R23, 0x1e, !PT ;  /* 0x000000070a0f7212 */ /* 0x000fe200078e1e17 */
[----:B------:R2:W-:Y:S01]  /*1ca0*/  LDGSTS.E.BYPASS.LTC128B.128 [R42+0xb080], [R4.64+0x80], !P4 ;  /* 0x0b080080042a7fae */ /* 0x0005e2000e101d50 */
[----:B------:R-:W-:Y:S01]  /*1cb0*/  ISETP.GE.AND P4, PT, R36, c[0x0][0x19c], PT ;  /* 0x0000670024007a0c */ /* 0x000fe20003f86270 */
[----:B------:R-:W-:Y:S01]  /*1cc0*/  IMAD.WIDE.U32 R10, R11, c[0x0][0x180], R12 ;  /* 0x000060000b0a7a25 */ /* 0x000fe200078e000c */
[----:B------:R-:W-:Y:S01]  /*1cd0*/  LEA.HI.X R7, R8, c[0x0][0x194], R9, 0x1, P0 ;  /* 0x0000650008077a11 */ /* 0x000fe200000f0c09 */
[----:B------:R2:W-:Y:S01]  /*1ce0*/  LDGSTS.E.BYPASS.LTC128B.128 [R42+0xd080], [R4.64+0x100], !P3 ;  /* 0x0d080100042a7fae */ /* 0x0005e2000d901d50 */
[C---:B------:R-:W-:Y:S01]  /*1cf0*/  ISETP.LT.OR P0, PT, R0.reuse, 0x1, P5 ;  /* 0x000000010000780c */ /* 0x040fe20002f01670 */
[----:B------:R-:W-:Y:S01]  /*1d00*/  IMAD.MOV.U32 R8, RZ, RZ, R10 ;  /* 0x000000ffff087224 */ /* 0x000fe200078e000a */
[C---:B------:R-:W-:Y:S01]  /*1d10*/  ISETP.LT.OR P3, PT, R0.reuse, 0x1, P4 ;  /* 0x000000010000780c */ /* 0x040fe20002761670 */
[----:B------:R2:W-:Y:S01]  /*1d20*/  LDGSTS.E.BYPASS.LTC128B.128 [R42+0xf080], [R4.64+0x180], !P1 ;  /* 0x0f080180042a7fae */ /* 0x0005e2000c901d50 */
[C---:B------:R-:W-:Y:S01]  /*1d30*/  ISETP.LT.OR P1, PT, R0.reuse, 0x1, P6 ;  /* 0x000000010000780c */ /* 0x040fe20003721670 */
[----:B------:R-:W-:Y:S01]  /*1d40*/  IMAD.MOV.U32 R10, RZ, RZ, c[0x0][0x1ac] ;  /* 0x00006b00ff0a7624 */ /* 0x000fe200078e00ff */
[----:B------:R-:W-:Y:S01]  /*1d50*/  IADD3 R9, R11, UR4, RZ ;  /* 0x000000040b097c10 */ /* 0x000fe2000fffe0ff */
[----:B------:R-:W0:Y:S01]  /*1d60*/  LDGDEPBAR ;  /* 0x00000000000079af */ /* 0x000e220000000000 */
[C---:B------:R-:W-:Y:S01]  /*1d70*/  ISETP.LT.OR P6, PT, R0.reuse, 0x21, P6 ;  /* 0x000000210000780c */ /* 0x040fe200037c1670 */
[----:B------:R-:W-:Y:S01]  /*1d80*/  ULDC.64 UR4, c[0x0][0x210] ;  /* 0x0000840000047ab9 */ /* 0x000fe20000000a00 */
[C---:B------:R-:W-:Y:S01]  /*1d90*/  ISETP.LT.OR P5, PT, R0.reuse, 0x21, P5 ;  /* 0x000000210000780c */ /* 0x040fe20002fa1670 */
[----:B------:R-:W-:Y:S01]  /*1da0*/  UIMAD UR4, UR11, UR4, URZ ;  /* 0x000000040b0472a4 */ /* 0x000fe2000f8e023f */
[----:B------:R-:W-:Y:S01]  /*1db0*/  ISETP.LT.OR P4, PT, R0, 0x21, P4 ;  /* 0x000000210000780c */ /* 0x000fe20002781670 */
[----:B------:R-:W-:Y:S01]  /*1dc0*/  IMAD.SHL.U32 R12, R22, 0x40, RZ ;  /* 0x00000040160c7824 */ /* 0x000fe200078e00ff */
[----:B-1----:R-:W-:Y:S01]  /*1dd0*/  LEA.HI R3, R38, R37, RZ, 0x1 ;  /* 0x0000002526037211 */ /* 0x002fe200078f08ff */
[----:B------:R-:W-:Y:S01]  /*1de0*/  UIMAD UR5, UR14, UR5, UR4 ;  /* 0x000000050e0572a4 */ /* 0x000fe2000f8e0204 */
[----:B------:R-:W-:Y:S01]  /*1df0*/  LOP3.LUT R2, R28, 0x3ffffffc, RZ, 0xc0, !PT ;  /* 0x3ffffffc1c027812 */ /* 0x000fe200078ec0ff */
[----:B------:R1:W-:Y:S01]  /*1e00*/  LDGSTS.E.BYPASS.LTC128B.128 [R42+0x80], [R6.64], !P1 ;  /* 0x00080000062a7fae */ /* 0x0003e2000c901d50 */
[----:B------:R-:W-:Y:S01]  /*1e10*/  LOP3.LUT R3, R3, 0xfffffffe, RZ, 0xc0, !PT ;  /* 0xfffffffe03037812 */ /* 0x000fe200078ec0ff */
[----:B------:R-:W-:Y:S01]  /*1e20*/  IMAD.WIDE.U32 R46, R17, c[0x0][0x188], R8 ;  /* 0x00006200112e7a25 */ /* 0x000fe200078e0008 */
[----:B------:R-:W-:Y:S01]  /*1e30*/  LOP3.LUT P1, RZ, R25, 0x4, RZ, 0xc0, !PT ;  /* 0x0000000419ff7812 */ /* 0x000fe2000782c0ff */
[----:B------:R1:W-:Y:S01]  /*1e40*/  LDGSTS.E.BYPASS.LTC128B.128 [R42+0x2080], [R6.64+0x80], !P0 ;  /* 0x02080080062a7fae */ /* 0x0003e2000c101d50 */
[----:B------:R-:W-:Y:S01]  /*1e50*/  SEL R13, R26, RZ, !P2 ;  /* 0x000000ff1a0d7207 */ /* 0x000fe20005000000 */
[----:B------:R-:W-:Y:S01]  /*1e60*/  IMAD.IADD R18, R37, 0x1, -R3 ;  /* 0x0000000125127824 */ /* 0x000fe200078e0a03 */
[----:B------:R-:W-:Y:S01]  /*1e70*/  LOP3.LUT P2, RZ, R22, 0x4, RZ, 0xc0, !PT ;  /* 0x0000000416ff7812 */ /* 0x000fe2000784c0ff */
[----:B------:R-:W-:Y:S01]  /*1e80*/  IMAD.IADD R2, R149, 0x1, -R2 ;  /* 0x0000000195027824 */ /* 0x000fe200078e0a02 */
[----:B------:R1:W-:Y:S01]  /*1e90*/  LDGSTS.E.BYPASS.LTC128B.128 [R42+0x4080], [R6.64+0x100], !P3 ;  /* 0x04080100062a7fae */ /* 0x0003e2000d901d50 */
[----:B------:R-:W-:Y:S01]  /*1ea0*/  IMAD.SHL.U32 R28, R18, 0x400, RZ ;  /* 0x00000400121c7824 */ /* 0x000fe200078e00ff */
[----:B------:R-:W-:Y:S01]  /*1eb0*/  ISETP.GE.AND P3, PT, R29, c[0x0][0x19c], PT ;  /* 0x000067001d007a0c */ /* 0x000fe20003f66270 */
[----:B------:R-:W-:Y:S01]  /*1ec0*/  IMAD.IADD R3, R21, 0x1, R19 ;  /* 0x0000000115037824 */ /* 0x000fe200078e0213 */
[----:B------:R-:W-:Y:S01]  /*1ed0*/  CS2R R104, SRZ ;  /* 0x0000000000687805 */ /* 0x000fe2000001ff00 */
[----:B--2---:R-:W-:Y:S01]  /*1ee0*/  IMAD R4, R2, 0x2, R28 ;  /* 0x0000000202047824 */ /* 0x004fe200078e021c */
[----:B------:R-:W-:Y:S01]  /*1ef0*/  CS2R R102, SRZ ;  /* 0x0000000000667805 */ /* 0x000fe2000001ff00 */
[----:B------:R-:W-:Y:S01]  /*1f00*/  IMAD.U32 R5, RZ, RZ, UR14 ;  /* 0x0000000eff057e24 */ /* 0x000fe2000f8e00ff */
[----:B------:R-:W-:Y:S01]  /*1f10*/  CS2R R100, SRZ ;  /* 0x0000000000647805 */ /* 0x000fe2000001ff00 */
[----:B------:R-:W-:Y:S01]  /*1f20*/  IMAD.MOV.U32 R2, RZ, RZ, R20 ;  /* 0x000000ffff027224 */ /* 0x000fe200078e0014 */
[----:B------:R-:W-:Y:S01]  /*1f30*/  CS2R R98, SRZ ;  /* 0x0000000000627805 */ /* 0x000fe2000001ff00 */
[----:B------:R-:W-:Y:S01]  /*1f40*/  IMAD.IADD R11, R4, 0x1, R15 ;  /* 0x00000001040b7824 */ /* 0x000fe200078e020f */
[----:B------:R-:W-:Y:S01]  /*1f50*/  LOP3.LUT R15, R12, 0x1c0, RZ, 0xc0, !PT ;  /* 0x000001c00c0f7812 */ /* 0x000fe200078ec0ff */
[----:B------:R-:W-:Y:S01]  /*1f60*/  IMAD.WIDE.U32 R2, R5, c[0x0][0x210], R2 ;  /* 0x0000840005027a25 */ /* 0x000fe200078e0002 */
[----:B------:R-:W-:Y:S01]  /*1f70*/  CS2R R96, SRZ ;  /* 0x0000000000607805 */ /* 0x000fe2000001ff00 */
[----:B------:R-:W-:Y:S01]  /*1f80*/  CS2R R94, SRZ ;  /* 0x00000000005e7805 */ /* 0x000fe2000001ff00 */
[----:B------:R-:W-:Y:S01]  /*1f90*/  SHF.R.U32.HI R21, RZ, 0x3, R15 ;  /* 0x00000003ff157819 */ /* 0x000fe2000001160f */
[----:B------:R-:W-:Y:S01]  /*1fa0*/  IMAD.MOV.U32 R5, RZ, RZ, c[0x0][0x1a8] ;  /* 0x00006a00ff057624 */ /* 0x000fe200078e00ff */
[----:B------:R-:W-:Y:S01]  /*1fb0*/  IADD3 R3, R3, UR5, RZ ;  /* 0x0000000503037c10 */ /* 0x000fe2000fffe0ff */
[----:B------:R-:W-:Y:S01]  /*1fc0*/  IMAD.SHL.U32 R45, R11, 0x2, RZ ;  /* 0x000000020b2d7824 */ /* 0x000fe200078e00ff */
[----:B------:R-:W-:Y:S01]  /*1fd0*/  ULDC.64 UR4, c[0x0][0x178] ;  /* 0x00005e0000047ab9 */ /* 0x000fe20000000a00 */
[----:B------:R-:W-:Y:S01]  /*1fe0*/  IMAD R9, R27, 0x800, R40 ;  /* 0x000008001b097824 */ /* 0x000fe200078e0228 */
[----:B------:R-:W-:Y:S01]  /*1ff0*/  LEA R4, P0, R5, R6, 0x6 ;  /* 0x0000000605047211 */ /* 0x000fe200078030ff */
[----:B------:R-:W-:Y:S01]  /*2000*/  UIMAD UR19, UR6, UR4, URZ ;  /* 0x00000004061372a4 */ /* 0x000fe2000f8e023f */
[----:B------:R-:W-:Y:S01]  /*2010*/  IADD3 R11, R45, 0x141c0, RZ ;  /* 0x000141c02d0b7810 */ /* 0x000fe20007ffe0ff */
[----:B------:R-:W-:Y:S01]  /*2020*/  UIMAD.WIDE.U32 UR20, UR18, UR4, URZ ;  /* 0x00000004121472a5 */ /* 0x000fe2000f8e003f */
[----:B------:R-:W-:Y:S01]  /*2030*/  LEA.HI.X R5, R5, R7, R10, 0x6, P0 ;  /* 0x0000000705057211 */ /* 0x000fe200000f340a */
[----:B------:R-:W-:Y:S01]  /*2040*/  STL [R1+0x64], R45 ;  /* 0x0000642d01007387 */ /* 0x000fe20000100800 */
[C---:B------:R-:W-:Y:S01]  /*2050*/  ISETP.LT.OR P0, PT, R0.reuse, 0x1, P3 ;  /* 0x000000010000780c */ /* 0x040fe20001f01670 */
[----:B------:R-:W-:Y:S01]  /*2060*/  UIMAD UR19, UR18, UR5, UR19 ;  /* 0x00000005121372a4 */ /* 0x000fe2000f8e0213 */
[----:B------:R-:W-:Y:S01]  /*2070*/  ISETP.LT.OR P3, PT, R0, 0x21, P3 ;  /* 0x000000210000780c */ /* 0x000fe20001f61670 */
[----:B------:R-:W-:Y:S01]  /*2080*/  IMAD R20, R13, c[0x0][0x290], RZ ;  /* 0x0000a4000d147a24 */ /* 0x000fe200078e02ff */
[----:B------:R-:W-:Y:S01]  /*2090*/  IADD3 R10, R45, 0x14180, RZ ;  /* 0x000141802d0a7810 */ /* 0x000fe20007ffe0ff */
[----:B------:R-:W-:Y:S01]  /*20a0*/  UIADD3 UR19, UR21, UR19, URZ ;  /* 0x0000001315137290 */ /* 0x000fe2000fffe03f */
[----:B------:R-:W-:Y:S01]  /*20b0*/  CS2R R92, SRZ ;  /* 0x00000000005c7805 */ /* 0x000fe2000001ff00 */
[----:B------:R-:W-:Y:S01]  /*20c0*/  ULDC.64 UR4, c[0x0][0x208] ;  /* 0x0000820000047ab9 */ /* 0x000fe20000000a00 */
[----:B------:R-:W-:Y:S01]  /*20d0*/  @P1 IADD3 R11, R10, -0x40, RZ ;  /* 0xffffffc00a0b1810 */ /* 0x000fe20007ffe0ff */
[----:B------:R-:W-:Y:S01]  /*20e0*/  IMAD R10, R13, c[0x0][0x218], RZ ;  /* 0x000086000d0a7a24 */ /* 0x000fe200078e02ff */
[----:B------:R-:W-:Y:S01]  /*20f0*/  USHF.L.U32 UR7, UR4, 0x5, URZ ;  /* 0x0000000504077899 */ /* 0x000fe2000800063f */
[----:B------:R-:W-:Y:S01]  /*2100*/  LOP3.LUT P1, RZ, R22, 0x2, RZ, 0xc0, !PT ;  /* 0x0000000216ff7812 */ /* 0x000fe2000782c0ff */
[----:B------:R-:W-:Y:S01]  /*2110*/  CS2R R90, SRZ ;  /* 0x00000000005a7805 */ /* 0x000fe2000001ff00 */
[----:B------:R1:W-:Y:S01]  /*2120*/  LDGSTS.E.BYPASS.LTC128B.128 [R42+0x6080], [R6.64+0x180], !P0 ;  /* 0x06080180062a7fae */ /* 0x0003e2000c101d50 */
[----:B------:R-:W-:Y:S01]  /*2130*/  IMAD R12, R17, c[0x0][0x21c], R10 ;  /* 0x00008700110c7a24 */ /* 0x000fe200078e020a */
[----:B------:R-:W-:Y:S01]  /*2140*/  CS2R R88, SRZ ;  /* 0x0000000000587805 */ /* 0x000fe2000001ff00 */
[----:B------:R-:W-:Y:S01]  /*2150*/  IMAD.U32 R10, RZ, RZ, UR19 ;  /* 0x00000013ff0a7e24 */ /* 0x000fe2000f8e00ff */
[----:B------:R2:W-:Y:S01]  /*2160*/  LDGSTS.E.BYPASS.LTC128B.128 [R42+0x1080], [R4.64], !P6 ;  /* 0x01080000042a7fae */ /* 0x0005e2000f101d50 */
[----:B------:R-:W-:Y:S01]  /*2170*/  IMAD.U32 R0, RZ, RZ, UR7 ;  /* 0x00000007ff007e24 */ /* 0x000fe2000f8e00ff */
[----:B------:R-:W-:Y:S01]  /*2180*/  UMOV UR19, 0x5 ;  /* 0x0000000500137882 */ /* 0x000fe20000000000 */
[----:B------:R-:W-:Y:S01]  /*2190*/  CS2R R86, SRZ ;  /* 0x0000000000567805 */ /* 0x000fe2000001ff00 */
[----:B------:R2:W-:Y:S01]  /*21a0*/  LDGSTS.E.BYPASS.LTC128B.128 [R42+0x3080], [R4.64+0x80], !P5 ;  /* 0x03080080042a7fae */ /* 0x0005e2000e901d50 */
[----:B------:R-:W-:Y:S01]  /*21b0*/  USHF.L.U64.HI UR4, UR4, UR19, UR5 ;  /* 0x0000001304047299 */ /* 0x000fe20008010205 */
[----:B------:R-:W-:Y:S01]  /*21c0*/  CS2R R84, SRZ ;  /* 0x0000000000547805 */ /* 0x000fe2000001ff00 */
[----:B------:R-:W-:Y:S01]  /*21d0*/  USHF.L.U32 UR19, UR18, 0x5, URZ ;  /* 0x0000000512137899 */ /* 0x000fe2000800063f */
[----:B------:R2:W-:Y:S01]  /*21e0*/  LDGSTS.E.BYPASS.LTC128B.128 [R42+0x5080], [R4.64+0x100], !P4 ;  /* 0x05080100042a7fae */ /* 0x0005e2000e101d50 */
[----:B------:R-:W-:Y:S01]  /*21f0*/  UIMAD UR4, UR4, UR18, URZ ;  /* 0x00000012040472a4 */ /* 0x000fe2000f8e023f */
[----:B------:R-:W-:Y:S01]  /*2200*/  CS2R R82, SRZ ;  /* 0x0000000000527805 */ /* 0x000fe2000001ff00 */
[----:B------:R-:W-:Y:S01]  /*2210*/  UIADD3 UR5, -UR19, UR13, URZ ;  /* 0x0000000d13057290 */ /* 0x000fe2000fffe13f */
[----:B------:R2:W-:Y:S01]  /*2220*/  LDGSTS.E.BYPASS.LTC128B.128 [R42+0x7080], [R4.64+0x180], !P3 ;  /* 0x07080180042a7fae */ /* 0x0005e2000d901d50 */
[----:B------:R-:W-:Y:S01]  /*2230*/  UIMAD UR4, UR6, UR7, UR4 ;  /* 0x00000007060472a4 */ /* 0x000fe2000f8e0204 */
[----:B------:R-:W-:Y:S01]  /*2240*/  ISETP.GE.AND P3, PT, R14, c[0x0][0x1fc], PT ;  /* 0x00007f000e007a0c */ /* 0x000fe20003f66270 */
[----:B------:R-:W-:Y:S01]  /*2250*/  CS2R R80, SRZ ;  /* 0x0000000000507805 */ /* 0x000fe2000001ff00 */
[----:B------:R-:W0:Y:S01]  /*2260*/  LDGDEPBAR ;  /* 0x00000000000079af */ /* 0x000e220000000000 */
[----:B------:R-:W-:Y:S01]  /*2270*/  ULDC.64 UR6, c[0x0][0x288] ;  /* 0x0000a20000067ab9 */ /* 0x000fe20000000a00 */
[----:B------:R-:W-:Y:S01]  /*2280*/  CS2R R78, SRZ ;  /* 0x00000000004e7805 */ /* 0x000fe2000001ff00 */
[----:B------:R-:W-:Y:S01]  /*2290*/  UIMAD UR6, UR11, UR6, URZ ;  /* 0x000000060b0672a4 */ /* 0x000fe2000f8e023f */
[----:B------:R3:W-:Y:S01]  /*22a0*/  STL [R1+0x68], R11 ;  /* 0x0000680b01007387 */ /* 0x0007e20000100800 */
[----:B------:R-:W-:Y:S01]  /*22b0*/  CS2R R76, SRZ ;  /* 0x00000000004c7805 */ /* 0x000fe2000001ff00 */
[----:B------:R-:W-:Y:S01]  /*22c0*/  CS2R R74, SRZ ;  /* 0x00000000004a7805 */ /* 0x000fe2000001ff00 */
[----:B-1----:R-:W-:Y:S01]  /*22d0*/  IMAD.U32 R7, RZ, RZ, UR21 ;  /* 0x00000015ff077e24 */ /* 0x002fe2000f8e00ff */
[----:B------:R-:W-:Y:S01]  /*22e0*/  LOP3.LUT R7, R15, 0x8, R39, 0xf8, !PT ;  /* 0x000000080f077812 */ /* 0x000fe200078ef827 */
[----:B------:R-:W-:Y:S01]  /*22f0*/  IMAD.U32 R6, RZ, RZ, UR20 ;  /* 0x00000014ff067e24 */ /* 0x000fe2000f8e00ff */
[----:B------:R1:W-:Y:S01]  /*2300*/  STL.64 [R1+0x98], R46 ;  /* 0x0000982e01007387 */ /* 0x0003e20000100a00 */
[----:B------:R-:W-:Y:S01]  /*2310*/  UIMAD UR6, UR14, UR7, UR6 ;  /* 0x000000070e0672a4 */ /* 0x000fe2000f8e0206 */
[----:B------:R-:W-:Y:S01]  /*2320*/  LOP3.LUT R8, R7, R21, RZ, 0x3c, !PT ;  /* 0x0000001507087212 */ /* 0x000fe200078e3cff */
[----:B------:R-:W-:Y:S01]  /*2330*/  CS2R R72, SRZ ;  /* 0x0000000000487805 */ /* 0x000fe2000001ff00 */
[----:B------:R-:W-:Y:S01]  /*2340*/  LEA R7, P0, R6, R46, 0x5 ;  /* 0x0000002e06077211 */ /* 0x000fe200078028ff */
        /* <DEDUP_REMOVED lines=9> */
[----:B------:R-:W-:-:S04]  /*23e0*/  DEPBAR.LE SB0, 0x1 ;  /* 0x000080400000791a */ /* 0x000fc80000000000 */
[----:B------:R-:W-:Y:S01]  /*23f0*/  CS2R R52, SRZ ;  /* 0x0000000000347805 */ /* 0x000fe2000001ff00 */
[----:B---3--:R-:W-:Y:S01]  /*2400*/  IMAD R11, R13, c[0x0][0x188], RZ ;  /* 0x000062000d0b7a24 */ /* 0x008fe200078e02ff */
[----:B------:R-:W-:Y:S01]  /*2410*/  CS2R R50, SRZ ;  /* 0x0000000000327805 */ /* 0x000fe2000001ff00 */
[----:B------:R-:W-:Y:S02]  /*2420*/  CS2R R48, SRZ ;  /* 0x0000000000307805 */ /* 0x000fe4000001ff00 */
[----:B------:R-:W-:-:S04]  /*2430*/  IMAD R11, R17, c[0x0][0x18c], R11 ;  /* 0x00006300110b7a24 */ /* 0x000fc800078e020b */
[----:B------:R-:W-:Y:S02]  /*2440*/  IMAD.IADD R19, R47, 0x1, R11 ;  /* 0x000000012f137824 */ /* 0x000fe400078e020b */
[----:B-1----:R-:W-:-:S03]  /*2450*/  IMAD.WIDE.U32 R46, R17, c[0x0][0x218], R2 ;  /* 0x00008600112e7a25 */ /* 0x002fc600078e0002 */
[----:B------:R-:W-:Y:S01]  /*2460*/  LEA.HI.X R6, R6, R19, R10, 0x5, P0 ;  /* 0x0000001306067211 */ /* 0x000fe200000f2c0a */
[----:B------:R-:W-:Y:S01]  /*2470*/  IMAD.IADD R2, R9, 0x1, R8 ;  /* 0x0000000109027824 */ /* 0x000fe200078e0208 */
[----:B------:R-:W-:Y:S01]  /*2480*/  BAR.SYNC.DEFER_BLOCKING 0x0 ;  /* 0x0000000000007b1d */ /* 0x000fe20000010000 */
[----:B------:R-:W-:Y:S01]  /*2490*/  LEA R8, P0, R7, c[0x0][0x160], 0x1 ;  /* 0x0000580007087a11 */ /* 0x000fe200078008ff */
[----:B------:R-:W-:Y:S02]  /*24a0*/  IMAD.IADD R45, R47, 0x1, R12 ;  /* 0x000000012f2d7824 */ /* 0x000fe400078e020c */
[----:B------:R-:W-:Y:S01]  /*24b0*/  IMAD.MOV.U32 R44, RZ, RZ, R46 ;  /* 0x000000ffff2c7224 */ /* 0x000fe200078e002e */
[----:B------:R-:W-:Y:S01]  /*24c0*/  LEA.HI.X R9, R7, c[0x0][0x164], R6, 0x1, P0 ;  /* 0x0000590007097a11 */ /* 0x000fe200000f0c06 */
[----:B------:R-:W-:Y:S01]  /*24d0*/  IMAD.MOV.U32 R3, RZ, RZ, 0x40 ;  /* 0x00000040ff037424 */ /* 0x000fe200078e00ff */
[----:B------:R-:W-:Y:S01]  /*24e0*/  ISETP.LT.AND P0, PT, R43, UR5, PT ;  /* 0x000000052b007c0c */ /* 0x000fe2000bf01270 */
[----:B------:R-:W-:Y:S01]  /*24f0*/  IMAD.WIDE.U32 R6, R0, UR18, R44 ;  /* 0x0000001200067c25 */ /* 0x000fe2000f8e002c */
[----:B------:R-:W-:Y:S01]  /*2500*/  SHF.R.S32.HI R0, RZ, 0x1f, R24 ;  /* 0x0000001fff007819 */ /* 0x000fe20000011418 */
[----:B------:R-:W-:Y:S01]  /*2510*/  STL [R1+0xb0], R19 ;  /* 0x0000b01301007387 */ /* 0x000fe20000100800 */
[----:B------:R-:W-:Y:S01]  /*2520*/  SEL R3, R3, 0xffffffc0, !P2 ;  /* 0xffffffc003037807 */ /* 0x000fe20005000000 */
[----:B------:R-:W-:Y:S01]  /*2530*/  IMAD.SHL.U32 R2, R2, 0x2, RZ ;  /* 0x0000000202027824 */ /* 0x000fe200078e00ff */
[----:B--2---:R-:W-:Y:S01]  /*2540*/  LEA.HI R4, R0, R24, RZ, 0x2 ;  /* 0x0000001800047211 */ /* 0x004fe200078f10ff */
[----:B------:R1:W-:Y:S01]  /*2550*/  STL.64 [R1+0x88], R46 ;  /* 0x0000882e01007387 */ /* 0x0003e20000100a00 */
[----:B------:R-:W-:Y:S01]  /*2560*/  SEL R0, R148, 0xffffffe0, !P1 ;  /* 0xffffffe094007807 */ /* 0x000fe20004800000 */
[----:B------:R-:W-:Y:S01]  /*2570*/  IMAD.IADD R10, R2, 0x1, R3 ;  /* 0x00000001020a7824 */ /* 0x000fe200078e0203 */
[----:B------:R-:W-:Y:S01]  /*2580*/  ISETP.GE.OR P6, PT, R14, c[0x0][0x16c], !P0 ;  /* 0x00005b000e007a0c */ /* 0x000fe200047c6670 */
[----:B------:R-:W-:Y:S01]  /*2590*/  STL.64 [R1+0x70], R44 ;  /* 0x0000702c01007387 */ /* 0x000fe20000100a00 */
[----:B------:R-:W-:Y:S01]  /*25a0*/  ISETP.GE.OR P2, PT, R16, c[0x0][0x16c], !P0 ;  /* 0x00005b0010007a0c */ /* 0x000fe20004746670 */
[----:B------:R-:W-:Y:S01]  /*25b0*/  IMAD.IADD R11, R2, 0x1, R0 ;  /* 0x00000001020b7824 */ /* 0x000fe200078e0200 */
[----:B------:R-:W-:Y:S01]  /*25c0*/  IADD3 R0, R7, UR4, RZ ;  /* 0x0000000407007c10 */ /* 0x000fe2000fffe0ff */
[----:B------:R-:W-:Y:S01]  /*25d0*/  STL [R1+0x28], R2 ;  /* 0x0000280201007387 */ /* 0x000fe20000100800 */
[----:B------:R-:W-:Y:S01]  /*25e0*/  ULDC.64 UR4, c[0x0][0x270] ;  /* 0x00009c0000047ab9 */ /* 0x000fe20000000a00 */
[----:B------:R-:W-:Y:S01]  /*25f0*/  IMAD.IADD R5, R3, 0x1, R11 ;  /* 0x0000000103057824 */ /* 0x000fe200078e020b */
[----:B------:R-:W-:Y:S01]  /*2600*/  UIMAD UR4, UR11, UR4, URZ ;  /* 0x000000040b0472a4 */ /* 0x000fe2000f8e023f */
[----:B------:R-:W2:Y:S01]  /*2610*/  LDSM.16.M88.4 R164, [R2+0x8080] ;  /* 0x0080800002a4783b */ /* 0x000ea20000000200 */
[----:B------:R-:W-:-:S02]  /*2620*/  ISETP.GE.AND P1, PT, R14, c[0x0][0x16c], PT ;  /* 0x00005b000e007a0c */ /* 0x000fc40003f26270 */
[----:B------:R-:W-:Y:S01]  /*2630*/  UIMAD UR5, UR14, UR5, UR4 ;  /* 0x000000050e0572a4 */ /* 0x000fe2000f8e0204 */
[----:B------:R-:W3:Y:S01]  /*2640*/  LDSM.16.M88.4 R168, [R11+0x8080] ;  /* 0x008080000ba8783b */ /* 0x000ee20000000200 */
[----:B------:R-:W-:Y:S02]  /*2650*/  SEL R40, RZ, 0x1, P1 ;  /* 0x00000001ff287807 */ /* 0x000fe40000800000 */
[----:B------:R-:W-:Y:S01]  /*2660*/  ISETP.GT.AND P1, PT, R149, 0x7, PT ;  /* 0x000000079500780c */ /* 0x000fe20003f24270 */
[----:B------:R-:W4:Y:S01]  /*2670*/  LDSM.16.M88.4 R172, [R10+0x8080] ;  /* 0x008080000aac783b */ /* 0x000f220000000200 */
[----:B------:R-:W-:Y:S01]  /*2680*/  IADD3 R7, R31, UR5, RZ ;  /* 0x000000051f077c10 */ /* 0x000fe2000fffe0ff */
[----:B------:R-:W-:Y:S01]  /*2690*/  ULDC.64 UR4, c[0x0][0x238] ;  /* 0x00008e0000047ab9 */ /* 0x000fe20000000a00 */
[C---:B------:R-:W-:Y:S01]  /*26a0*/  ISETP.GE.OR P5, PT, R36.reuse, c[0x0][0x16c], !P0 ;  /* 0x00005b0024007a0c */ /* 0x040fe200047a6670 */
[----:B------:R-:W2:Y:S01]  /*26b0*/  LDSM.16.M88.4 R176, [R5+0x8080] ;  /* 0x0080800005b0783b */ /* 0x000ea20000000200 */
[----:B------:R-:W-:Y:S01]  /*26c0*/  ISETP.GE.OR P4, PT, R29, c[0x0][0x16c], !P0 ;  /* 0x00005b001d007a0c */ /* 0x000fe20004786670 */
[----:B------:R-:W-:Y:S01]  /*26d0*/  UIMAD UR11, UR11, UR4, URZ ;  /* 0x000000040b0b72a4 */ /* 0x000fe2000f8e023f */
[----:B------:R-:W-:Y:S01]  /*26e0*/  SEL R31, RZ, 0x1, P3 ;  /* 0x00000001ff1f7807 */ /* 0x000fe20001800000 */
[----:B------:R-:W2:Y:S01]  /*26f0*/  LDSM.16.M88.4 R180, [R2+0xa080] ;  /* 0x00a0800002b4783b */ /* 0x000ea20000000200 */
[----:B------:R-:W-:Y:S01]  /*2700*/  USHF.R.S32.HI UR4, URZ, 0x1f, UR19 ;  /* 0x0000001f3f047899 */ /* 0x000fe20008011413 */
[----:B------:R-:W-:Y:S01]  /*2710*/  ISETP.GE.AND P3, PT, R36, c[0x0][0x1fc], PT ;  /* 0x00007f0024007a0c */ /* 0x000fe20003f66270 */
[----:B------:R-:W-:Y:S01]  /*2720*/  UIMAD UR5, UR14, UR5, UR11 ;  /* 0x000000050e0572a4 */ /* 0x000fe2000f8e020b */
[----:B------:R-:W2:Y:S01]  /*2730*/  LDSM.16.M88.4 R184, [R11+0xa080] ;  /* 0x00a080000bb8783b */ /* 0x000ea20000000200 */
[----:B-1----:R-:W-:-:S03]  /*2740*/  CS2R R46, SRZ ;  /* 0x00000000002e7805 */ /* 0x002fc6000001ff00 */
        /* <DEDUP_REMOVED lines=12> */
[----:B-----5:R-:W-:-:S03]  /*2810*/  LOP3.LUT R2, R4, 0x1ffffffc, RZ, 0xc0, !PT ;  /* 0x1ffffffc04027812 */ /* 0x020fc600078ec0ff */
[----:B------:R-:W-:Y:S02]  /*2820*/  STL [R1+0x34], R10 ;  /* 0x0000340a01007387 */ /* 0x000fe40000100800 */
[----:B------:R-:W-:Y:S02]  /*2830*/  IMAD.IADD R24, R24, 0x1, -R2 ;  /* 0x0000000118187824 */ /* 0x000fe400078e0a02 */
[----:B------:R5:W-:Y:S04]  /*2840*/  STL [R1+0x30], R5 ;  /* 0x0000300501007387 */ /* 0x000be80000100800 */
[----:B------:R-:W-:Y:S01]  /*2850*/  @!PT LDS RZ, [RZ] ;  /* 0x00000000fffff984 */ /* 0x000fe20000000800 */
[----:B------:R-:W-:Y:S01]  /*2860*/  @!PT LDS RZ, [RZ] ;  /* 0x00000000fffff984 */ /* 0x000fe20000000800 */
[----:B------:R-:W-:Y:S01]  /*2870*/  @!PT LDS RZ, [RZ] ;  /* 0x00000000fffff984 */ /* 0x000fe20000000800 */
[----:B------:R1:W-:Y:S01]  /*2880*/  LDGSTS.E.BYPASS.LTC128B.128 [R42+0x8080], [R8.64], !P6 ;  /* 0x08080000082a7fae */ /* 0x0003e2000f101d50 */
[----:B------:R-:W-:Y:S01]  /*2890*/  ISETP.GE.OR P6, PT, R14, c[0x0][0x1fc], !P0 ;  /* 0x00007f000e007a0c */ /* 0x000fe200047c6670 */
[----:B------:R-:W-:-:S02]  /*28a0*/  IMAD.SHL.U32 R14, R27, 0x20, RZ ;  /* 0x000000201b0e7824 */ /* 0x000fc400078e00ff */
[----:B------:R1:W-:Y:S01]  /*28b0*/  LDGSTS.E.BYPASS.LTC128B.128 [R42+0x9080], [R8.64+0x80], !P2 ;  /* 0x09080080082a7fae */ /* 0x0003e2000d101d50 */
[----:B------:R-:W-:Y:S02]  /*28c0*/  LEA R4, P2, R6, c[0x0][0x1f0], 0x1 ;  /* 0x00007c0006047a11 */ /* 0x000fe400078408ff */
[----:B------:R-:W-:Y:S01]  /*28d0*/  LOP3.LUT R23, R23, 0x20, R14, 0xf8, !PT ;  /* 0x0000002017177812 */ /* 0x000fe200078ef80e */
[----:B------:R1:W-:Y:S01]  /*28e0*/  LDGSTS.E.BYPASS.LTC128B.128 [R42+0xa080], [R8.64+0x100], !P5 ;  /* 0x0a080100082a7fae */ /* 0x0003e2000e901d50 */
[----:B------:R-:W-:Y:S01]  /*28f0*/  ISETP.GE.OR P5, PT, R16, c[0x0][0x1fc], !P0 ;  /* 0x00007f0010007a0c */ /* 0x000fe200047a6670 */
[----:B------:R-:W-:Y:S02]  /*2900*/  IMAD.SHL.U32 R14, R18, 0x10, RZ ;  /* 0x00000010120e7824 */ /* 0x000fe400078e00ff */
[----:B------:R1:W-:Y:S01]  /*2910*/  LDGSTS.E.BYPASS.LTC128B.128 [R42+0xb080], [R8.64+0x180], !P4 ;  /* 0x0b080180082a7fae */ /* 0x0003e2000e101d50 */
[----:B------:R-:W-:Y:S02]  /*2920*/  ISETP.GE.AND P4, PT, R16, c[0x0][0x1fc], PT ;  /* 0x00007f0010007a0c */ /* 0x000fe40003f86270 */
[----:B-----5:R-:W-:Y:S01]  /*2930*/  LEA.HI.X R5, R6, c[0x0][0x1f4], R0, 0x1, P2 ;  /* 0x00007d0006057a11 */ /* 0x020fe200010f0c00 */
[----:B------:R-:W-:Y:S01]  /*2940*/  IMAD R0, R13, c[0x0][0x278], RZ ;  /* 0x00009e000d007a24 */ /* 0x000fe200078e02ff */
[----:B------:R-:W-:Y:S01]  /*2950*/  ISETP.GE.AND P2, PT, R16, c[0x0][0x16c], PT ;  /* 0x00005b0010007a0c */ /* 0x000fe20003f46270 */
[----:B------:R-:W-:Y:S01]  /*2960*/  IMAD.MOV.U32 R6, RZ, RZ, R30 ;  /* 0x000000ffff067224 */ /* 0x000fe200078e001e */
[----:B------:R-:W-:Y:S01]  /*2970*/  SEL R22, RZ, 0xffffffff, P4 ;  /* 0xffffffffff167807 */ /* 0x000fe20002000000 */
[C---:B------:R-:W-:Y:S01]  /*2980*/  IMAD R0, R17.reuse, c[0x0][0x27c], R0 ;  /* 0x00009f0011007a24 */ /* 0x040fe200078e0200 */
[----:B------:R-:W-:Y:S01]  /*2990*/  SEL R25, RZ, 0xffffffff, P2 ;  /* 0xffffffffff197807 */ /* 0x000fe20001000000 */
[----:B------:R-:W-:Y:S01]  /*29a0*/  IMAD.WIDE.U32 R44, R17, c[0x0][0x278], R6 ;  /* 0x00009e00112c7a25 */ /* 0x000fe200078e0006 */
[----:B------:R-:W-:-:S02]  /*29b0*/  ISETP.GE.AND P2, PT, R36, c[0x0][0x16c], PT ;  /* 0x00005b0024007a0c */ /* 0x000fc40003f46270 */
[----:B------:R-:W-:Y:S01]  /*29c0*/  LOP3.LUT R7, R41, 0xfffffff0, RZ, 0xc0, !PT ;  /* 0xfffffff029077812 */ /* 0x000fe200078ec0ff */
[----:B------:R-:W-:Y:S01]  /*29d0*/  IMAD.IADD R10, R45, 0x1, R0 ;  /* 0x000000012d0a7824 */ /* 0x000fe200078e0200 */
[----:B------:R-:W-:Y:S01]  /*29e0*/  SEL R30, RZ, 0x4, P2 ;  /* 0x00000004ff1e7807 */ /* 0x000fe20001000000 */
[----:B------:R5:W-:Y:S01]  /*29f0*/  STL.64 [R1+0x80], R44 ;  /* 0x0000802c01007387 */ /* 0x000be20000100a00 */
[----:B------:R-:W-:Y:S01]  /*2a00*/  ISETP.GE.AND P2, PT, R29, c[0x0][0x16c], PT ;  /* 0x00005b001d007a0c */ /* 0x000fe20003f46270 */
[----:B------:R-:W-:Y:S01]  /*2a10*/  IMAD.IADD R0, R149, 0x1, -R7 ;  /* 0x0000000195007824 */ /* 0x000fe200078e0a07 */
[----:B------:R-:W-:Y:S01]  /*2a20*/  IADD3 R7, R35, UR5, RZ ;  /* 0x0000000523077c10 */ /* 0x000fe2000fffe0ff */
[----:B------:R2:W-:Y:S01]  /*2a30*/  STL [R1+0xa8], R10 ;  /* 0x0000a80a01007387 */ /* 0x0005e20000100800 */
[----:B------:R-:W-:Y:S02]  /*2a40*/  SEL R26, RZ, 0x8, P2 ;  /* 0x00000008ff1a7807 */ /* 0x000fe40001000000 */
[----:B------:R-:W-:-:S02]  /*2a50*/  @!P1 IADD3 R2, P2, R44, UR19, RZ ;  /* 0x000000132c029c10 */ /* 0x000fc4000ff5e0ff */
[----:B------:R-:W-:Y:S02]  /*2a60*/  SHF.R.S32.HI R16, RZ, 0x1f, R0 ;  /* 0x0000001fff107819 */ /* 0x000fe40000011400 */
[----:B------:R-:W-:Y:S01]  /*2a70*/  @!P1 IADD3.X R6, R10, UR4, RZ, P2, !PT ;  /* 0x000000040a069c10 */ /* 0x000fe200097fe4ff */
[----:B-1----:R-:W-:Y:S01]  /*2a80*/  IMAD.MOV.U32 R8, RZ, RZ, R32 ;  /* 0x000000ffff087224 */ /* 0x002fe200078e0020 */
[----:B------:R-:W-:Y:S02]  /*2a90*/  LEA.HI R16, R16, R0, RZ, 0x3 ;  /* 0x0000000010107211 */ /* 0x000fe400078f18ff */
[----:B------:R-:W-:Y:S02]  /*2aa0*/  IADD3 R9, R33, UR6, RZ ;  /* 0x0000000621097c10 */ /* 0x000fe4000fffe0ff */
[----:B------:R-:W-:Y:S02]  /*2ab0*/  LOP3.LUT R12, R16, 0xfffffff8, RZ, 0xc0, !PT ;  /* 0xfffffff8100c7812 */ /* 0x000fe400078ec0ff */
[----:B------:R-:W-:Y:S01]  /*2ac0*/  LOP3.LUT R15, R15, 0x10, R14, 0xf8, !PT ;  /* 0x000000100f0f7812 */ /* 0x000fe200078ef80e */
[----:B------:R-:W-:Y:S01]  /*2ad0*/  IMAD.WIDE.U32 R32, R17, c[0x0][0x290], R8 ;  /* 0x0000a40011207a25 */ /* 0x000fe200078e0008 */
[----:B------:R-:W-:-:S02]  /*2ae0*/  ISETP.GE.OR P4, PT, R36, c[0x0][0x1fc], !P0 ;  /* 0x00007f0024007a0c */ /* 0x000fc40004786670 */
[----:B------:R-:W-:Y:S01]  /*2af0*/  ISETP.GE.OR P0, PT, R29, c[0x0][0x1fc], !P0 ;  /* 0x00007f001d007a0c */ /* 0x000fe20004706670 */
[----:B------:R-:W-:Y:S02]  /*2b00*/  IMAD.IADD R0, R0, 0x1, -R12 ;  /* 0x0000000100007824 */ /* 0x000fe400078e0a0c */
[----:B------:R-:W-:Y:S01]  /*2b10*/  IMAD.SHL.U32 R8, R22, 0x2, RZ ;  /* 0x0000000216087824 */ /* 0x000fe200078e00ff */
[----:B-----5:R-:W-:Y:S01]  /*2b20*/  CS2R R44, SRZ ;  /* 0x00000000002c7805 */ /* 0x020fe2000001ff00 */
[----:B--2---:R-:W-:-:S03]  /*2b30*/  @!P1 LEA R10, P2, R2, c[0x0][0x258], 0x2 ;  /* 0x00009600020a9a11 */ /* 0x004fc600078410ff */
[----:B------:R-:W-:Y:S02]  /*2b40*/  LOP3.LUT R8, R8, 0x2, R31, 0xe2, !PT ;  /* 0x0000000208087812 */ /* 0x000fe400078ee21f */
[----:B------:R-:W-:Y:S01]  /*2b50*/  @!P1 LEA.HI.X R11, R2, c[0x0][0x25c], R6, 0x2, P2 ;  /* 0x00009700020b9a11 */ /* 0x000fe200010f1406 */
[----:B------:R-:W-:Y:S01]  /*2b60*/  IMAD.MOV.U32 R6, RZ, RZ, R34 ;  /* 0x000000ffff067224 */ /* 0x000fe200078e0022 */
[----:B------:R-:W-:Y:S01]  /*2b70*/  LOP3.LUT R2, R38, 0xffffffe0, RZ, 0xc0, !PT ;  /* 0xffffffe026027812 */ /* 0x000fe200078ec0ff */
[----:B------:R-:W-:Y:S01]  /*2b80*/  CS2R R34, SRZ ;  /* 0x0000000000227805 */ /* 0x000fe2000001ff00 */
[----:B------:R-:W-:Y:S01]  /*2b90*/  ISETP.GE.AND P2, PT, R29, c[0x0][0x1fc], PT ;  /* 0x00007f001d007a0c */ /* 0x000fe20003f46270 */
[----:B------:R-:W-:-:S03]  /*2ba0*/  IMAD.WIDE.U32 R150, R17, c[0x0][0x240], R6 ;  /* 0x0000900011967a25 */ /* 0x000fc600078e0006 */
[----:B------:R-:W-:Y:S01]  /*2bb0*/  SEL R9, RZ, 0x8, P2 ;  /* 0x00000008ff097807 */ /* 0x000fe20001000000 */
[----:B------:R-:W-:Y:S02]  /*2bc0*/  IMAD.IADD R2, R149, 0x1, -R2 ;  /* 0x0000000195027824 */ /* 0x000fe400078e0a02 */
[----:B------:R-:W-:Y:S02]  /*2bd0*/  IMAD.SHL.U32 R7, R25, 0x2, RZ ;  /* 0x0000000219077824 */ /* 0x000fe400078e00ff */
[----:B------:R-:W-:Y:S01]  /*2be0*/  @!P1 IMAD.SHL.U32 R6, R149, 0x10, RZ ;  /* 0x0000001095069824 */ /* 0x000fe200078e00ff */
[----:B------:R-:W-:Y:S02]  /*2bf0*/  SHF.R.S32.HI R19, RZ, 0x1f, R2 ;  /* 0x0000001fff137819 */ /* 0x000fe40000011402 */
[----:B------:R-:W-:Y:S02]  /*2c00*/  LOP3.LUT R7, R7, 0x2, R40, 0xe2, !PT ;  /* 0x0000000207077812 */ /* 0x000fe400078ee228 */
[----:B------:R-:W-:Y:S01]  /*2c10*/  LEA.HI R12, R19, R2, RZ, 0x2 ;  /* 0x00000002130c7211 */ /* 0x000fe200078f10ff */
[----:B------:R-:W-:Y:S01]  /*2c20*/  IMAD R19, R13, c[0x0][0x240], RZ ;  /* 0x000090000d137a24 */ /* 0x000fe200078e02ff */
[----:B------:R1:W-:Y:S01]  /*2c30*/  @!P1 LDGSTS.E.BYPASS.LTC128B.128 [R6+0x14080], [R10.64] ;  /* 0x140800000a069fae */ /* 0x0003e2000b901d50 */
[----:B------:R-:W-:Y:S01]  /*2c40*/  CS2R R40, SRZ ;  /* 0x0000000000287805 */ /* 0x000fe2000001ff00 */
[C---:B------:R-:W-:Y:S01]  /*2c50*/  LOP3.LUT R18, R12.reuse, 0x7ffffffc, RZ, 0xc0, !PT ;  /* 0x7ffffffc0c127812 */ /* 0x040fe200078ec0ff */
[C---:B------:R-:W-:Y:S01]  /*2c60*/  IMAD R19, R17.reuse, c[0x0][0x244], R19 ;  /* 0x0000910011137a24 */ /* 0x040fe200078e0213 */
[----:B------:R-:W-:Y:S01]  /*2c70*/  LEA.HI.SX32 R14, R12, R14, 0x1e ;  /* 0x0000000e0c0e7211 */ /* 0x000fe200078ff2ff */
[----:B------:R-:W-:Y:S01]  /*2c80*/  IMAD R12, R17, c[0x0][0x294], R20 ;  /* 0x0000a500110c7a24 */ /* 0x000fe200078e0214 */
[----:B------:R-:W0:Y:S01]  /*2c90*/  LDGDEPBAR ;  /* 0x00000000000079af */ /* 0x000e220000000000 */
[----:B------:R-:W-:Y:S01]  /*2ca0*/  IMAD.IADD R13, R2, 0x1, -R18 ;  /* 0x00000001020d7824 */ /* 0x000fe200078e0a12 */
[----:B------:R-:W-:Y:S01]  /*2cb0*/  LOP3.LUT R2, R15, 0x8, R39, 0xf8, !PT ;  /* 0x000000080f027812 */ /* 0x000fe200078ef827 */
[----:B------:R-:W-:Y:S01]  /*2cc0*/  IMAD.IADD R29, R33, 0x1, R12 ;  /* 0x00000001211d7824 */ /* 0x000fe200078e020c */
[----:B------:R2:W-:Y:S01]  /*2cd0*/  STL [R1+0x58], R14 ;  /* 0x0000580e01007387 */ /* 0x0005e20000100800 */
[----:B------:R-:W-:Y:S01]  /*2ce0*/  LOP3.LUT R12, R26, R7, R30, 0xfe, !PT ;  /* 0x000000071a0c7212 */ /* 0x000fe200078efe1e */
[----:B------:R-:W-:Y:S01]  /*2cf0*/  CS2R R38, SRZ ;  /* 0x0000000000267805 */ /* 0x000fe2000001ff00 */
[----:B------:R-:W-:Y:S01]  /*2d00*/  CS2R R30, SRZ ;  /* 0x00000000001e7805 */ /* 0x000fe2000001ff00 */
[----:B------:R5:W-:Y:S01]  /*2d10*/  LDGSTS.E.BYPASS.LTC128B.128 [R42+0x10080], [R4.64], !P6 ;  /* 0x10080000042a7fae */ /* 0x000be2000f101d50 */
[----:B------:R-:W-:-:S03]  /*2d20*/  LOP3.LUT P6, RZ, R0, 0x2, RZ, 0xc0, !PT ;  /* 0x0000000200ff7812 */ /* 0x000fc600078cc0ff */
[----:B------:R3:W-:Y:S04]  /*2d30*/  STL.64 [R1+0x78], R32 ;  /* 0x0000782001007387 */ /* 0x0007e80000100a00 */
[----:B------:R-:W-:Y:S04]  /*2d40*/  STL.64 [R1+0xa0], R150 ;  /* 0x0000a09601007387 */ /* 0x000fe80000100a00 */
[----:B------:R-:W-:Y:S01]  /*2d50*/  STL [R1+0x94], R29 ;  /* 0x0000941d01007387 */ /* 0x000fe20000100800 */
[----:B-1----:R-:W-:Y:S02]  /*2d60*/  SEL R11, RZ, 0x4, P3 ;  /* 0x00000004ff0b7807 */ /* 0x002fe40001800000 */
[C---:B------:R-:W-:Y:S01]  /*2d70*/  LOP3.LUT P3, RZ, R0.reuse, 0x4, RZ, 0xc0, !PT ;  /* 0x0000000400ff7812 */ /* 0x040fe2000786c0ff */
[----:B------:R-:W-:Y:S01]  /*2d80*/  IMAD.SHL.U32 R0, R0, 0x40, RZ ;  /* 0x0000004000007824 */ /* 0x000fe200078e00ff */
[----:B------:R-:W-:Y:S01]  /*2d90*/  LOP3.LUT R7, R9, R8, R11, 0xfe, !PT ;  /* 0x0000000809077212 */ /* 0x000fe200078efe0b */
[----:B------:R1:W-:Y:S01]  /*2da0*/  STL [R1+0x60], R12 ;  /* 0x0000600c01007387 */ /* 0x0003e20000100800 */
[----:B------:R-:W-:-:S02]  /*2db0*/  IMAD.SHL.U32 R8, R27, 0x8, RZ ;  /* 0x000000081b087824 */ /* 0x000fc400078e00ff */
[----:B--2---:R-:W-:Y:S01]  /*2dc0*/  IMAD R14, R24, 0x4, R13 ;  /* 0x00000004180e7824 */ /* 0x004fe200078e020d */
[----:B------:R-:W-:Y:S01]  /*2dd0*/  LOP3.LUT R13, R2, R21, RZ, 0x3c, !PT ;  /* 0x00000015020d7212 */ /* 0x000fe200078e3cff */
[----:B------:R2:W-:Y:S01]  /*2de0*/  STL [R1+0x5c], R7 ;  /* 0x00005c0701007387 */ /* 0x0005e20000100800 */
[----:B------:R-:W-:Y:S01]  /*2df0*/  IADD3 R2, P2, R32, UR19, RZ ;  /* 0x0000001320027c10 */ /* 0x000fe2000ff5e0ff */
[----:B------:R-:W-:Y:S01]  /*2e00*/  CS2R R24, SRZ ;  /* 0x0000000000187805 */ /* 0x000fe2000001ff00 */
[----:B------:R-:W-:Y:S01]  /*2e10*/  LOP3.LUT R0, R0, 0x1c0, RZ, 0xc0, !PT ;  /* 0x000001c000007812 */ /* 0x000fe200078ec0ff */
[----:B------:R5:W-:Y:S01]  /*2e20*/  LDGSTS.E.BYPASS.LTC128B.128 [R42+0x11080], [R4.64+0x80], !P5 ;  /* 0x11080080042a7fae */ /* 0x000be2000e901d50 */
[----:B------:R-:W-:Y:S01]  /*2e30*/  IADD3.X R6, R29, UR4, RZ, P2, !PT ;  /* 0x000000041d067c10 */ /* 0x000fe200097fe4ff */
[----:B------:R-:W-:Y:S01]  /*2e40*/  CS2R R20, SRZ ;  /* 0x0000000000147805 */ /* 0x000fe2000001ff00 */
[----:B------:R-:W-:Y:S01]  /*2e50*/  LEA R10, P2, R2, c[0x0][0x280], 0x2 ;  /* 0x0000a000020a7a11 */ /* 0x000fe200078410ff */
[----:B------:R5:W-:Y:S01]  /*2e60*/  LDGSTS.E.BYPASS.LTC128B.128 [R42+0x12080], [R4.64+0x100], !P4 ;  /* 0x12080100042a7fae */ /* 0x000be2000e101d50 */
[----:B------:R-:W-:Y:S01]  /*2e70*/  LOP3.LUT R8, R0, 0x8, R8, 0xf8, !PT ;  /* 0x0000000800087812 */ /* 0x000fe200078ef808 */
[----:B---3--:R-:W-:Y:S01]  /*2e80*/  CS2R R32, SRZ ;  /* 0x0000000000207805 */ /* 0x008fe2000001ff00 */
[----:B------:R-:W-:Y:S01]  /*2e90*/  LEA.HI.X R11, R2, c[0x0][0x284], R6, 0x2, P2 ;  /* 0x0000a100020b7a11 */ /* 0x000fe200010f1406 */
[----:B------:R-:W-:Y:S01]  /*2ea0*/  IMAD.SHL.U32 R6, R16, 0x40, RZ ;  /* 0x0000004010067824 */ /* 0x000fe200078e00ff */
[----:B------:R-:W-:Y:S01]  /*2eb0*/  ISETP.GE.AND P2, PT, R149, 0x8, PT ;  /* 0x000000089500780c */ /* 0x000fe20003f46270 */
[----:B------:R5:W-:Y:S01]  /*2ec0*/  LDGSTS.E.BYPASS.LTC128B.128 [R42+0x13080], [R4.64+0x180], !P0 ;  /* 0x13080180042a7fae */ /* 0x000be2000c101d50 */
[----:B------:R-:W-:-:S02]  /*2ed0*/  SHF.R.U32.HI R2, RZ, 0x3, R0 ;  /* 0x00000003ff027819 */ /* 0x000fc40000011600 */
[----:B------:R-:W-:Y:S02]  /*2ee0*/  LOP3.LUT R6, R6, 0xfffffe00, RZ, 0xc0, !PT ;  /* 0xfffffe0006067812 */ /* 0x000fe400078ec0ff */
[----:B------:R-:W-:Y:S02]  /*2ef0*/  LOP3.LUT R8, R8, R2, RZ, 0x3c, !PT ;  /* 0x0000000208087212 */ /* 0x000fe400078e3cff */
[----:B-1----:R-:W-:Y:S02]  /*2f00*/  LOP3.LUT R12, R2, R23, R0, 0x1e, !PT ;  /* 0x00000017020c7212 */ /* 0x002fe400078e1e00 */
[----:B------:R-:W-:Y:S01]  /*2f10*/  CS2R R22, SRZ ;  /* 0x0000000000167805 */ /* 0x000fe2000001ff00 */
[----:B--2---:R-:W-:Y:S02]  /*2f20*/  IMAD.SHL.U32 R7, R37, 0x8, RZ ;  /* 0x0000000825077824 */ /* 0x004fe400078e00ff */
[----:B------:R-:W-:-:S03]  /*2f30*/  CS2R R36, SRZ ;  /* 0x0000000000247805 */ /* 0x000fc6000001ff00 */
[----:B------:R-:W-:Y:S01]  /*2f40*/  LOP3.LUT R7, R0, 0x38, R7, 0xf8, !PT ;  /* 0x0000003800077812 */ /* 0x000fe200078ef807 */
[C---:B------:R-:W-:Y:S02]  /*2f50*/  IMAD R0, R27.reuse, 0x200, R13 ;  /* 0x000002001b007824 */ /* 0x040fe400078e020d */
[----:B------:R-:W-:Y:S01]  /*2f60*/  IMAD R27, R27, 0x1000, R6 ;  /* 0x000010001b1b7824 */ /* 0x000fe200078e0206 */
[----:B------:R-:W-:Y:S01]  /*2f70*/  LOP3.LUT R9, R7, R2, RZ, 0x3c, !PT ;  /* 0x0000000207097212 */ /* 0x000fe200078e3cff */
[----:B------:R-:W-:Y:S01]  /*2f80*/  IMAD R3, R0, 0x2, R3 ;  /* 0x0000000200037824 */ /* 0x000fe200078e0203 */
[-C--:B------:R-:W-:Y:S01]  /*2f90*/  LOP3.LUT R7, R12, R6.reuse, RZ, 0xfc, !PT ;  /* 0x000000060c077212 */ /* 0x080fe200078efcff */
[----:B------:R-:W-:Y:S01]  /*2fa0*/  @!P2 IMAD.SHL.U32 R12, R149, 0x10, RZ ;  /* 0x00000010950ca824 */ /* 0x000fe200078e00ff */
[-C--:B------:R-:W-:Y:S01]  /*2fb0*/  IADD3 R2, R8, R6.reuse, R28 ;  /* 0x0000000608027210 */ /* 0x080fe20007ffe01c */
[----:B------:R-:W-:Y:S01]  /*2fc0*/  IMAD.SHL.U32 R0, R0, 0x2, RZ ;  /* 0x0000000200007824 */ /* 0x000fe200078e00ff */
[----:B------:R-:W-:Y:S01]  /*2fd0*/  LOP3.LUT R6, R8, R6, RZ, 0xfc, !PT ;  /* 0x0000000608067212 */ /* 0x000fe200078efcff */
[----:B------:R-:W-:Y:S01]  /*2fe0*/  IMAD.IADD R8, R27, 0x1, R9 ;  /* 0x000000011b087824 */ /* 0x000fe200078e0209 */
[----:B------:R1:W-:Y:S01]  /*2ff0*/  @!P2 LDGSTS.E.BYPASS.LTC128B.128 [R12+0x14100], [R10.64] ;  /* 0x141000000a0cafae */ /* 0x0003e2000b901d50 */
[----:B-----5:R-:W-:Y:S01]  /*3000*/  IMAD.IADD R5, R151, 0x1, R19 ;  /* 0x0000000197057824 */ /* 0x020fe200078e0213 */
[----:B------:R-:W-:Y:S01]  /*3010*/  SEL R4, R148, 0xffffffe0, !P3 ;  /* 0xffffffe094047807 */ /* 0x000fe20005800000 */
[----:B------:R-:W-:Y:S01]  /*3020*/  IMAD.MOV.U32 R9, RZ, RZ, 0x10 ;  /* 0x00000010ff097424 */ /* 0x000fe200078e00ff */
[----:B------:R-:W0:Y:S01]  /*3030*/  LDGDEPBAR ;  /* 0x00000000000079af */ /* 0x000e220000000000 */
[----:B------:R-:W-:Y:S01]  /*3040*/  IMAD.SHL.U32 R2, R2, 0x2, RZ ;  /* 0x0000000202027824 */ /* 0x000fe200078e00ff */
[----:B------:R-:W-:Y:S01]  /*3050*/  CS2R R42, SRZ ;  /* 0x00000000002a7805 */ /* 0x000fe2000001ff00 */
[----:B------:R-:W-:Y:S01]  /*3060*/  CS2R R28, SRZ ;  /* 0x00000000001c7805 */ /* 0x000fe2000001ff00 */
[----:B------:R2:W-:Y:S01]  /*3070*/  STL [R1+0xac], R5 ;  /* 0x0000ac0501007387 */ /* 0x0005e20000100800 */
[----:B------:R-:W-:Y:S01]  /*3080*/  CS2R R26, SRZ ;  /* 0x00000000001a7805 */ /* 0x000fe2000001ff00 */
[----:B-1----:R-:W-:-:S05]  /*3090*/  IMAD.SHL.U32 R10, R14, 0x2, RZ ;  /* 0x000000020e0a7824 */ /* 0x002fca00078e00ff */
[----:B------:R-:W-:Y:S01]  /*30a0*/  STL [R1+0x90], R10 ;  /* 0x0000900a01007387 */ /* 0x000fe20000100800 */
[----:B--2---:R-:W-:Y:S02]  /*30b0*/  SEL R5, R9, 0xfffffff0, !P6 ;  /* 0xfffffff009057807 */ /* 0x004fe40007000000 */
[----:B------:R-:W-:Y:S01]  /*30c0*/  LEA R9, R6, 0x15180, 0x1 ;  /* 0x0001518006097811 */ /* 0x000fe200078e08ff */
[----:B------:R1:W-:Y:S01]  /*30d0*/  STL [R1+0x38], R3 ;  /* 0x0000380301007387 */ /* 0x0003e20000100800 */
[----:B------:R-:W-:-:S03]  /*30e0*/  LEA R6, R8, 0x80, 0x1 ;  /* 0x0000008008067811 */ /* 0x000fc600078e08ff */
[----:B------:R2:W-:Y:S04]  /*30f0*/  STL [R1+0x3c], R0 ;  /* 0x00003c0001007387 */ /* 0x0005e80000100800 */
[----:B------:R-:W-:Y:S04]  /*3100*/  STL [R1+0x40], R9 ;  /* 0x0000400901007387 */ /* 0x000fe80000100800 */
[----:B------:R3:W-:Y:S01]  /*3110*/  STL [R1+0x24], R6 ;  /* 0x0000240601007387 */ /* 0x0007e20000100800 */
[----:B-1----:R-:W-:Y:S02]  /*3120*/  IMAD R3, R5, 0x2, R2 ;  /* 0x0000000205037824 */ /* 0x002fe400078e0202 */
[----:B--2---:R-:W-:-:S02]  /*3130*/  IMAD.SHL.U32 R0, R7, 0x2, RZ ;  /* 0x0000000207007824 */ /* 0x004fc400078e00ff */
[C---:B------:R-:W-:Y:S02]  /*3140*/  IMAD R7, R4.reuse, 0x2, R2 ;  /* 0x0000000204077824 */ /* 0x040fe400078e0202 */
[----:B------:R-:W-:-:S03]  /*3150*/  IMAD R252, R4, 0x2, R3 ;  /* 0x0000000204fc7824 */ /* 0x000fc600078e0203 */
[----:B------:R-:W-:Y:S01]  /*3160*/  STL [R1+0x20], R7 ;  /* 0x0000200701007387 */ /* 0x000fe20000100800 */
[--C-:B---3--:R-:W-:Y:S02]  /*3170*/  IMAD R6, R5, 0x2, R9.reuse ;  /* 0x0000000205067824 */ /* 0x108fe400078e0209 */
[----:B------:R-:W-:-:S03]  /*3180*/  IMAD R5, R4, 0x2, R9 ;  /* 0x0000000204057824 */ /* 0x000fc600078e0209 */
[----:B------:R-:W-:Y:S04]  /*3190*/  STL [R1+0x44], R6 ;  /* 0x0000440601007387 */ /* 0x000fe80000100800 */
[----:B------:R1:W-:Y:S02]  /*31a0*/  STL [R1+0x4c], R5 ;  /* 0x00004c0501007387 */ /* 0x0003e40000100800 */
[----:B-1----:R-:W-:Y:S01]  /*31b0*/  IMAD R5, R4, 0x2, R6 ;  /* 0x0000000204057824 */ /* 0x002fe200078e0206 */
[----:B------:R-:W-:-:S05]  /*31c0*/  IADD3 R4, -R10, UR8, RZ ;  /* 0x000000080a047c10 */ /* 0x000fca000fffe1ff */
[----:B------:R1:W-:Y:S04]  /*31d0*/  STL [R1+0x6c], R4 ;  /* 0x00006c0401007387 */ /* 0x0003e80000100800 */
[----:B----4-:R1:W-:Y:S02]  /*31e0*/  STL [R1+0x48], R5 ;  /* 0x0000480501007387 */ /* 0x0103e40000100800 */
.L_x_543:
[----:B-1----:R-:W2:Y:S01]  /*31f0*/  LDL R159, [R1+0x28] ;  /* 0x00002800019f7983 */ /* 0x002ea20000100800 */
[----:B------:R-:W-:Y:S04]  /*3200*/  DEPBAR.LE SB0, 0x0 ;  /* 0x000080000000791a */ /* 0x000fe80000000000 */
[----:B------:R-:W3:Y:S01]  /*3210*/  LDL R158, [R1+0x2c] ;  /* 0x00002c00019e7983 */ /* 0x000ee20000100800 */
[----:B------:R-:W-:Y:S02]  /*3220*/  USHF.L.U32 UR7, UR18, 0x5, URZ ;  /* 0x0000000512077899 */ /* 0x000fe4000800063f */
[----:B------:R-:W-:Y:S01]  /*3230*/  UIADD3 UR6, UR18, 0x1, URZ ;  /* 0x0000000112067890 */ /* 0x000fe2000fffe03f */
[----:B------:R-:W4:Y:S01]  /*3240*/  LDL R157, [R1+0x34] ;  /* 0x00003400019d7983 */ /* 0x000f220000100800 */
[----:B------:R-:W-:Y:S02]  /*3250*/  UIADD3 UR4, -UR9, 0x1, UR7 ;  /* 0x0000000109047890 */ /* 0x000fe4000fffe107 */
[----:B------:R-:W-:Y:S01]  /*3260*/  UISETP.GE.AND UP0, UPT, UR6, UR10, UPT ;  /* 0x0000000a0600728c */ /* 0x000fe2000bf06270 */
[----:B-----5:R-:W5:Y:S01]  /*3270*/  LDL R229, [R1+0x20] ;  /* 0x0000200001e57983 */ /* 0x020f620000100800 */
[----:B------:R-:W-:Y:S03]  /*3280*/  UIADD3 UR4, -UR13, UR4, UR12 ;  /* 0x000000040d047290 */ /* 0x000fe6000fffe10c */
[----:B------:R-:W5:Y:S04]  /*3290*/  LDL R156, [R1+0x30] ;  /* 0x00003000019c7983 */ /* 0x000f680000100800 */
[----:B------:R-:W-:Y:S06]  /*32a0*/  BAR.SYNC.DEFER_BLOCKING 0x0 ;  /* 0x0000000000007b1d */ /* 0x000fec0000010000 */
[----:B------:R-:W-:Y:S04]  /*32b0*/  LDSM.16.M88.4 R8, [R2+0x8080] ;  /* 0x008080000208783b */ /* 0x000fe80000000200 */
[----:B------:R-:W-:Y:S04]  /*32c0*/  LDSM.16.M88.4 R16, [R3+0x8080] ;  /* 0x008080000310783b */ /* 0x000fe80000000200 */
[----:B------:R-:W5:Y:S04]  /*32d0*/  LDL R228, [R1+0x58] ;  /* 0x0000580001e47983 */ /* 0x000f680000100800 */
[----:B------:R-:W5:Y:S04]  /*32e0*/  LDL R160, [R1+0x90] ;  /* 0x0000900001a07983 */ /* 0x000f680000100800 */
        /* <DEDUP_REMOVED lines=116> */
[----:B------:R-:W-:Y:S01]  /*3a30*/  FFMA.FTZ R6, R6, c[0x0][0x29c], -R162 ;  /* 0x0000a70006067a23 */ /* 0x000fe200000108a2 */
[----:B------:R-:W-:Y:S01]  /*3a40*/  PLOP3.LUT P0, PT, PT, PT, UP0, 0x80, 0x0 ;  /* 0x000000000000781c */ /* 0x000fe20003f0f008 */
        /* <DEDUP_REMOVED lines=181> */
.L_x_541:
        /* <DEDUP_REMOVED lines=98> */
.L_x_542:
        /* <DEDUP_REMOVED lines=167> */
.L_x_540:
[----:B------:R-:W-:Y:S05]  /*5630*/  @P1 EXIT ;  /* 0x000000000000194d */ /* 0x000fea0003800000 */
[----:B-1----:R-:W2:Y:S01]  /*5640*/  LDL.LU R7, [R1+0xb4] ;  /* 0x0000b40001077983 */ /* 0x002ea20000300800 */
[----:B------:R-:W-:Y:S01]  /*5650*/  ISETP.NE.U32.AND P2, PT, RZ, c[0x0][0x360], PT ;  /* 0x0000d800ff007a0c */ /* 0x000fe20003f45070 */
[----:B------:R-:W-:-:S03]  /*5660*/  ULDC.64 UR4, c[0x0][0x338] ;  /* 0x0000ce0000047ab9 */ /* 0x000fc60000000a00 */
[----:B------:R-:W-:-:S13]  /*5670*/  ISETP.NE.AND.EX P2, PT, RZ, c[0x0][0x364], PT, P2 ;  /* 0x0000d900ff007a0c */ /* 0x000fda0003f45320 */
[----:B------:R-:W-:-:S04]  /*5680*/  @P2 IMAD.MOV.U32 R2, RZ, RZ, 0x4 ;  /* 0x00000004ff022424 */ /* 0x000fc800078e00ff */
[----:B--2---:R-:W-:-:S05]  /*5690*/  @P2 IMAD.WIDE R2, R7, R2, c[0x0][0x360] ;  /* 0x0000d80007022625 */ /* 0x004fca00078e0202 */
[----:B-----5:R-:W2:Y:S01]  /*56a0*/  @P2 LDG.E R0, [R2.64] ;  /* 0x0000001002002981 */ /* 0x020ea2000c1e1900 */
[----:B------:R-:W-:Y:S01]  /*56b0*/  UISETP.NE.AND UP0, UPT, UR4, 0x1, UPT ;  /* 0x000000010400788c */ /* 0x000fe2000bf05270 */
[----:B------:R-:W-:Y:S01]  /*56c0*/  SHF.R.S32.HI R6, RZ, 0x1f, R7 ;  /* 0x0000001fff067819 */ /* 0x000fe20000011407 */
[----:B------:R-:W-:Y:S01]  /*56d0*/  UIMAD.WIDE.U32 UR6, UR14, UR5, URZ ;  /* 0x000000050e0672a5 */ /* 0x000fe2000f8e003f */
[----:B------:R-:W1:Y:S01]  /*56e0*/  S2R R4, SR_TID.X ;  /* 0x0000000000047919 */ /* 0x000e620000002100 */
[----:B------:R-:W-:Y:S02]  /*56f0*/  ULDC UR4, c[0x0][0x340] ;  /* 0x0000d00000047ab9 */ /* 0x000fe40000000800 */
[----:B------:R-:W-:-:S04]  /*5700*/  USHF.L.U32 UR15, UR15, 0xe, URZ ;  /* 0x0000000e0f0f7899 */ /* 0x000fc8000800063f */
[----:B------:R-:W-:Y:S02]  /*5710*/  USHF.R.S32.HI UR6, URZ, 0x1f, UR15 ;  /* 0x0000001f3f067899 */ /* 0x000fe4000801140f */
[----:B------:R-:W-:Y:S02]  /*5720*/  @UP0 UMOV UR5, UR7 ;  /* 0x0000000700050c82 */ /* 0x000fe40008000000 */
[----:B------:R-:W-:-:S03]  /*5730*/  @UP0 USHF.R.U32.HI UR14, URZ, UR4, UR5 ;  /* 0x000000043f0e0299 */ /* 0x000fc60008011605 */
[----:B------:R-:W-:Y:S02]  /*5740*/  ULDC.64 UR4, c[0x0][0x328] ;  /* 0x0000ca0000047ab9 */ /* 0x000fe40000000a00 */
[----:B------:R-:W-:-:S04]  /*5750*/  USHF.R.S32.HI UR7, URZ, 0x1f, UR14 ;  /* 0x0000001f3f077899 */ /* 0x000fc8000801140e */
[----:B------:R-:W-:-:S04]  /*5760*/  UIMAD UR4, UR7, UR4, URZ ;  /* 0x00000004070472a4 */ /* 0x000fc8000f8e023f */
[----:B------:R-:W-:-:S03]  /*5770*/  UIMAD UR8, UR14, UR5, UR4 ;  /* 0x000000050e0872a4 */ /* 0x000fc6000f8e0204 */
[----:B------:R-:W-:Y:S02]  /*5780*/  ULDC.64 UR4, c[0x0][0x300] ;  /* 0x0000c00000047ab9 */ /* 0x000fe40000000a00 */
[----:B------:R-:W-:-:S04]  /*5790*/  UIMAD UR4, UR7, UR4, URZ ;  /* 0x00000004070472a4 */ /* 0x000fc8000f8e023f */
[----:B------:R-:W-:Y:S01]  /*57a0*/  UIMAD UR4, UR14, UR5, UR4 ;  /* 0x000000050e0472a4 */ /* 0x000fe2000f8e0204 */
[----:B------:R-:W-:Y:S01]  /*57b0*/  BAR.SYNC.DEFER_BLOCKING 0x1, 0x100 ;  /* 0x0044000000007b1d */ /* 0x000fe20000010000 */
[----:B--2---:R-:W-:-:S05]  /*57c0*/  @P2 IMAD R0, R7, 0x40, R0 ;  /* 0x0000004007002824 */ /* 0x004fca00078e0200 */
[----:B------:R-:W-:-:S04]  /*57d0*/  @P2 SHF.R.S32.HI R2, RZ, 0x1f, R0 ;  /* 0x0000001fff022819 */ /* 0x000fc80000011400 */
[----:B------:R-:W-:Y:S02]  /*57e0*/  @P2 LEA.HI R2, R2, R0, RZ, 0x6 ;  /* 0x0000000002022211 */ /* 0x000fe400078f30ff */
[----:B-1----:R-:W-:-:S03]  /*57f0*/  SHF.R.S32.HI R0, RZ, 0x1f, R4 ;  /* 0x0000001fff007819 */ /* 0x002fc60000011404 */
[----:B------:R-:W-:-:S05]  /*5800*/  @P2 IMAD.SHL.U32 R2, R2, 0x100, RZ ;  /* 0x0000010002022824 */ /* 0x000fca00078e00ff */
[----:B------:R-:W-:-:S04]  /*5810*/  @P2 LOP3.LUT R2, R2, 0xffffc000, RZ, 0xc0, !PT ;  /* 0xffffc00002022812 */ /* 0x000fc800078ec0ff */
[----:B------:R-:W-:Y:S02]  /*5820*/  @P2 SHF.R.S32.HI R3, RZ, 0x1f, R2 ;  /* 0x0000001fff032819 */ /* 0x000fe40000011402 */
[----:B------:R-:W-:-:S06]  /*5830*/  @!P2 CS2R R2, SRZ ;  /* 0x000000000002a805 */ /* 0x000fcc000001ff00 */
[----:B------:R-:W-:Y:S01]  /*5840*/  IADD3 R2, P1, P0, R2, UR15, R4 ;  /* 0x0000000f02027c10 */ /* 0x000fe2000f83e004 */
[----:B------:R-:W-:-:S03]  /*5850*/  IMAD.U32 R4, RZ, RZ, UR14 ;  /* 0x0000000eff047e24 */ /* 0x000fc6000f8e00ff */
[----:B------:R-:W-:Y:S01]  /*5860*/  IADD3.X R3, R3, UR6, R0, P1, P0 ;  /* 0x0000000603037c10 */ /* 0x000fe20008fe0400 */
[----:B------:R-:W-:-:S04]  /*5870*/  IMAD.U32 R0, RZ, RZ, UR14 ;  /* 0x0000000eff007e24 */ /* 0x000fc8000f8e00ff */
[----:B------:R-:W-:-:S04]  /*5880*/  IMAD.WIDE.U32 R4, R4, c[0x0][0x328], R2 ;  /* 0x0000ca0004047a25 */ /* 0x000fc800078e0002 */
[----:B------:R-:W-:Y:S01]  /*5890*/  IMAD.WIDE.U32 R2, R0, c[0x0][0x300], R2 ;  /* 0x0000c00000027a25 */ /* 0x000fe200078e0002 */
[----:B------:R-:W-:Y:S02]  /*58a0*/  SEL R0, R6, RZ, !P2 ;  /* 0x000000ff06007207 */ /* 0x000fe40005000000 */
[----:B------:R-:W-:Y:S02]  /*58b0*/  IADD3 R5, R5, UR8, RZ ;  /* 0x0000000805057c10 */ /* 0x000fe4000fffe0ff */
[----:B------:R-:W-:Y:S01]  /*58c0*/  SEL R6, R7, RZ, !P2 ;  /* 0x000000ff07067207 */ /* 0x000fe20005000000 */
[C---:B------:R-:W-:Y:S01]  /*58d0*/  IMAD R10, R0.reuse, c[0x0][0x330], RZ ;  /* 0x0000cc00000a7a24 */ /* 0x040fe200078e02ff */
[----:B------:R-:W-:Y:S01]  /*58e0*/  IADD3 R3, R3, UR4, RZ ;  /* 0x0000000403037c10 */ /* 0x000fe2000fffe0ff */
[----:B------:R-:W-:Y:S02]  /*58f0*/  IMAD R0, R0, c[0x0][0x308], RZ ;  /* 0x0000c20000007a24 */ /* 0x000fe400078e02ff */
[----:B------:R-:W-:-:S02]  /*5900*/  IMAD R10, R6, c[0x0][0x334], R10 ;  /* 0x0000cd00060a7a24 */ /* 0x000fc400078e020a */
[----:B------:R-:W-:-:S04]  /*5910*/  IMAD.WIDE.U32 R8, R6, c[0x0][0x330], R4 ;  /* 0x0000cc0006087a25 */ /* 0x000fc800078e0004 */
[----:B------:R-:W-:Y:S01]  /*5920*/  IMAD R0, R6, c[0x0][0x30c], R0 ;  /* 0x0000c30006007a24 */ /* 0x000fe200078e0200 */
[----:B------:R-:W-:Y:S01]  /*5930*/  LEA R4, P1, R8, c[0x0][0x310], 0x2 ;  /* 0x0000c40008047a11 */ /* 0x000fe200078210ff */
[----:B------:R-:W-:-:S04]  /*5940*/  IMAD.WIDE.U32 R6, R6, c[0x0][0x308], R2 ;  /* 0x0000c20006067a25 */ /* 0x000fc800078e0002 */
[----:B------:R-:W-:Y:S01]  /*5950*/  IMAD.IADD R3, R9, 0x1, R10 ;  /* 0x0000000109037824 */ /* 0x000fe200078e020a */
[----:B------:R-:W-:Y:S01]  /*5960*/  LEA R2, P0, R6, c[0x0][0x2e8], 0x2 ;  /* 0x0000ba0006027a11 */ /* 0x000fe200078010ff */
[----:B------:R-:W-:-:S03]  /*5970*/  IMAD.IADD R0, R7, 0x1, R0 ;  /* 0x0000000107007824 */ /* 0x000fc600078e0200 */
        /* <DEDUP_REMOVED lines=131> */
.L_x_544:
        /* <DEDUP_REMOVED lines=13> */
.L_x_1159:


//--------------------- .text._ZN7cutlass13device_kernelIN5flash22FlashAttnBwdPreprocessIN4cute5tupleIJNS3_1CILi32EEENS5_ILi256EEEEEENS_10bfloat16_tEfNS_4arch4Sm80ELb1ELb1EEEEEvNT_6ParamsE --------------------------
	.section	.text._ZN7cutlass13device_kernelIN5flash22FlashAttnBwdPreprocessIN4cute5tupleIJNS3_1CILi32EEENS5_ILi256EEEEEENS_10bfloat16_tEfNS_4arch4Sm80ELb1ELb1EEEEEvNT_6ParamsE,"ax",@progbits
	.sectioninfo	@"SHI_REGISTERS=64"
	.align	128
.text._ZN7cutlass13device_kernelIN5flash22FlashAttnBwdPreprocessIN4cute5tupleIJNS3_1CILi32EEENS5_ILi256EEEEEENS_10bfloat16_tEfNS_4arch4Sm80ELb1ELb1EEEEEvNT_6ParamsE:
        .type           _ZN7cutlass13device_kernelIN5flash22FlashAttnBwdPreprocessIN4cute5tupleIJNS3_1CILi32EEENS5_ILi256EEEEEENS_10bfloat16_tEfNS_4arch4Sm80ELb1ELb1EEEEEvNT_6ParamsE,@function
        .size           _ZN7cutlass13device_kernelIN5flash22FlashAttnBwdPreprocessIN4cute5tupleIJNS3_1CILi32EEENS5_ILi256EEEEEENS_10bfloat16_tEfNS_4arch4Sm80ELb1ELb1EEEEEvNT_6ParamsE,(.L_x_1160 - _ZN7cutlass13device_kernelIN5flash22FlashAttnBwdPreprocessIN4cute5tupleIJNS3_1CILi32EEENS5_ILi256EEEEEENS_10bfloat16_tEfNS_4arch4Sm80ELb1ELb1EEEEEvNT_6ParamsE)
        .other          _ZN7cutlass13device_kernelIN5flash22FlashAttnBwdPreprocessIN4cute5tupleIJNS3_1CILi32EEENS5_ILi256EEEEEENS_10bfloat16_tEfNS_4arch4Sm80ELb1ELb1EEEEEvNT_6ParamsE,@"STO_CUDA_ENTRY STV_DEFAULT"
_ZN7cutlass13device_kernelIN5flash22FlashAttnBwdPreprocessIN4cute5tupleIJNS3_1CILi32EEENS5_ILi256EEEEEENS_10bfloat16_tEfNS_4arch4Sm80ELb1ELb1EEEEEvNT_6ParamsE:
        /* <DEDUP_REMOVED lines=15> */
[----:B-1----:R-:W-:Y:S01]  /*00f0*/  SHF.L.U32 R40, R52, 0x5, RZ ;  /* 0x0000000534287819 */ /* 0x002fe200000006ff */
[----:B------:R-:W-:Y:S05]  /*0100*/  @P1 BRA `(.L_x_545) ;  /* 0x0000004000001947 */ /* 0x000fea0003800000 */
[----:B0-----:R-:W-:Y:S05]  /*0110*/  @!P0 BRA `(.L_x_545) ;  /* 0x0000003000008947 */ /* 0x001fea0003800000 */
[----:B------:R-:W2:Y:S04]  /*0120*/  LDG.E R0, [R2.64] ;  /* 0x0000000402007981 */ /* 0x000ea8000c1e1900 */
[----:B-----5:R-:W2:Y:S02]  /*0130*/  LDG.E R53, [R2.64+0x4] ;  /* 0x0000040402357981 */ /* 0x020ea4000c1e1900 */
[----:B--2---:R-:W-:-:S02]  /*0140*/  IMAD.IADD R53, R53, 0x1, -R0 ;  /* 0x0000000135357824 */ /* 0x004fc400078e0a00 */
.L_x_545:
[----:B0-----:R-:W0:Y:S01]  /*0150*/  S2R R41, SR_TID.X ;  /* 0x0000000000297919 */ /* 0x001e220000002100 */
[----:B------:R-:W-:-:S02]  /*0160*/  ISETP.NE.AND.EX P2, PT, RZ, c[0x0][0x244], PT, P2 ;  /* 0x00009100ff007a0c */ /* 0x000fc40003f45320 */
[----:B-----5:R-:W-:-:S13]  /*0170*/  ISETP.LE.AND P1, PT, R53, R40, PT ;  /* 0x000000283500720c */ /* 0x020fda0003f23270 */
[----:B------:R-:W-:Y:S05]  /*0180*/  @P2 EXIT P1 ;  /* 0x000000000000294d */ /* 0x000fea0000800000 */
[----:B------:R-:W1:Y:S01]  /*0190*/  S2R R7, SR_CTAID.Y ;  /* 0x0000000000077919 */ /* 0x000e620000002600 */
[----:B------:R-:W-:Y:S01]  /*01a0*/  IMAD.IADD R6, R53, 0x1, -R40 ;  /* 0x0000000135067824 */ /* 0x000fe200078e0a28 */
[C---:B0-----:R-:W-:Y:S01]  /*01b0*/  ISETP.GT.AND P1, PT, R41.reuse, 0x1f, PT ;  /* 0x0000001f2900780c */ /* 0x041fe20003f24270 */
[----:B------:R-:W-:Y:S01]  /*01c0*/  CS2R R8, SRZ ;  /* 0x0000000000087805 */ /* 0x000fe2000001ff00 */
[----:B------:R-:W-:Y:S02]  /*01d0*/  SHF.R.S32.HI R4, RZ, 0x1f, R56 ;  /* 0x0000001fff047819 */ /* 0x000fe40000011438 */
[----:B------:R-:W-:Y:S02]  /*01e0*/  ISETP.GE.OR P3, PT, R41, R6, P1 ;  /* 0x000000062900720c */ /* 0x000fe40000f66670 */
[----:B------:R-:W-:Y:S02]  /*01f0*/  @P0 MOV R8, R54 ;  /* 0x0000003600080202 */ /* 0x000fe40000000f00 */
[----:B------:R-:W-:-:S02]  /*0200*/  @P0 SHF.R.S32.HI R9, RZ, 0x1f, R54 ;  /* 0x0000001fff090819 */ /* 0x000fc40000011436 */
[----:B------:R-:W-:-:S07]  /*0210*/  SEL R4, R4, RZ, !P2 ;  /* 0x000000ff04047207 */ /* 0x000fce0005000000 */
[----:B------:R-:W-:Y:S02]  /*0220*/  @!P3 SHF.R.S32.HI R3, RZ, 0x1f, R40 ;  /* 0x0000001fff03b819 */ /* 0x000fe40000011428 */
[--C-:B------:R-:W-:Y:S02]  /*0230*/  @!P3 SHF.R.S32.HI R0, RZ, 0x1f, R41.reuse ;  /* 0x0000001fff00b819 */ /* 0x100fe40000011429 */
[----:B------:R-:W-:Y:S02]  /*0240*/  @!P3 IADD3 R10, P4, P5, R8, R40, R41 ;  /* 0x00000028080ab210 */ /* 0x000fe40007d9e029 */
[----:B-1----:R-:W-:Y:S02]  /*0250*/  SHF.R.S32.HI R5, RZ, 0x1f, R7 ;  /* 0x0000001fff057819 */ /* 0x002fe40000011407 */
[----:B------:R-:W-:Y:S01]  /*0260*/  @!P3 IADD3.X R11, R9, R3, R0, P4, P5 ;  /* 0x00000003090bb210 */ /* 0x000fe200027ea400 */
[----:B------:R-:W-:Y:S01]  /*0270*/  @!P3 IMAD R0, R4, c[0x0][0x1e8], RZ ;  /* 0x00007a000400ba24 */ /* 0x000fe200078e02ff */
[----:B------:R-:W-:Y:S01]  /*0280*/  SEL R3, R56, RZ, !P2 ;  /* 0x000000ff38037207 */ /* 0x000fe20005000000 */
[----:B------:R-:W-:-:S02]  /*0290*/  @!P3 IMAD R2, R5, c[0x0][0x1e0], RZ ;  /* 0x000078000502ba24 */ /* 0x000fc400078e02ff */
[----:B------:R-:W-:-:S04]  /*02a0*/  @!P3 IMAD.WIDE.U32 R10, R7, c[0x0][0x1e0], R10 ;  /* 0x00007800070aba25 */ /* 0x000fc800078e000a */
[----:B------:R-:W-:Y:S01]  /*02b0*/  @!P3 IMAD R13, R7, c[0x0][0x1e4], R2 ;  /* 0x00007900070dba24 */ /* 0x000fe200078e0202 */
[----:B------:R-:W-:-:S03]  /*02c0*/  MOV R2, 0x7f800000 ;  /* 0x7f80000000027802 */ /* 0x000fc60000000f00 */
[----:B------:R-:W-:Y:S02]  /*02d0*/  @!P3 IMAD.IADD R11, R11, 0x1, R13 ;  /* 0x000000010b0bb824 */ /* 0x000fe400078e020d */
[C---:B------:R-:W-:Y:S01]  /*02e0*/  @!P3 IMAD R13, R3.reuse, c[0x0][0x1ec], R0 ;  /* 0x00007b00030dba24 */ /* 0x040fe200078e0200 */
[----:B------:R-:W-:Y:S01]  /*02f0*/  SHF.R.S32.HI R0, RZ, 0x1f, R41 ;  /* 0x0000001fff007819 */ /* 0x000fe20000011429 */
[----:B------:R-:W-:-:S03]  /*0300*/  @!P3 IMAD.WIDE.U32 R10, R3, c[0x0][0x1e8], R10 ;  /* 0x00007a00030aba25 */ /* 0x000fc600078e000a */
[----:B------:R-:W-:Y:S01]  /*0310*/  LEA.HI R57, R0, R41, RZ, 0x4 ;  /* 0x0000002900397211 */ /* 0x000fe200078f20ff */
[----:B------:R-:W-:Y:S01]  /*0320*/  @!P3 IMAD.IADD R11, R11, 0x1, R13 ;  /* 0x000000010b0bb824 */ /* 0x000fe200078e020d */
[C---:B------:R-:W-:Y:S02]  /*0330*/  @!P3 LEA R12, P2, R10.reuse, c[0x0][0x1d8], 0x2 ;  /* 0x000076000a0cba11 */ /* 0x040fe400078410ff */
[----:B------:R-:W-:Y:S02]  /*0340*/  LOP3.LUT R0, R57, 0xfffffff0, RZ, 0xc0, !PT ;  /* 0xfffffff039007812 */ /* 0x000fe400078ec0ff */
[----:B------:R-:W-:-:S03]  /*0350*/  @!P3 LEA.HI.X R13, R10, c[0x0][0x1dc], R11, 0x2, P2 ;  /* 0x000077000a0dba11 */ /* 0x000fc600010f140b */
[----:B------:R-:W-:Y:S01]  /*0360*/  IMAD.IADD R0, R41, 0x1, -R0 ;  /* 0x0000000129007824 */ /* 0x000fe200078e0a00 */
[----:B------:R-:W-:Y:S01]  /*0370*/  SHF.R.S32.HI R57, RZ, 0x4, R57 ;  /* 0x00000004ff397819 */ /* 0x000fe20000011439 */
[----:B------:R-:W-:Y:S01]  /*0380*/  IMAD R10, R5, c[0x0][0x180], RZ ;  /* 0x00006000050a7a24 */ /* 0x000fe200078e02ff */
[----:B------:R0:W5:Y:S01]  /*0390*/  @!P3 LDG.E R2, [R12.64] ;  /* 0x000000040c02b981 */ /* 0x000162000c1e1900 */
[----:B------:R-:W-:Y:S01]  /*03a0*/  IMAD.SHL.U32 R60, R0, 0x8, RZ ;  /* 0x00000008003c7824 */ /* 0x000fe200078e00ff */
[----:B------:R-:W-:Y:S01]  /*03b0*/  SHF.R.S32.HI R58, RZ, 0x1f, R57 ;  /* 0x0000001fff3a7819 */ /* 0x000fe20000011439 */
[----:B------:R-:W-:Y:S01]  /*03c0*/  IMAD R11, R7, c[0x0][0x184], R10 ;  /* 0x00006100070b7a24 */ /* 0x000fe200078e020a */
[----:B------:R-:W-:Y:S01]  /*03d0*/  IADD3 R42, P2, R57, R8, RZ ;  /* 0x00000008392a7210 */ /* 0x000fe20007f5e0ff */
[----:B------:R-:W-:Y:S01]  /*03e0*/  IMAD R14, R5, c[0x0][0x1a0], RZ ;  /* 0x00006800050e7a24 */ /* 0x000fe200078e02ff */
[--C-:B------:R-:W-:Y:S01]  /*03f0*/  SHF.R.S32.HI R61, RZ, 0x1f, R60.reuse ;  /* 0x0000001fff3d7819 */ /* 0x100fe2000001143c */
[----:B------:R-:W-:Y:S01]  /*0400*/  IMAD R22, R4, c[0x0][0x188], RZ ;  /* 0x0000620004167a24 */ /* 0x000fe200078e02ff */
[C---:B------:R-:W-:Y:S01]  /*0410*/  IADD3 R59, R57.reuse, 0x10, RZ ;  /* 0x00000010393b7810 */ /* 0x040fe20007ffe0ff */
[----:B------:R-:W-:Y:S01]  /*0420*/  IMAD.X R43, R58, 0x1, R9, P2 ;  /* 0x000000013a2b7824 */ /* 0x000fe200010e0609 */
[-C--:B------:R-:W-:Y:S01]  /*0430*/  ISETP.GE.AND P2, PT, R57, R6.reuse, PT ;  /* 0x000000063900720c */ /* 0x080fe20003f46270 */
[C---:B------:R-:W-:Y:S01]  /*0440*/  IMAD.WIDE.U32 R30, R7.reuse, c[0x0][0x180], R60 ;  /* 0x00006000071e7a25 */ /* 0x040fe200078e003c */
[----:B------:R-:W-:Y:S01]  /*0450*/  BSSY B0, `(.L_x_546) ;  /* 0x000001f000007945 */ /* 0x000fe20003800000 */
[----:B------:R-:W-:Y:S01]  /*0460*/  CS2R R8, SRZ ;  /* 0x0000000000087805 */ /* 0x000fe2000001ff00 */
[----:B------:R-:W-:Y:S01]  /*0470*/  CS2R R20, SRZ ;  /* 0x0000000000147805 */ /* 0x000fe2000001ff00 */
[----:B0-----:R-:W-:Y:S01]  /*0480*/  IMAD R13, R7, c[0x0][0x1a4], R14 ;  /* 0x00006900070d7a24 */ /* 0x001fe200078e020e */
[----:B------:R-:W-:Y:S01]  /*0490*/  IADD3 R31, R31, R11, RZ ;  /* 0x0000000b1f1f7210 */ /* 0x000fe20007ffe0ff */
[----:B------:R-:W-:Y:S01]  /*04a0*/  IMAD.WIDE.U32 R44, R7, c[0x0][0x1a0], R60 ;  /* 0x00006800072c7a25 */ /* 0x000fe200078e003c */
[----:B------:R-:W-:Y:S01]  /*04b0*/  CS2R R10, SRZ ;  /* 0x00000000000a7805 */ /* 0x000fe2000001ff00 */
[----:B------:R-:W-:Y:S01]  /*04c0*/  CS2R R14, SRZ ;  /* 0x00000000000e7805 */ /* 0x000fe2000001ff00 */
[----:B------:R-:W-:Y:S01]  /*04d0*/  CS2R R16, SRZ ;  /* 0x0000000000107805 */ /* 0x000fe2000001ff00 */
[C---:B------:R-:W-:Y:S01]  /*04e0*/  IMAD R25, R3.reuse, c[0x0][0x18c], R22 ;  /* 0x0000630003197a24 */ /* 0x040fe200078e0216 */
[----:B------:R-:W-:Y:S01]  /*04f0*/  CS2R R18, SRZ ;  /* 0x0000000000127805 */ /* 0x000fe2000001ff00 */
[----:B------:R-:W-:Y:S01]  /*0500*/  IMAD.WIDE.U32 R30, R3, c[0x0][0x188], R30 ;  /* 0x00006200031e7a25 */ /* 0x000fe200078e001e */
[----:B------:R-:W-:Y:S01]  /*0510*/  ISETP.GE.AND P3, PT, R59, R6, PT ;  /* 0x000000063b00720c */ /* 0x000fe20003f66270 */
[----:B------:R-:W-:-:S02]  /*0520*/  CS2R R22, SRZ ;  /* 0x0000000000167805 */ /* 0x000fc4000001ff00 */
[----:B------:R-:W-:Y:S01]  /*0530*/  IMAD.IADD R45, R45, 0x1, R13 ;  /* 0x000000012d2d7824 */ /* 0x000fe200078e020d */
[----:B------:R-:W-:Y:S01]  /*0540*/  IADD3 R25, R31, R25, RZ ;  /* 0x000000191f197210 */ /* 0x000fe20007ffe0ff */
[----:B------:R-:W-:Y:S01]  /*0550*/  CS2R R12, SRZ ;  /* 0x00000000000c7805 */ /* 0x000fe2000001ff00 */
[----:B------:R-:W-:Y:S01]  /*0560*/  IMAD.WIDE R42, R52, 0x20, R42 ;  /* 0x00000020342a7825 */ /* 0x000fe200078e022a */
[----:B------:R-:W-:Y:S05]  /*0570*/  @P2 BRA `(.L_x_547) ;  /* 0x000000c000002947 */ /* 0x000fea0003800000 */
[----:B------:R-:W-:Y:S01]  /*0580*/  IMAD R27, R43, c[0x0][0x178], RZ ;  /* 0x00005e002b1b7a24 */ /* 0x000fe200078e02ff */
[C---:B------:R-:W-:Y:S01]  /*0590*/  IADD3 R26, R60.reuse, 0x80, RZ ;  /* 0x000000803c1a7810 */ /* 0x040fe20007ffe0ff */
[----:B------:R-:W-:Y:S01]  /*05a0*/  IMAD.MOV.U32 R24, RZ, RZ, R30 ;  /* 0x000000ffff187224 */ /* 0x000fe200078e001e */
[----:B------:R-:W-:Y:S01]  /*05b0*/  ISETP.GE.AND P4, PT, R60, c[0x0][0x16c], PT ;  /* 0x00005b003c007a0c */ /* 0x000fe20003f86270 */
[----:B------:R-:W-:Y:S01]  /*05c0*/  IMAD R27, R42, c[0x0][0x17c], R27 ;  /* 0x00005f002a1b7a24 */ /* 0x000fe200078e021b */
[----:B------:R-:W-:Y:S01]  /*05d0*/  ISETP.GE.AND P5, PT, R26, c[0x0][0x16c], PT ;  /* 0x00005b001a007a0c */ /* 0x000fe20003fa6270 */
[----:B------:R-:W-:-:S04]  /*05e0*/  IMAD.WIDE.U32 R28, R42, c[0x0][0x178], R24 ;  /* 0x00005e002a1c7a25 */ /* 0x000fc800078e0018 */
[----:B------:R-:W-:Y:S01]  /*05f0*/  IMAD.IADD R27, R29, 0x1, R27 ;  /* 0x000000011d1b7824 */ /* 0x000fe200078e021b */
[----:B------:R-:W-:-:S04]  /*0600*/  LEA R26, P6, R28, c[0x0][0x160], 0x1 ;  /* 0x000058001c1a7a11 */ /* 0x000fc800078c08ff */
[----:B------:R-:W-:-:S05]  /*0610*/  LEA.HI.X R27, R28, c[0x0][0x164], R27, 0x1, P6 ;  /* 0x000059001c1b7a11 */ /* 0x000fca00030f0c1b */
[----:B------:R0:W5:Y:S04]  /*0620*/  @!P4 LDG.E.128 R8, [R26.64] ;  /* 0x000000041a08c981 */ /* 0x000168000c1e1d00 */
[----:B------:R0:W5:Y:S02]  /*0630*/  @!P5 LDG.E.128 R16, [R26.64+0x100] ;  /* 0x000100041a10d981 */ /* 0x000164000c1e1d00 */
.L_x_547:
[----:B------:R-:W-:Y:S05]  /*0640*/  BSYNC B0 ;  /* 0x0000000000007941 */ /* 0x000fea0003800000 */
.L_x_546:
[----:B------:R-:W-:Y:S01]  /*0650*/  BSSY B0, `(.L_x_548) ;  /* 0x0000011000007945 */ /* 0x000fe20003800000 */
[----:B------:R-:W-:Y:S05]  /*0660*/  @P3 BRA `(.L_x_549) ;  /* 0x000000f000003947 */ /* 0x000fea0003800000 */
[----:B------:R-:W-:Y:S01]  /*0670*/  IADD3 R29, P4, R42, 0x10, RZ ;  /* 0x000000102a1d7810 */ /* 0x000fe20007f9e0ff */
[----:B0-----:R-:W-:Y:S01]  /*0680*/  IMAD.MOV.U32 R26, RZ, RZ, R30 ;  /* 0x000000ffff1a7224 */ /* 0x001fe200078e001e */
[C---:B------:R-:W-:Y:S01]  /*0690*/  IADD3 R28, R60.reuse, 0x80, RZ ;  /* 0x000000803c1c7810 */ /* 0x040fe20007ffe0ff */
[----:B------:R-:W-:Y:S01]  /*06a0*/  IMAD.MOV.U32 R27, RZ, RZ, R25 ;  /* 0x000000ffff1b7224 */ /* 0x000fe200078e0019 */
[----:B------:R-:W-:Y:S02]  /*06b0*/  IADD3.X R24, RZ, R43, RZ, P4, !PT ;  /* 0x0000002bff187210 */ /* 0x000fe400027fe4ff */
[----:B------:R-:W-:Y:S01]  /*06c0*/  ISETP.GE.AND P5, PT, R60, c[0x0][0x16c], PT ;  /* 0x00005b003c007a0c */ /* 0x000fe20003fa6270 */
[----:B------:R-:W-:Y:S01]  /*06d0*/  IMAD.WIDE.U32 R26, R29, c[0x0][0x178], R26 ;  /* 0x00005e001d1a7a25 */ /* 0x000fe200078e001a */
[----:B------:R-:W-:-:S03]  /*06e0*/  ISETP.GE.AND P6, PT, R28, c[0x0][0x16c], PT ;  /* 0x00005b001c007a0c */ /* 0x000fc60003fc6270 */
[----:B------:R-:W-:-:S04]  /*06f0*/  IMAD R24, R24, c[0x0][0x178], RZ ;  /* 0x00005e0018187a24 */ /* 0x000fc800078e02ff */
[----:B------:R-:W-:Y:S01]  /*0700*/  IMAD R25, R29, c[0x0][0x17c], R24 ;  /* 0x00005f001d197a24 */ /* 0x000fe200078e0218 */
[----:B------:R-:W-:-:S04]  /*0710*/  LEA R24, P4, R26, c[0x0][0x160], 0x1 ;  /* 0x000058001a187a11 */ /* 0x000fc800078808ff */
[----:B------:R-:W-:-:S04]  /*0720*/  IADD3 R25, R27, R25, RZ ;  /* 0x000000191b197210 */ /* 0x000fc80007ffe0ff */
[----:B------:R-:W-:-:S05]  /*0730*/  LEA.HI.X R25, R26, c[0x0][0x164], R25, 0x1, P4 ;  /* 0x000059001a197a11 */ /* 0x000fca00020f0c19 */
[----:B------:R0:W5:Y:S04]  /*0740*/  @!P5 LDG.E.128 R12, [R24.64] ;  /* 0x00000004180cd981 */ /* 0x000168000c1e1d00 */
[----:B------:R0:W5:Y:S02]  /*0750*/  @!P6 LDG.E.128 R20, [R24.64+0x100] ;  /* 0x000100041814e981 */ /* 0x000164000c1e1d00 */
.L_x_549:
[----:B------:R-:W-:Y:S05]  /*0760*/  BSYNC B0 ;  /* 0x0000000000007941 */ /* 0x000fea0003800000 */
.L_x_548:
[----:B------:R-:W-:Y:S01]  /*0770*/  IMAD R38, R4, c[0x0][0x1a8], RZ ;  /* 0x00006a0004267a24 */ /* 0x000fe200078e02ff */
[----:B------:R-:W-:Y:S01]  /*0780*/  BSSY B0, `(.L_x_550) ;  /* 0x0000019000007945 */ /* 0x000fe20003800000 */
[C---:B------:R-:W-:Y:S01]  /*0790*/  IMAD.WIDE.U32 R44, R3.reuse, c[0x0][0x1a8], R44 ;  /* 0x00006a00032c7a25 */ /* 0x040fe200078e002c */
[----:B0-----:R-:W-:Y:S01]  /*07a0*/  CS2R R24, SRZ ;  /* 0x0000000000187805 */ /* 0x001fe2000001ff00 */
[----:B------:R-:W-:Y:S01]  /*07b0*/  CS2R R26, SRZ ;  /* 0x00000000001a7805 */ /* 0x000fe2000001ff00 */
[----:B------:R-:W-:Y:S01]  /*07c0*/  CS2R R28, SRZ ;  /* 0x00000000001c7805 */ /* 0x000fe2000001ff00 */
[----:B------:R-:W-:Y:S01]  /*07d0*/  IMAD R47, R3, c[0x0][0x1ac], R38 ;  /* 0x00006b00032f7a24 */ /* 0x000fe200078e0226 */
[----:B------:R-:W-:Y:S01]  /*07e0*/  CS2R R30, SRZ ;  /* 0x00000000001e7805 */ /* 0x000fe2000001ff00 */
[----:B------:R-:W-:Y:S01]  /*07f0*/  CS2R R36, SRZ ;  /* 0x0000000000247805 */ /* 0x000fe2000001ff00 */
[----:B------:R-:W-:Y:S01]  /*0800*/  CS2R R32, SRZ ;  /* 0x0000000000207805 */ /* 0x000fe2000001ff00 */
[----:B------:R-:W-:Y:S01]  /*0810*/  CS2R R34, SRZ ;  /* 0x0000000000227805 */ /* 0x000fe2000001ff00 */
[----:B------:R-:W-:Y:S01]  /*0820*/  CS2R R38, SRZ ;  /* 0x0000000000267805 */ /* 0x000fe2000001ff00 */
[----:B------:R-:W-:Y:S01]  /*0830*/  IMAD.IADD R47, R45, 0x1, R47 ;  /* 0x000000012d2f7824 */ /* 0x000fe200078e022f */
        /* <DEDUP_REMOVED lines=13> */
.L_x_551:
[----:B------:R-:W-:Y:S05]  /*0910*/  BSYNC B0 ;  /* 0x0000000000007941 */ /* 0x000fea0003800000 */
.L_x_550:
[----:B------:R-:W-:Y:S01]  /*0920*/  BSSY B0, `(.L_x_552) ;  /* 0x0000010000007945 */ /* 0x000fe20003800000 */
[----:B------:R-:W-:Y:S05]  /*0930*/  @P3 BRA `(.L_x_553) ;  /* 0x000000e000003947 */ /* 0x000fea0003800000 */
[----:B------:R-:W-:Y:S01]  /*0940*/  IADD3 R49, P2, R42, 0x10, RZ ;  /* 0x000000102a317810 */ /* 0x000fe20007f5e0ff */
[----:B------:R-:W-:Y:S01]  /*0950*/  IMAD.MOV.U32 R45, RZ, RZ, R47 ;  /* 0x000000ffff2d7224 */ /* 0x000fe200078e002f */
[C---:B------:R-:W-:Y:S02]  /*0960*/  IADD3 R46, R60.reuse, 0x80, RZ ;  /* 0x000000803c2e7810 */ /* 0x040fe40007ffe0ff */
[----:B------:R-:W-:Y:S01]  /*0970*/  ISETP.GE.AND P3, PT, R60, c[0x0][0x16c], PT ;  /* 0x00005b003c007a0c */ /* 0x000fe20003f66270 */
[----:B------:R-:W-:Y:S01]  /*0980*/  IMAD.X R42, RZ, RZ, R43, P2 ;  /* 0x000000ffff2a7224 */ /* 0x000fe200010e062b */
[----:B------:R-:W-:Y:S01]  /*0990*/  ISETP.GE.AND P4, PT, R46, c[0x0][0x16c], PT ;  /* 0x00005b002e007a0c */ /* 0x000fe20003f86270 */
[----:B------:R-:W-:-:S04]  /*09a0*/  IMAD.WIDE.U32 R44, R49, c[0x0][0x198], R44 ;  /* 0x00006600312c7a25 */ /* 0x000fc800078e002c */
[----:B------:R-:W-:-:S04]  /*09b0*/  IMAD R42, R42, c[0x0][0x198], RZ ;  /* 0x000066002a2a7a24 */ /* 0x000fc800078e02ff */
[----:B------:R-:W-:Y:S01]  /*09c0*/  IMAD R43, R49, c[0x0][0x19c], R42 ;  /* 0x00006700312b7a24 */ /* 0x000fe200078e022a */
[----:B------:R-:W-:-:S04]  /*09d0*/  LEA R42, P2, R44, c[0x0][0x190], 0x1 ;  /* 0x000064002c2a7a11 */ /* 0x000fc800078408ff */
[----:B------:R-:W-:-:S04]  /*09e0*/  IADD3 R43, R45, R43, RZ ;  /* 0x0000002b2d2b7210 */ /* 0x000fc80007ffe0ff */
[----:B------:R-:W-:-:S05]  /*09f0*/  LEA.HI.X R43, R44, c[0x0][0x194], R43, 0x1, P2 ;  /* 0x000065002c2b7a11 */ /* 0x000fca00010f0c2b */
[----:B------:R1:W5:Y:S04]  /*0a00*/  @!P3 LDG.E.128 R28, [R42.64] ;  /* 0x000000042a1cb981 */ /* 0x000368000c1e1d00 */
[----:B------:R1:W5:Y:S02]  /*0a10*/  @!P4 LDG.E.128 R36, [R42.64+0x100] ;  /* 0x000100042a24c981 */ /* 0x000364000c1e1d00 */
.L_x_553:
[----:B------:R-:W-:Y:S05]  /*0a20*/  BSYNC B0 ;  /* 0x0000000000007941 */ /* 0x000fea0003800000 */
.L_x_552:
[C---:B-1---5:R-:W-:Y:S01]  /*0a30*/  IMAD.U32 R43, R9.reuse, 0x10000, RZ ;  /* 0x00010000092b7824 */ /* 0x062fe200078e00ff */
[----:B------:R-:W-:Y:S01]  /*0a40*/  LOP3.LUT R44, R9, 0xffff0000, RZ, 0xc0, !PT ;  /* 0xffff0000092c7812 */ /* 0x000fe200078ec0ff */
[----:B------:R-:W-:Y:S01]  /*0a50*/  IMAD.U32 R48, R26, 0x10000, RZ ;  /* 0x000100001a307824 */ /* 0x000fe200078e00ff */
[C---:B------:R-:W-:Y:S01]  /*0a60*/  LOP3.LUT R42, R8.reuse, 0xffff0000, RZ, 0xc0, !PT ;  /* 0xffff0000082a7812 */ /* 0x040fe200078ec0ff */
[----:B------:R-:W-:Y:S01]  /*0a70*/  IMAD.U32 R8, R8, 0x10000, RZ ;  /* 0x0001000008087824 */ /* 0x000fe200078e00ff */
[----:B------:R-:W-:Y:S01]  /*0a80*/  LOP3.LUT R9, R24, 0xffff0000, RZ, 0xc0, !PT ;  /* 0xffff000018097812 */ /* 0x000fe200078ec0ff */
[----:B------:R-:W-:Y:S01]  /*0a90*/  BSSY B0, `(.L_x_554) ;  /* 0x0000091000007945 */ /* 0x000fe20003800000 */
[----:B0-----:R-:W-:-:S02]  /*0aa0*/  LOP3.LUT R51, R26, 0xffff0000, RZ, 0xc0, !PT ;  /* 0xffff00001a337812 */ /* 0x001fc400078ec0ff */
[----:B------:R-:W-:Y:S01]  /*0ab0*/  SHF.L.U32 R45, R24, 0x10, RZ ;  /* 0x00000010182d7819 */ /* 0x000fe200000006ff */
[----:B------:R-:W-:Y:S01]  /*0ac0*/  FMUL.FTZ R42, R42, R9 ;  /* 0x000000092a2a7220 */ /* 0x000fe20000410000 */
[----:B------:R-:W-:Y:S01]  /*0ad0*/  LOP3.LUT R61, R12, 0xffff0000, RZ, 0xc0, !PT ;  /* 0xffff00000c3d7812 */ /* 0x000fe200078ec0ff */
[C---:B------:R-:W-:Y:S01]  /*0ae0*/  IMAD.U32 R24, R25.reuse, 0x10000, RZ ;  /* 0x0001000019187824 */ /* 0x040fe200078e00ff */
[----:B------:R-:W-:Y:S01]  /*0af0*/  LOP3.LUT R26, R28, 0xffff0000, RZ, 0xc0, !PT ;  /* 0xffff00001c1a7812 */ /* 0x000fe200078ec0ff */
[----:B------:R-:W-:Y:S01]  /*0b00*/  FFMA.FTZ R42, R8, R45, R42 ;  /* 0x0000002d082a7223 */ /* 0x000fe2000001002a */
[----:B------:R-:W-:Y:S01]  /*0b10*/  LOP3.LUT R47, R25, 0xffff0000, RZ, 0xc0, !PT ;  /* 0xffff0000192f7812 */ /* 0x000fe200078ec0ff */
[----:B------:R-:W-:Y:S01]  /*0b20*/  IMAD.U32 R25, R10, 0x10000, RZ ;  /* 0x000100000a197824 */ /* 0x000fe200078e00ff */
[----:B------:R-:W-:Y:S01]  /*0b30*/  SHF.L.U32 R9, R12, 0x10, RZ ;  /* 0x000000100c097819 */ /* 0x000fe200000006ff */
[----:B------:R-:W-:Y:S01]  /*0b40*/  IMAD.U32 R12, R28, 0x10000, RZ ;  /* 0x000100001c0c7824 */ /* 0x000fe200078e00ff */
[----:B------:R-:W-:Y:S01]  /*0b50*/  LOP3.LUT R46, R10, 0xffff0000, RZ, 0xc0, !PT ;  /* 0xffff00000a2e7812 */ /* 0x000fe200078ec0ff */
[----:B------:R-:W-:Y:S01]  /*0b60*/  FMUL.FTZ R26, R61, R26 ;  /* 0x0000001a3d1a7220 */ /* 0x000fe20000410000 */
[----:B------:R-:W-:Y:S01]  /*0b70*/  SHF.L.U32 R10, R11, 0x10, RZ ;  /* 0x000000100b0a7819 */ /* 0x000fe200000006ff */
[----:B------:R-:W-:Y:S01]  /*0b80*/  IMAD.U32 R8, R13, 0x10000, RZ ;  /* 0x000100000d087824 */ /* 0x000fe200078e00ff */
[----:B------:R-:W-:Y:S01]  /*0b90*/  LOP3.LUT R49, R11, 0xffff0000, RZ, 0xc0, !PT ;  /* 0xffff00000b317812 */ /* 0x000fe200078ec0ff */
[C---:B------:R-:W-:Y:S01]  /*0ba0*/  IMAD.U32 R11, R27.reuse, 0x10000, RZ ;  /* 0x000100001b0b7824 */ /* 0x040fe200078e00ff */
[----:B------:R-:W-:Y:S01]  /*0bb0*/  LOP3.LUT R50, R27, 0xffff0000, RZ, 0xc0, !PT ;  /* 0xffff00001b327812 */ /* 0x000fe200078ec0ff */
[----:B------:R-:W-:Y:S01]  /*0bc0*/  FFMA.FTZ R9, R9, R12, R26 ;  /* 0x0000000c09097223 */ /* 0x000fe2000001001a */
[----:B------:R-:W-:Y:S01]  /*0bd0*/  SHF.L.U32 R27, R29, 0x10, RZ ;  /* 0x000000101d1b7819 */ /* 0x000fe200000006ff */
[----:B------:R-:W-:Y:S01]  /*0be0*/  FFMA.FTZ R24, R43, R24, R42 ;  /* 0x000000182b187223 */ /* 0x000fe2000001002a */
[----:B------:R-:W-:Y:S01]  /*0bf0*/  LOP3.LUT R12, R13, 0xffff0000, RZ, 0xc0, !PT ;  /* 0xffff00000d0c7812 */ /* 0x000fe200078ec0ff */
[----:B------:R-:W-:Y:S01]  /*0c00*/  IMAD.U32 R13, R31, 0x10000, RZ ;  /* 0x000100001f0d7824 */ /* 0x000fe200078e00ff */
[----:B------:R-:W-:Y:S01]  /*0c10*/  LOP3.LUT R29, R29, 0xffff0000, RZ, 0xc0, !PT ;  /* 0xffff00001d1d7812 */ /* 0x000fe200078ec0ff */
[----:B------:R-:W-:Y:S01]  /*0c20*/  FFMA.FTZ R27, R8, R27, R9 ;  /* 0x0000001b081b7223 */ /* 0x000fe20000010009 */
[----:B------:R-:W-:Y:S01]  /*0c30*/  LOP3.LUT R9, R14, 0xffff0000, RZ, 0xc0, !PT ;  /* 0xffff00000e097812 */ /* 0x000fe200078ec0ff */
[----:B------:R-:W-:Y:S01]  /*0c40*/  FFMA.FTZ R44, R44, R47, R24 ;  /* 0x0000002f2c2c7223 */ /* 0x000fe20000010018 */
[----:B------:R-:W-:Y:S01]  /*0c50*/  LOP3.LUT R26, R30, 0xffff0000, RZ, 0xc0, !PT ;  /* 0xffff00001e1a7812 */ /* 0x000fe200078ec0ff */
[----:B------:R-:W-:Y:S01]  /*0c60*/  IMAD.U32 R24, R14, 0x10000, RZ ;  /* 0x000100000e187824 */ /* 0x000fe200078e00ff */
[C---:B------:R-:W-:Y:S01]  /*0c70*/  LOP3.LUT R14, R15.reuse, 0xffff0000, RZ, 0xc0, !PT ;  /* 0xffff00000f0e7812 */ /* 0x040fe200078ec0ff */
[----:B------:R-:W-:Y:S01]  /*0c80*/  IMAD.U32 R8, R15, 0x10000, RZ ;  /* 0x000100000f087824 */ /* 0x000fe200078e00ff */
[----:B------:R-:W-:Y:S01]  /*0c90*/  SHF.L.U32 R15, R30, 0x10, RZ ;  /* 0x000000101e0f7819 */ /* 0x000fe200000006ff */
[----:B------:R-:W-:Y:S01]  /*0ca0*/  FFMA.FTZ R12, R12, R29, R27 ;  /* 0x0000001d0c0c7223 */ /* 0x000fe2000001001b */
[----:B------:R-:W-:Y:S01]  /*0cb0*/  LOP3.LUT R31, R31, 0xffff0000, RZ, 0xc0, !PT ;  /* 0xffff00001f1f7812 */ /* 0x000fe200078ec0ff */
[----:B------:R-:W-:Y:S01]  /*0cc0*/  FFMA.FTZ R25, R25, R48, R44 ;  /* 0x0000003019197223 */ /* 0x000fe2000001002c */
[----:B------:R-:W-:Y:S01]  /*0cd0*/  SHF.L.U32 R30, R32, 0x10, RZ ;  /* 0x00000010201e7819 */ /* 0x000fe200000006ff */
[----:B------:R-:W-:Y:S01]  /*0ce0*/  FFMA.FTZ R27, R24, R15, R12 ;  /* 0x0000000f181b7223 */ /* 0x000fe2000001000c */
        /* <DEDUP_REMOVED lines=8> */
[----:B------:R-:W-:Y:S01]  /*0d70*/  SHF.L.U32 R9, R35, 0x10, RZ ;  /* 0x0000001023097819 */ /* 0x000fe200000006ff */
[----:B------:R-:W-:Y:S01]  /*0d80*/  IMAD.U32 R25, R16, 0x10000, RZ ;  /* 0x0001000010197824 */ /* 0x000fe200078e00ff */
[----:B------:R-:W-:Y:S01]  /*0d90*/  SHF.L.U32 R16, R17, 0x10, RZ ;  /* 0x0000001011107819 */ /* 0x000fe200000006ff */
[----:B------:R-:W-:Y:S01]  /*0da0*/  FFMA.FTZ R46, R49, R50, R46 ;  /* 0x00000032312e7223 */ /* 0x000fe2000001002e */
[----:B------:R-:W-:Y:S01]  /*0db0*/  LOP3.LUT R17, R17, 0xffff0000, RZ, 0xc0, !PT ;  /* 0xffff000011117812 */ /* 0x000fe200078ec0ff */
[C---:B------:R-:W-:Y:S01]  /*0dc0*/  IMAD.U32 R8, R20.reuse, 0x10000, RZ ;  /* 0x0001000014087824 */ /* 0x040fe200078e00ff */
[----:B------:R-:W-:Y:S01]  /*0dd0*/  LOP3.LUT R20, R20, 0xffff0000, RZ, 0xc0, !PT ;  /* 0xffff000014147812 */ /* 0x000fe200078ec0ff */
[----:B------:R-:W-:Y:S01]  /*0de0*/  IMAD.U32 R13, R36, 0x10000, RZ ;  /* 0x00010000240d7824 */ /* 0x000fe200078e00ff */
[----:B------:R-:W-:Y:S01]  /*0df0*/  LOP3.LUT R10, R35, 0xffff0000, RZ, 0xc0, !PT ;  /* 0xffff0000230a7812 */ /* 0x000fe200078ec0ff */
[----:B------:R-:W-:Y:S01]  /*0e00*/  FFMA.FTZ R14, R14, R31, R42 ;  /* 0x0000001f0e0e7223 */ /* 0x000fe2000001002a */
[----:B------:R-:W-:Y:S01]  /*0e10*/  @P0 LEA R54, R56, R54, 0x5 ;  /* 0x0000003638360211 */ /* 0x000fe200078e28ff */
[----:B------:R-:W-:Y:S01]  /*0e20*/  FFMA.FTZ R30, R25, R30, R46 ;  /* 0x0000001e191e7223 */ /* 0x000fe2000001002e */
[----:B------:R-:W-:Y:S01]  /*0e30*/  LOP3.LUT R25, R36, 0xffff0000, RZ, 0xc0, !PT ;  /* 0xffff000024197812 */ /* 0x000fe200078ec0ff */
[----:B------:R-:W-:Y:S01]  /*0e40*/  FFMA.FTZ R14, R8, R13, R14 ;  /* 0x0000000d080e7223 */ /* 0x000fe2000001000e */
[----:B------:R-:W-:Y:S01]  /*0e50*/  SHF.L.U32 R8, R21, 0x10, RZ ;  /* 0x0000001015087819 */ /* 0x000fe200000006ff */
[----:B------:R-:W-:Y:S01]  /*0e60*/  IMAD.U32 R27, R33, 0x10000, RZ ;  /* 0x00010000211b7824 */ /* 0x000fe200078e00ff */
[----:B------:R-:W-:Y:S01]  /*0e70*/  LOP3.LUT R21, R21, 0xffff0000, RZ, 0xc0, !PT ;  /* 0xffff000015157812 */ /* 0x000fe200078ec0ff */
[----:B------:R-:W-:-:S02]  /*0e80*/  FFMA.FTZ R24, R24, R29, R30 ;  /* 0x0000001d18187223 */ /* 0x000fc4000001001e */
[C---:B------:R-:W-:Y:S02]  /*0e90*/  IMAD.U32 R13, R37.reuse, 0x10000, RZ ;  /* 0x00010000250d7824 */ /* 0x040fe400078e00ff */
[----:B------:R-:W-:Y:S01]  /*0ea0*/  FFMA.FTZ R20, R20, R25, R14 ;  /* 0x0000001914147223 */ /* 0x000fe2000001000e */
[----:B------:R-:W-:Y:S01]  /*0eb0*/  LOP3.LUT R14, R37, 0xffff0000, RZ, 0xc0, !PT ;  /* 0xffff0000250e7812 */ /* 0x000fe200078ec0ff */
[----:B------:R-:W-:Y:S02]  /*0ec0*/  FFMA.FTZ R16, R16, R27, R24 ;  /* 0x0000001b10107223 */ /* 0x000fe40000010018 */
[----:B------:R-:W-:Y:S01]  /*0ed0*/  FFMA.FTZ R20, R8, R13, R20 ;  /* 0x0000000d08147223 */ /* 0x000fe20000010014 */
[----:B------:R-:W-:Y:S01]  /*0ee0*/  SHF.L.U32 R13, R38, 0x10, RZ ;  /* 0x00000010260d7819 */ /* 0x000fe200000006ff */
[C---:B------:R-:W-:Y:S01]  /*0ef0*/  IMAD.U32 R15, R18.reuse, 0x10000, RZ ;  /* 0x00010000120f7824 */ /* 0x040fe200078e00ff */
[----:B------:R-:W-:Y:S01]  /*0f00*/  LOP3.LUT R18, R18, 0xffff0000, RZ, 0xc0, !PT ;  /* 0xffff000012127812 */ /* 0x000fe200078ec0ff */
[----:B------:R-:W-:-:S02]  /*0f10*/  IMAD.U32 R26, R34, 0x10000, RZ ;  /* 0x00010000221a7824 */ /* 0x000fc400078e00ff */
[----:B------:R-:W-:Y:S02]  /*0f20*/  FFMA.FTZ R16, R17, R28, R16 ;  /* 0x0000001c11107223 */ /* 0x000fe40000010010 */
[C---:B------:R-:W-:Y:S01]  /*0f30*/  IMAD.U32 R8, R22.reuse, 0x10000, RZ ;  /* 0x0001000016087824 */ /* 0x040fe200078e00ff */
[----:B------:R-:W-:Y:S01]  /*0f40*/  LOP3.LUT R22, R22, 0xffff0000, RZ, 0xc0, !PT ;  /* 0xffff000016167812 */ /* 0x000fe200078ec0ff */
[----:B------:R-:W-:Y:S02]  /*0f50*/  FFMA.FTZ R14, R21, R14, R20 ;  /* 0x0000000e150e7223 */ /* 0x000fe40000010014 */
[----:B------:R-:W-:Y:S01]  /*0f60*/  FFMA.FTZ R16, R15, R26, R16 ;  /* 0x0000001a0f107223 */ /* 0x000fe20000010010 */
[----:B------:R-:W-:Y:S01]  /*0f70*/  LOP3.LUT R15, R38, 0xffff0000, RZ, 0xc0, !PT ;  /* 0xffff0000260f7812 */ /* 0x000fe200078ec0ff */
[----:B------:R-:W-:Y:S02]  /*0f80*/  FFMA.FTZ R13, R8, R13, R14 ;  /* 0x0000000d080d7223 */ /* 0x000fe4000001000e */
[C---:B------:R-:W-:Y:S01]  /*0f90*/  IMAD.U32 R12, R19.reuse, 0x10000, RZ ;  /* 0x00010000130c7824 */ /* 0x040fe200078e00ff */
[----:B------:R-:W-:Y:S01]  /*0fa0*/  LOP3.LUT R19, R19, 0xffff0000, RZ, 0xc0, !PT ;  /* 0xffff000013137812 */ /* 0x000fe200078ec0ff */
[----:B------:R-:W-:-:S02]  /*0fb0*/  FFMA.FTZ R16, R18, R11, R16 ;  /* 0x0000000b12107223 */ /* 0x000fc40000010010 */
[C---:B------:R-:W-:Y:S01]  /*0fc0*/  IMAD.U32 R8, R23.reuse, 0x10000, RZ ;  /* 0x0001000017087824 */ /* 0x040fe200078e00ff */
[----:B------:R-:W-:Y:S01]  /*0fd0*/  LOP3.LUT R23, R23, 0xffff0000, RZ, 0xc0, !PT ;  /* 0xffff000017177812 */ /* 0x000fe200078ec0ff */
[C---:B------:R-:W-:Y:S02]  /*0fe0*/  IMAD.U32 R11, R39.reuse, 0x10000, RZ ;  /* 0x00010000270b7824 */ /* 0x040fe400078e00ff */
[----:B------:R-:W-:Y:S02]  /*0ff0*/  FFMA.FTZ R13, R22, R15, R13 ;  /* 0x0000000f160d7223 */ /* 0x000fe4000001000d */
[----:B------:R-:W-:Y:S01]  /*1000*/  FFMA.FTZ R9, R12, R9, R16 ;  /* 0x000000090c097223 */ /* 0x000fe20000010010 */
[----:B------:R-:W-:Y:S01]  /*1010*/  LOP3.LUT R12, R39, 0xffff0000, RZ, 0xc0, !PT ;  /* 0xffff0000270c7812 */ /* 0x000fe200078ec0ff */
[----:B------:R-:W-:Y:S02]  /*1020*/  FFMA.FTZ R8, R8, R11, R13 ;  /* 0x0000000b08087223 */ /* 0x000fe4000001000d */
[----:B------:R-:W-:-:S02]  /*1030*/  FFMA.FTZ R9, R19, R10, R9 ;  /* 0x0000000a13097223 */ /* 0x000fc40000010009 */
[----:B------:R-:W-:-:S03]  /*1040*/  FFMA.FTZ R12, R23, R12, R8 ;  /* 0x0000000c170c7223 */ /* 0x000fc60000010008 */
[----:B------:R-:W0:Y:S04]  /*1050*/  SHFL.BFLY PT, R8, R9, 0x8, 0x1f ;  /* 0x0d001f0009087f89 */ /* 0x000e2800000e0000 */
[----:B------:R-:W1:Y:S01]  /*1060*/  SHFL.BFLY PT, R11, R12, 0x8, 0x1f ;  /* 0x0d001f000c0b7f89 */ /* 0x000e6200000e0000 */
[----:B0-----:R-:W-:Y:S01]  /*1070*/  FADD.FTZ R8, R9, R8 ;  /* 0x0000000809087221 */ /* 0x001fe20000010000 */
[----:B------:R-:W-:Y:S01]  /*1080*/  @P0 SHF.R.S32.HI R9, RZ, 0x1f, R54 ;  /* 0x0000001fff090819 */ /* 0x000fe20000011436 */
[----:B-1----:R-:W-:-:S03]  /*1090*/  FADD.FTZ R13, R12, R11 ;  /* 0x0000000b0c0d7221 */ /* 0x002fc60000010000 */
[----:B------:R-:W-:Y:S01]  /*10a0*/  @P0 LEA.HI R9, R9, R54, RZ, 0x5 ;  /* 0x0000003609090211 */ /* 0x000fe200078f28ff */
[----:B------:R-:W0:Y:S04]  /*10b0*/  SHFL.BFLY PT, R11, R8, 0x4, 0x1f ;  /* 0x0c801f00080b7f89 */ /* 0x000e2800000e0000 */
[----:B------:R-:W1:Y:S01]  /*10c0*/  SHFL.BFLY PT, R14, R13, 0x4, 0x1f ;  /* 0x0c801f000d0e7f89 */ /* 0x000e6200000e0000 */
[----:B0-----:R-:W-:Y:S02]  /*10d0*/  FADD.FTZ R10, R8, R11 ;  /* 0x0000000b080a7221 */ /* 0x001fe40000010000 */
[----:B-1----:R-:W-:-:S03]  /*10e0*/  FADD.FTZ R14, R13, R14 ;  /* 0x0000000e0d0e7221 */ /* 0x002fc60000010000 */
[----:B------:R-:W0:Y:S04]  /*10f0*/  SHFL.BFLY PT, R11, R10, 0x2, 0x1f ;  /* 0x0c401f000a0b7f89 */ /* 0x000e2800000e0000 */
[----:B------:R-:W1:Y:S01]  /*1100*/  SHFL.BFLY PT, R15, R14, 0x2, 0x1f ;  /* 0x0c401f000e0f7f89 */ /* 0x000e6200000e0000 */
[----:B0-----:R-:W-:Y:S02]  /*1110*/  FADD.FTZ R12, R10, R11 ;  /* 0x0000000b0a0c7221 */ /* 0x001fe40000010000 */
[----:B------:R-:W-:Y:S01]  /*1120*/  IMAD.MOV.U32 R11, RZ, RZ, RZ ;  /* 0x000000ffff0b7224 */ /* 0x000fe200078e00ff */
[----:B------:R-:W-:Y:S01]  /*1130*/  @P0 LOP3.LUT R11, R9, 0xffffffe0, RZ, 0xc0, !PT ;  /* 0xffffffe0090b0812 */ /* 0x000fe200078ec0ff */
[----:B-1----:R-:W-:Y:S01]  /*1140*/  FADD.FTZ R15, R14, R15 ;  /* 0x0000000f0e0f7221 */ /* 0x002fe20000010000 */
[----:B------:R-:W-:Y:S01]  /*1150*/  SHF.L.U32 R9, R52, 0xd, RZ ;  /* 0x0000000d34097819 */ /* 0x000fe200000006ff */
[----:B------:R-:W-:Y:S01]  /*1160*/  IMAD.SHL.U32 R10, R41, 0x4, RZ ;  /* 0x00000004290a7824 */ /* 0x000fe200078e00ff */
[----:B------:R-:W0:Y:S01]  /*1170*/  SHFL.BFLY PT, R13, R12, 0x1, 0x1f ;  /* 0x0c201f000c0d7f89 */ /* 0x000e2200000e0000 */
[----:B------:R-:W-:-:S03]  /*1180*/  IMAD.SHL.U32 R8, R11, 0x100, RZ ;  /* 0x000001000b087824 */ /* 0x000fc600078e00ff */
[----:B------:R-:W1:Y:S02]  /*1190*/  SHFL.BFLY PT, R16, R15, 0x1, 0x1f ;  /* 0x0c201f000f107f89 */ /* 0x000e6400000e0000 */
[----:B------:R-:W-:Y:S02]  /*11a0*/  SHF.R.S32.HI R14, RZ, 0x1f, R8 ;  /* 0x0000001fff0e7819 */ /* 0x000fe40000011408 */
[--C-:B------:R-:W-:Y:S02]  /*11b0*/  IADD3 R8, P0, P2, R8, R10, R9.reuse ;  /* 0x0000000a08087210 */ /* 0x100fe40007a1e009 */
[----:B------:R-:W-:Y:S02]  /*11c0*/  SHF.R.S32.HI R9, RZ, 0x1f, R9 ;  /* 0x0000001fff097819 */ /* 0x000fe40000011409 */
[----:B------:R-:W-:-:S04]  /*11d0*/  SHF.R.S32.HI R10, RZ, 0x1f, R10 ;  /* 0x0000001fff0a7819 */ /* 0x000fc8000001140a */
[----:B------:R-:W-:Y:S02]  /*11e0*/  IADD3.X R9, R14, R10, R9, P0, P2 ;  /* 0x0000000a0e097210 */ /* 0x000fe400007e4409 */
[----:B------:R-:W-:Y:S01]  /*11f0*/  ISETP.NE.AND P0, PT, R0, RZ, PT ;  /* 0x000000ff0000720c */ /* 0x000fe20003f05270 */
[----:B------:R-:W-:Y:S02]  /*1200*/  IMAD R0, R5, c[0x0][0x220], RZ ;  /* 0x0000880005007a24 */ /* 0x000fe400078e02ff */
[----:B------:R-:W-:-:S04]  /*1210*/  IMAD.WIDE.U32 R8, R7, c[0x0][0x220], R8 ;  /* 0x0000880007087a25 */ /* 0x000fc800078e0008 */
[----:B0-----:R-:W-:Y:S02]  /*1220*/  FADD.FTZ R10, R12, R13 ;  /* 0x0000000d0c0a7221 */ /* 0x001fe40000010000 */
[----:B------:R-:W-:Y:S02]  /*1230*/  IMAD R19, R7, c[0x0][0x224], R0 ;  /* 0x0000890007137a24 */ /* 0x000fe400078e0200 */
[----:B-1----:R-:W-:Y:S02]  /*1240*/  FADD.FTZ R16, R15, R16 ;  /* 0x000000100f107221 */ /* 0x002fe40000010000 */
[----:B------:R-:W-:Y:S05]  /*1250*/  @P0 BRA `(.L_x_555) ;  /* 0x0000014000000947 */ /* 0x000fea0003800000 */
[----:B------:R-:W-:Y:S01]  /*1260*/  SHF.R.S32.HI R13, RZ, 0x1f, R11 ;  /* 0x0000001fff0d7819 */ /* 0x000fe2000001140b */
[----:B------:R-:W-:Y:S01]  /*1270*/  IMAD R0, R5, c[0x0][0x1c8], RZ ;  /* 0x0000720005007a24 */ /* 0x000fe200078e02ff */
[C---:B------:R-:W-:Y:S02]  /*1280*/  IADD3 R12, P0, R40.reuse, R11, RZ ;  /* 0x0000000b280c7210 */ /* 0x040fe40007f1e0ff */
[----:B------:R-:W-:Y:S01]  /*1290*/  ISETP.GE.AND P2, PT, R57, R6, PT ;  /* 0x000000063900720c */ /* 0x000fe20003f46270 */
[----:B------:R-:W-:Y:S01]  /*12a0*/  IMAD R15, R7, c[0x0][0x1cc], R0 ;  /* 0x00007300070f7a24 */ /* 0x000fe200078e0200 */
[----:B------:R-:W-:Y:S01]  /*12b0*/  LEA.HI.X.SX32 R13, R40, R13, 0x1, P0 ;  /* 0x0000000d280d7211 */ /* 0x000fe200000f0eff */
[----:B------:R-:W-:-:S04]  /*12c0*/  IMAD R0, R4, c[0x0][0x1d0], RZ ;  /* 0x0000740004007a24 */ /* 0x000fc800078e02ff */
[----:B------:R-:W-:-:S04]  /*12d0*/  IMAD.WIDE.U32 R12, R7, c[0x0][0x1c8], R12 ;  /* 0x00007200070c7a25 */ /* 0x000fc800078e000c */
[----:B------:R-:W-:Y:S02]  /*12e0*/  IMAD.IADD R13, R13, 0x1, R15 ;  /* 0x000000010d0d7824 */ /* 0x000fe400078e020f */
[C---:B------:R-:W-:Y:S02]  /*12f0*/  IMAD R15, R3.reuse, c[0x0][0x1d4], R0 ;  /* 0x00007500030f7a24 */ /* 0x040fe400078e0200 */
[----:B------:R-:W-:-:S05]  /*1300*/  IMAD.WIDE.U32 R12, R3, c[0x0][0x1d0], R12 ;  /* 0x00007400030c7a25 */ /* 0x000fca00078e000c */
[----:B------:R-:W-:-:S04]  /*1310*/  IADD3 R0, P0, R57, R12, RZ ;  /* 0x0000000c39007210 */ /* 0x000fc80007f1e0ff */
[----:B------:R-:W-:Y:S02]  /*1320*/  IADD3.X R13, R58, R13, R15, P0, !PT ;  /* 0x0000000d3a0d7210 */ /* 0x000fe400007fe40f */
[C---:B------:R-:W-:Y:S02]  /*1330*/  LEA R12, P3, R0.reuse, c[0x0][0x1b0], 0x2 ;  /* 0x00006c00000c7a11 */ /* 0x040fe400078610ff */
[----:B------:R-:W-:Y:S02]  /*1340*/  ISETP.GE.AND P0, PT, R59, R6, PT ;  /* 0x000000063b00720c */ /* 0x000fe40003f06270 */
[----:B------:R-:W-:Y:S02]  /*1350*/  LEA.HI.X R13, R0, c[0x0][0x1b4], R13, 0x2, P3 ;  /* 0x00006d00000d7a11 */ /* 0x000fe400018f140d */
[----:B------:R-:W-:Y:S02]  /*1360*/  FSEL R15, R10, RZ, !P2 ;  /* 0x000000ff0a0f7208 */ /* 0x000fe40005000000 */
[----:B------:R-:W-:-:S03]  /*1370*/  FSEL R17, R16, RZ, !P0 ;  /* 0x000000ff10117208 */ /* 0x000fc60004000000 */
[----:B------:R0:W-:Y:S04]  /*1380*/  STG.E [R12.64], R15 ;  /* 0x0000000f0c007986 */ /* 0x0001e8000c101904 */
[----:B------:R0:W-:Y:S02]  /*1390*/  STG.E [R12.64+0x40], R17 ;  /* 0x000040110c007986 */ /* 0x0001e4000c101904 */
.L_x_555:
[----:B------:R-:W-:Y:S05]  /*13a0*/  BSYNC B0 ;  /* 0x0000000000007941 */ /* 0x000fea0003800000 */
.L_x_554:
[----:B------:R-:W-:Y:S01]  /*13b0*/  IADD3 R53, R53, 0x1f, RZ ;  /* 0x0000001f35357810 */ /* 0x000fe20007ffe0ff */
[----:B------:R-:W-:Y:S01]  /*13c0*/  IMAD R6, R4, c[0x0][0x228], RZ ;  /* 0x00008a0004067a24 */ /* 0x000fe200078e02ff */
[----:B------:R-:W-:Y:S01]  /*13d0*/  IADD3 R9, R9, R19, RZ ;  /* 0x0000001309097210 */ /* 0x000fe20007ffe0ff */
[----:B------:R-:W-:Y:S01]  /*13e0*/  BSSY B0, `(.L_x_556) ;  /* 0x0000022000007945 */ /* 0x000fe20003800000 */
[----:B------:R-:W-:Y:S01]  /*13f0*/  SHF.R.S32.HI R0, RZ, 0x1f, R53 ;  /* 0x0000001fff007819 */ /* 0x000fe20000011435 */
[C---:B0-----:R-:W-:Y:S01]  /*1400*/  IMAD R15, R3.reuse, c[0x0][0x22c], R6 ;  /* 0x00008b00030f7a24 */ /* 0x041fe200078e0206 */
[----:B------:R-:W-:Y:S01]  /*1410*/  ISETP.NE.U32.AND P0, PT, RZ, c[0x0][0x238], PT ;  /* 0x00008e00ff007a0c */ /* 0x000fe20003f05070 */
[----:B------:R-:W-:Y:S01]  /*1420*/  IMAD.WIDE.U32 R8, R3, c[0x0][0x228], R8 ;  /* 0x00008a0003087a25 */ /* 0x000fe200078e0008 */
[----:B------:R-:W-:-:S02]  /*1430*/  LEA.HI R0, R0, R53, RZ, 0x5 ;  /* 0x0000003500007211 */ /* 0x000fc400078f28ff */
[----:B------:R-:W-:Y:S01]  /*1440*/  ISETP.NE.AND.EX P0, PT, RZ, c[0x0][0x23c], PT, P0 ;  /* 0x00008f00ff007a0c */ /* 0x000fe20003f05300 */
[----:B------:R-:W-:Y:S01]  /*1450*/  IMAD.IADD R9, R9, 0x1, R15 ;  /* 0x0000000109097824 */ /* 0x000fe200078e020f */
[----:B------:R-:W-:Y:S02]  /*1460*/  LOP3.LUT R13, R0, 0xffffffe0, RZ, 0xc0, !PT ;  /* 0xffffffe0000d7812 */ /* 0x000fe400078ec0ff */
[C---:B------:R-:W-:Y:S02]  /*1470*/  LEA R12, P2, R8.reuse, c[0x0][0x208], 0x2 ;  /* 0x00008200080c7a11 */ /* 0x040fe400078410ff */
[----:B------:R-:W-:Y:S01]  /*1480*/  ISETP.NE.OR P0, PT, R41, RZ, !P0 ;  /* 0x000000ff2900720c */ /* 0x000fe20004705670 */
[----:B------:R-:W-:Y:S01]  /*1490*/  IMAD.IADD R0, R13, 0x1, -R40 ;  /* 0x000000010d007824 */ /* 0x000fe200078e0a28 */
[----:B------:R-:W-:-:S04]  /*14a0*/  LEA.HI.X R13, R8, c[0x0][0x20c], R9, 0x2, P2 ;  /* 0x00008300080d7a11 */ /* 0x000fc800010f1409 */
[----:B------:R-:W-:-:S13]  /*14b0*/  ISETP.GE.OR P1, PT, R41, R0, P1 ;  /* 0x000000002900720c */ /* 0x000fda0000f26670 */
[----:B------:R-:W-:Y:S05]  /*14c0*/  @P1 BRA `(.L_x_557) ;  /* 0x0000013000001947 */ /* 0x000fea0003800000 */
[--C-:B------:R-:W-:Y:S01]  /*14d0*/  IADD3 R8, P1, P2, R11, R40, R41.reuse ;  /* 0x000000280b087210 */ /* 0x100fe20007a3e029 */
[----:B------:R-:W-:Y:S01]  /*14e0*/  IMAD R0, R5, c[0x0][0x1f8], RZ ;  /* 0x00007e0005007a24 */ /* 0x000fe200078e02ff */
[----:B------:R-:W-:Y:S01]  /*14f0*/  SHF.R.S32.HI R6, RZ, 0x1f, R40 ;  /* 0x0000001fff067819 */ /* 0x000fe20000011428 */
[----:B------:R-:W-:Y:S01]  /*1500*/  IMAD R4, R4, c[0x0][0x200], RZ ;  /* 0x0000800004047a24 */ /* 0x000fe200078e02ff */
[----:B------:R-:W-:Y:S01]  /*1510*/  SHF.R.S32.HI R41, RZ, 0x1f, R41 ;  /* 0x0000001fff297819 */ /* 0x000fe20000011429 */
[----:B------:R-:W-:Y:S01]  /*1520*/  IMAD R5, R7, c[0x0][0x1fc], R0 ;  /* 0x00007f0007057a24 */ /* 0x000fe200078e0200 */
[----:B------:R-:W-:Y:S01]  /*1530*/  SHF.R.S32.HI R11, RZ, 0x1f, R11 ;  /* 0x0000001fff0b7819 */ /* 0x000fe2000001140b */
[----:B------:R-:W-:-:S03]  /*1540*/  FMUL.FTZ R0, R2, 1.4426950216293334961 ;  /* 0x3fb8aa3b02007820 */ /* 0x000fc60000410000 */
[----:B------:R-:W-:Y:S01]  /*1550*/  IADD3.X R9, R11, R6, R41, P1, P2 ;  /* 0x000000060b097210 */ /* 0x000fe20000fe4429 */
[----:B------:R-:W-:Y:S01]  /*1560*/  IMAD R11, R3, c[0x0][0x204], R4 ;  /* 0x00008100030b7a24 */ /* 0x000fe200078e0204 */
[----:B------:R-:W-:-:S03]  /*1570*/  FSETP.NEU.FTZ.AND P1, PT, R2, -INF , PT ;  /* 0xff8000000200780b */ /* 0x000fc60003f3d000 */
[----:B------:R-:W-:-:S05]  /*1580*/  IMAD.WIDE.U32 R8, R7, c[0x0][0x1f8], R8 ;  /* 0x00007e0007087a25 */ /* 0x000fca00078e0008 */
[----:B------:R-:W-:-:S05]  /*1590*/  IADD3 R9, R9, R5, RZ ;  /* 0x0000000509097210 */ /* 0x000fca0007ffe0ff */
[----:B------:R-:W-:-:S04]  /*15a0*/  IMAD.WIDE.U32 R4, R3, c[0x0][0x200], R8 ;  /* 0x0000800003047a25 */ /* 0x000fc800078e0008 */
[----:B------:R-:W-:Y:S01]  /*15b0*/  IMAD.IADD R3, R5, 0x1, R11 ;  /* 0x0000000105037824 */ /* 0x000fe200078e020b */
[----:B------:R-:W-:-:S04]  /*15c0*/  LEA R8, P2, R4, c[0x0][0x1f0], 0x2 ;  /* 0x00007c0004087a11 */ /* 0x000fc800078410ff */
[----:B------:R-:W-:Y:S02]  /*15d0*/  LEA.HI.X R9, R4, c[0x0][0x1f4], R3, 0x2, P2 ;  /* 0x00007d0004097a11 */ /* 0x000fe400010f1403 */
[----:B------:R-:W-:-:S05]  /*15e0*/  FSEL R3, R0, RZ, P1 ;  /* 0x000000ff00037208 */ /* 0x000fca0000800000 */
[----:B------:R0:W-:Y:S02]  /*15f0*/  STG.E [R8.64], R3 ;  /* 0x0000000308007986 */ /* 0x0001e4000c101904 */
.L_x_557:
[----:B------:R-:W-:Y:S05]  /*1600*/  BSYNC B0 ;  /* 0x0000000000007941 */ /* 0x000fea0003800000 */
.L_x_556:
        /* <DEDUP_REMOVED lines=9> */
[----:B------:R-:W-:-:S04]  /*16a0*/  IMAD R52, R52, c[0x0][0x230], R56 ;  /* 0x00008c0034347a24 */ /* 0x000fc800078e0238 */
[----:B------:R-:W-:-:S04]  /*16b0*/  IMAD R2, R52, c[0x0][0x170], R7 ;  /* 0x00005c0034027a24 */ /* 0x000fc800078e0207 */
[----:B0-----:R-:W-:-:S05]  /*16c0*/  IMAD.WIDE R2, R2, R55, c[0x0][0x238] ;  /* 0x00008e0002027625 */ /* 0x001fca00078e0237 */
[----:B------:R-:W-:Y:S01]  /*16d0*/  STG.E [R2.64], RZ ;  /* 0x000000ff02007986 */ /* 0x000fe2000c101904 */
[----:B------:R-:W-:Y:S05]  /*16e0*/  EXIT ;  /* 0x000000000000794d */ /* 0x000fea0003800000 */
.L_x_558:
        /* <DEDUP_REMOVED lines=9> */
.L_x_1160:


//--------------------- .text._ZN7cutlass13device_kernelIN5flash19enable_sm80_to_sm89INS1_16FlashAttnBwdSm80INS1_25CollectiveMainloopBwdSm80ILi1ELi1EN4cute5tupleIJNS5_1CILi64EEES8_NS7_ILi256EEEEEENS_10bfloat16_tEfNS_4arch4Sm80ELb0ELb0ELb0ELb0ELb0ELb0ELb0ELb0ELi2ELi4ELi2ELi2ELb0EEENS1_21CollectiveEpilogueBwdISA_SB_SD_Li256ELb0ELb0ELi4EEENS1_19SingleTileSchedulerILb0ELb0ELb0ELi64EEEEEEEEEvNT_6ParamsE --------------------------
	.section	.text._ZN7cutlass13device_kernelIN5flash19enable_sm80_to_sm89INS1_16FlashAttnBwdSm80INS1_25CollectiveMainloopBwdSm80ILi1ELi1EN4cute5tupleIJNS5_1CILi64EEES8_NS7_ILi256EEEEEENS_10bfloat16_tEfNS_4arch4Sm80ELb0ELb0ELb0ELb0ELb0ELb0ELb0ELb0ELi2ELi4ELi2ELi2ELb0EEENS1_21CollectiveEpilogueBwdISA_SB_SD_Li256ELb0ELb0ELi4EEENS1_19SingleTileSchedulerILb0ELb0ELb0ELi64EEEEEEEEEvNT_6ParamsE,"ax",@progbits
	.sectioninfo	@"SHI_REGISTERS=255"
	.align	128
.text._ZN7cutlass13device_kernelIN5flash19enable_sm80_to_sm89INS1_16FlashAttnBwdSm80INS1_25CollectiveMainloopBwdSm80ILi1ELi1EN4cute5tupleIJNS5_1CILi64EEES8_NS7_ILi256EEEEEENS_10bfloat16_tEfNS_4arch4Sm80ELb0ELb0ELb0ELb0ELb0ELb0ELb0ELb0ELi2ELi4ELi2ELi2ELb0EEENS1_21CollectiveEpilogueBwdISA_SB_SD_Li256ELb0ELb0ELi4EEENS1_19SingleTileSchedulerILb0ELb0ELb0ELi64EEEEEEEEEvNT_6ParamsE:
        .type           _ZN7cutlass13device_kernelIN5flash19enable_sm80_to_sm89INS1_16FlashAttnBwdSm80INS1_25CollectiveMainloopBwdSm80ILi1ELi1EN4cute5tupleIJNS5_1CILi64EEES8_NS7_ILi256EEEEEENS_10bfloat16_tEfNS_4arch4Sm80ELb0ELb0ELb0ELb0ELb0ELb0ELb0ELb0ELi2ELi4ELi2ELi2ELb0EEENS1_21CollectiveEpilogueBwdISA_SB_SD_Li256ELb0ELb0ELi4EEENS1_19SingleTileSchedulerILb0ELb0ELb0ELi64EEEEEEEEEvNT_6ParamsE,@function
        .size           _ZN7cutlass13device_kernelIN5flash19enable_sm80_to_sm89INS1_16FlashAttnBwdSm80INS1_25CollectiveMainloopBwdSm80ILi1ELi1EN4cute5tupleIJNS5_1CILi64EEES8_NS7_ILi256EEEEEENS_10bfloat16_tEfNS_4arch4Sm80ELb0ELb0ELb0ELb0ELb0ELb0ELb0ELb0ELi2ELi4ELi2ELi2ELb0EEENS1_21CollectiveEpilogueBwdISA_SB_SD_Li256ELb0ELb0ELi4EEENS1_19SingleTileSchedulerILb0ELb0ELb0ELi64EEEEEEEEEvNT_6ParamsE,(.L_x_1161 - _ZN7cutlass13device_kernelIN5flash19enable_sm80_to_sm89INS1_16FlashAttnBwdSm80INS1_25CollectiveMainloopBwdSm80ILi1ELi1EN4cute5tupleIJNS5_1CILi64EEES8_NS7_ILi256EEEEEENS_10bfloat16_tEfNS_4arch4Sm80ELb0ELb0ELb0ELb0ELb0ELb0ELb0ELb0ELi2ELi4ELi2ELi2ELb0EEENS1_21CollectiveEpilogueBwdISA_SB_SD_Li256ELb0ELb0ELi4EEENS1_19SingleTileSchedulerILb0ELb0ELb0ELi64EEEEEEEEEvNT_6ParamsE)
        .other          _ZN7cutlass13device_kernelIN5flash19enable_sm80_to_sm89INS1_16FlashAttnBwdSm80INS1_25CollectiveMainloopBwdSm80ILi1ELi1EN4cute5tupleIJNS5_1CILi64EEES8_NS7_ILi256EEEEEENS_10bfloat16_tEfNS_4arch4Sm80ELb0ELb0ELb0ELb0ELb0ELb0ELb0ELb0ELi2ELi4ELi2ELi2ELb0EEENS1_21CollectiveEpilogueBwdISA_SB_SD_Li256ELb0ELb0ELi4EEENS1_19SingleTileSchedulerILb0ELb0ELb0ELi64EEEEEEEEEvNT_6ParamsE,@"STO_CUDA_ENTRY STV_DEFAULT"
_ZN7cutlass13device_kernelIN5flash19enable_sm80_to_sm89INS1_16FlashAttnBwdSm80INS1_25CollectiveMainloopBwdSm80ILi1ELi1EN4cute5tupleIJNS5_1CILi64EEES8_NS7_ILi256EEEEEENS_10bfloat16_tEfNS_4arch4Sm80ELb0ELb0ELb0ELb0ELb0ELb0ELb0ELb0ELi2ELi4ELi2ELi2ELb0EEENS1_21CollectiveEpilogueBwdISA_SB_SD_Li256ELb0ELb0ELi4EEENS1_19SingleTileSchedulerILb0ELb0ELb0ELi64EEEEEEEEEvNT_6ParamsE:
[----:B------:R-:W-:-:S03]  /*0000*/  MOV R1, c[0x0][0x28] ;  /* 0x00000a0000017a02 */ /* 0x000fc60000000f00 */
[----:B------:R-:W1:Y:S01]  /*0010*/  S2UR UR10, SR_CTAID.Z ;  /* 0x00000000000a79c3 */ /* 0x000e620000002700 */
[----:B------:R-:W-:Y:S02]  /*0020*/  IADD3 R1, R1, -0x18, RZ ;  /* 0xffffffe801017810 */ /* 0x000fe40007ffe0ff */
[----:B-1----:R-:W-:-:S13]  /*0030*/  ISETP.LE.AND P0, PT, RZ, UR10, PT ;  /* 0x0000000aff007c0c */ /* 0x002fda000bf03270 */
[----:B------:R-:W-:Y:S05]  /*0040*/  @!P0 EXIT ;  /* 0x000000000000894d */ /* 0x000fea0003800000 */
[----:B------:R-:W1:Y:S01]  /*0050*/  S2R R244, SR_TID.X ;  /* 0x0000000000f47919 */ /* 0x000e620000002100 */
[----:B------:R-:W-:Y:S01]  /*0060*/  IMAD.MOV.U32 R0, RZ, RZ, c[0x0][0x248] ;  /* 0x00009200ff007624 */ /* 0x000fe200078e00ff */
[----:B------:R-:W-:Y:S01]  /*0070*/  USHF.R.S32.HI UR11, URZ, 0x1f, UR10 ;  /* 0x0000001f3f0b7899 */ /* 0x000fe2000801140a */
[----:B------:R-:W-:Y:S01]  /*0080*/  IMAD.MOV.U32 R21, RZ, RZ, -0x40 ;  /* 0xffffffc0ff157424 */ /* 0x000fe200078e00ff */
[----:B------:R-:W2:Y:S01]  /*0090*/  S2R R22, SR_CTAID.Y ;  /* 0x0000000000167919 */ /* 0x000ea20000002600 */
[----:B------:R-:W-:Y:S01]  /*00a0*/  ULDC.64 UR4, c[0x0][0x1e8] ;  /* 0x00007a0000047ab9 */ /* 0x000fe20000000a00 */
[----:B------:R-:W-:Y:S01]  /*00b0*/  ISETP.NE.AND P0, PT, R0, 0x1, PT ;  /* 0x000000010000780c */ /* 0x000fe20003f05270 */
[----:B------:R-:W-:Y:S01]  /*00c0*/  UIMAD UR4, UR11, UR4, URZ ;  /* 0x000000040b0472a4 */ /* 0x000fe2000f8e023f */
[----:B------:R-:W3:Y:S01]  /*00d0*/  S2R R12, SR_CTAID.X ;  /* 0x00000000000c7919 */ /* 0x000ee20000002500 */
[----:B------:R-:W-:Y:S01]  /*00e0*/  IMAD.U32 R15, RZ, RZ, UR10 ;  /* 0x0000000aff0f7e24 */ /* 0x000fe2000f8e00ff */
[----:B------:R-:W-:Y:S01]  /*00f0*/  ULDC.64 UR14, c[0x0][0x118] ;  /* 0x00004600000e7ab9 */ /* 0x000fe20000000a00 */
[----:B------:R-:W-:Y:S01]  /*0100*/  IMAD.MOV.U32 R18, RZ, RZ, c[0x0][0x1dc] ;  /* 0x00007700ff127624 */ /* 0x000fe200078e00ff */
[----:B------:R-:W-:-:S02]  /*0110*/  UIMAD UR6, UR10, UR5, UR4 ;  /* 0x000000050a0672a4 */ /* 0x000fc4000f8e0204 */
[----:B------:R-:W-:Y:S02]  /*0120*/  UMOV UR16, 0x6 ;  /* 0x0000000600107882 */ /* 0x000fe40000000000 */
[----:B------:R-:W-:Y:S02]  /*0130*/  ULDC.64 UR4, c[0x0][0x1b8] ;  /* 0x00006e0000047ab9 */ /* 0x000fe40000000a00 */
[----:B------:R-:W-:-:S04]  /*0140*/  UIMAD UR4, UR11, UR4, URZ ;  /* 0x000000040b0472a4 */ /* 0x000fc8000f8e023f */
[----:B------:R-:W-:Y:S01]  /*0150*/  UIMAD UR4, UR10, UR5, UR4 ;  /* 0x000000050a0472a4 */ /* 0x000fe2000f8e0204 */
[----:B-1----:R-:W-:Y:S01]  /*0160*/  SHF.R.S32.HI R16, RZ, 0x1f, R244 ;  /* 0x0000001fff107819 */ /* 0x002fe200000114f4 */
[----:B------:R-:W-:-:S03]  /*0170*/  IMAD.SHL.U32 R24, R244, 0x4, RZ ;  /* 0x00000004f4187824 */ /* 0x000fc600078e00ff */
[----:B------:R-:W-:Y:S01]  /*0180*/  LEA.HI R0, R16, R244, RZ, 0x3 ;  /* 0x000000f410007211 */ /* 0x000fe200078f18ff */
[----:B--2---:R-:W-:Y:S01]  /*0190*/  @P0 IMAD.HI.U32 R2, R22, c[0x0][0x24c], RZ ;  /* 0x0000930016020a27 */ /* 0x004fe200078e00ff */
[----:B------:R-:W-:Y:S02]  /*01a0*/  SHF.R.S32.HI R23, RZ, 0x1f, R22 ;  /* 0x0000001fff177819 */ /* 0x000fe40000011416 */
[----:B------:R-:W-:Y:S01]  /*01b0*/  SHF.R.S32.HI R246, RZ, 0x3, R0 ;  /* 0x00000003fff67819 */ /* 0x000fe20000011400 */
[----:B------:R-:W-:Y:S01]  /*01c0*/  IMAD.MOV.U32 R4, RZ, RZ, R22 ;  /* 0x000000ffff047224 */ /* 0x000fe200078e0016 */
[----:B------:R-:W-:Y:S01]  /*01d0*/  LOP3.LUT R0, R0, 0xfffffff8, RZ, 0xc0, !PT ;  /* 0xfffffff800007812 */ /* 0x000fe200078ec0ff */
[----:B---3--:R-:W-:Y:S01]  /*01e0*/  IMAD R21, R12, R21, c[0x0][0x198] ;  /* 0x000066000c157624 */ /* 0x008fe200078e0215 */
[----:B------:R-:W-:Y:S01]  /*01f0*/  @P0 SHF.R.U32.HI R4, RZ, c[0x0][0x250], R2 ;  /* 0x00009400ff040a19 */ /* 0x000fe20000011602 */
[----:B------:R-:W-:Y:S01]  /*0200*/  IMAD.SHL.U32 R2, R246, 0x40, RZ ;  /* 0x00000040f6027824 */ /* 0x000fe200078e00ff */
[----:B------:R-:W-:Y:S01]  /*0210*/  SHF.R.S32.HI R247, RZ, 0x1f, R246 ;  /* 0x0000001ffff77819 */ /* 0x000fe200000114f6 */
[----:B------:R-:W-:Y:S01]  /*0220*/  IMAD.IADD R20, R244, 0x1, -R0 ;  /* 0x00000001f4147824 */ /* 0x000fe200078e0a00 */
[----:B------:R-:W-:-:S02]  /*0230*/  SHF.R.S32.HI R0, RZ, 0x1f, R4 ;  /* 0x0000001fff007819 */ /* 0x000fc40000011404 */
[----:B------:R-:W-:Y:S01]  /*0240*/  SHF.R.S32.HI R25, RZ, 0x1f, R24 ;  /* 0x0000001fff197819 */ /* 0x000fe20000011418 */
[----:B------:R-:W-:Y:S02]  /*0250*/  IMAD.SHL.U32 R10, R20, 0x8, RZ ;  /* 0x00000008140a7824 */ /* 0x000fe400078e00ff */
[C---:B------:R-:W-:Y:S02]  /*0260*/  IMAD R3, R0.reuse, c[0x0][0x1e0], RZ ;  /* 0x0000780000037a24 */ /* 0x040fe400078e02ff */
[----:B------:R-:W-:Y:S01]  /*0270*/  IMAD R5, R0, c[0x0][0x1b0], RZ ;  /* 0x00006c0000057a24 */ /* 0x000fe200078e02ff */
[----:B------:R-:W-:Y:S01]  /*0280*/  SHF.R.S32.HI R11, RZ, 0x1f, R10 ;  /* 0x0000001fff0b7819 */ /* 0x000fe2000001140a */
[----:B------:R-:W-:Y:S01]  /*0290*/  IMAD R6, R4, c[0x0][0x1e4], R3 ;  /* 0x0000790004067a24 */ /* 0x000fe200078e0203 */
[----:B------:R-:W-:Y:S01]  /*02a0*/  LOP3.LUT R0, R2, 0x1c0, RZ, 0xc0, !PT ;  /* 0x000001c002007812 */ /* 0x000fe200078ec0ff */
[----:B------:R-:W-:Y:S01]  /*02b0*/  IMAD.WIDE R12, R12, 0x40, R246 ;  /* 0x000000400c0c7825 */ /* 0x000fe200078e02f6 */
[----:B------:R-:W-:Y:S01]  /*02c0*/  ISETP.GE.AND P3, PT, R10, c[0x0][0x1cc], PT ;  /* 0x000073000a007a0c */ /* 0x000fe20003f66270 */
[----:B------:R1:W-:Y:S01]  /*02d0*/  STL.64 [R1], R24 ;  /* 0x0000001801007387 */ /* 0x0003e20000100a00 */
[--C-:B------:R-:W-:Y:S01]  /*02e0*/  LOP3.LUT R8, R0, 0x38, R10.reuse, 0xf8, !PT ;  /* 0x0000003800087812 */ /* 0x100fe200078ef80a */
[----:B------:R-:W-:Y:S01]  /*02f0*/  IMAD.WIDE.U32 R2, R4, c[0x0][0x1e0], R10 ;  /* 0x0000780004027a25 */ /* 0x000fe200078e000a */
[----:B------:R-:W-:-:S03]  /*0300*/  SHF.R.U32.HI R7, RZ, 0x3, R0 ;  /* 0x00000003ff077819 */ /* 0x000fc60000011600 */
[----:B------:R-:W-:Y:S01]  /*0310*/  IMAD R0, R4, c[0x0][0x1b4], R5 ;  /* 0x00006d0004007a24 */ /* 0x000fe200078e0205 */
[----:B------:R-:W-:Y:S01]  /*0320*/  LOP3.LUT R17, R8, R7, RZ, 0x3c, !PT ;  /* 0x0000000708117212 */ /* 0x000fe200078e3cff */
[----:B------:R-:W-:Y:S02]  /*0330*/  IMAD.IADD R3, R3, 0x1, R6 ;  /* 0x0000000103037824 */ /* 0x000fe400078e0206 */
[----:B------:R-:W-:-:S04]  /*0340*/  IMAD.WIDE.U32 R4, R4, c[0x0][0x1b0], R10 ;  /* 0x00006c0004047a25 */ /* 0x000fc800078e000a */
[----:B------:R-:W-:Y:S02]  /*0350*/  IMAD.U32 R6, RZ, RZ, UR10 ;  /* 0x0000000aff067e24 */ /* 0x000fe4000f8e00ff */
[----:B------:R-:W-:Y:S02]  /*0360*/  IMAD.IADD R5, R5, 0x1, R0 ;  /* 0x0000000105057824 */ /* 0x000fe400078e0200 */
[----:B------:R-:W-:-:S04]  /*0370*/  IMAD.WIDE.U32 R2, R6, c[0x0][0x1e8], R2 ;  /* 0x00007a0006027a25 */ /* 0x000fc800078e0002 */
[----:B------:R-:W-:Y:S01]  /*0380*/  IMAD R0, R247, c[0x0][0x178], RZ ;  /* 0x00005e00f7007a24 */ /* 0x000fe200078e02ff */
[----:B------:R-:W-:Y:S01]  /*0390*/  IADD3 R3, R3, UR6, RZ ;  /* 0x0000000603037c10 */ /* 0x000fe2000fffe0ff */
[----:B------:R-:W-:-:S04]  /*03a0*/  IMAD.WIDE.U32 R4, R6, c[0x0][0x1b8], R4 ;  /* 0x00006e0006047a25 */ /* 0x000fc800078e0004 */
[C---:B------:R-:W-:Y:S01]  /*03b0*/  IMAD R0, R246.reuse, c[0x0][0x17c], R0 ;  /* 0x00005f00f6007a24 */ /* 0x040fe200078e0200 */
[----:B------:R-:W-:Y:S01]  /*03c0*/  IADD3 R7, R5, UR4, RZ ;  /* 0x0000000405077c10 */ /* 0x000fe2000fffe0ff */
[----:B------:R-:W-:Y:S01]  /*03d0*/  IMAD.WIDE.U32 R8, R246, c[0x0][0x178], R10 ;  /* 0x00005e00f6087a25 */ /* 0x000fe200078e000a */
[----:B------:R-:W-:Y:S02]  /*03e0*/  ULDC.64 UR4, c[0x0][0x188] ;  /* 0x0000620000047ab9 */ /* 0x000fe40000000a00 */
[----:B------:R-:W-:Y:S01]  /*03f0*/  UIMAD UR4, UR11, UR4, URZ ;  /* 0x000000040b0472a4 */ /* 0x000fe2000f8e023f */
[----:B------:R-:W-:Y:S02]  /*0400*/  IMAD R6, R13, c[0x0][0x1d8], RZ ;  /* 0x000076000d067a24 */ /* 0x000fe400078e02ff */
[----:B------:R-:W-:Y:S01]  /*0410*/  IMAD.IADD R9, R9, 0x1, R0 ;  /* 0x0000000109097824 */ /* 0x000fe200078e0200 */
[----:B------:R-:W-:Y:S01]  /*0420*/  UIMAD UR5, UR10, UR5, UR4 ;  /* 0x000000050a0572a4 */ /* 0x000fe2000f8e0204 */
[----:B------:R-:W-:-:S02]  /*0430*/  IMAD R0, R23, c[0x0][0x180], RZ ;  /* 0x0000600017007a24 */ /* 0x000fc400078e02ff */
[C---:B------:R-:W-:Y:S02]  /*0440*/  IMAD R5, R12.reuse, c[0x0][0x1dc], R6 ;  /* 0x000077000c057a24 */ /* 0x040fe400078e0206 */
[----:B------:R-:W-:-:S04]  /*0450*/  IMAD.WIDE.U32 R2, R12, c[0x0][0x1d8], R2 ;  /* 0x000076000c027a25 */ /* 0x000fc800078e0002 */
[----:B------:R-:W-:Y:S02]  /*0460*/  IMAD R13, R13, c[0x0][0x1a8], RZ ;  /* 0x00006a000d0d7a24 */ /* 0x000fe400078e02ff */
[----:B------:R-:W-:Y:S01]  /*0470*/  IMAD.MOV.U32 R6, RZ, RZ, R4 ;  /* 0x000000ffff067224 */ /* 0x000fe200078e0004 */
[----:B------:R-:W-:Y:S01]  /*0480*/  LEA R4, P0, R2, c[0x0][0x1c0], 0x1 ;  /* 0x0000700002047a11 */ /* 0x000fe200078008ff */
[----:B------:R-:W-:Y:S02]  /*0490*/  IMAD R0, R22, c[0x0][0x184], R0 ;  /* 0x0000610016007a24 */ /* 0x000fe400078e0200 */
[----:B------:R-:W-:Y:S02]  /*04a0*/  IMAD.IADD R3, R3, 0x1, R5 ;  /* 0x0000000103037824 */ /* 0x000fe400078e0205 */
[----:B------:R-:W-:Y:S02]  /*04b0*/  IMAD R14, R12, c[0x0][0x1ac], R13 ;  /* 0x00006b000c0e7a24 */ /* 0x000fe400078e020d */
[----:B------:R-:W-:Y:S01]  /*04c0*/  IMAD.WIDE.U32 R8, R22, c[0x0][0x180], R8 ;  /* 0x0000600016087a25 */ /* 0x000fe200078e0008 */
[----:B------:R-:W-:-:S03]  /*04d0*/  LEA.HI.X R5, R2, c[0x0][0x1c4], R3, 0x1, P0 ;  /* 0x0000710002057a11 */ /* 0x000fc600000f0c03 */
[----:B------:R-:W-:-:S04]  /*04e0*/  IMAD.WIDE.U32 R12, R12, c[0x0][0x1a8], R6 ;  /* 0x00006a000c0c7a25 */ /* 0x000fc800078e0006 */
[----:B------:R-:W-:Y:S01]  /*04f0*/  IMAD.IADD R9, R9, 0x1, R0 ;  /* 0x0000000109097824 */ /* 0x000fe200078e0200 */
[----:B------:R-:W-:Y:S01]  /*0500*/  LEA R2, P0, R12, c[0x0][0x190], 0x1 ;  /* 0x000064000c027a11 */ /* 0x000fe200078008ff */
[----:B------:R-:W-:Y:S01]  /*0510*/  IMAD.IADD R0, R13, 0x1, R14 ;  /* 0x000000010d007824 */ /* 0x000fe200078e020e */
[----:B------:R-:W-:Y:S01]  /*0520*/  IADD3 R13, R10, 0x40, RZ ;  /* 0x000000400a0d7810 */ /* 0x000fe20007ffe0ff */
[----:B------:R-:W-:Y:S01]  /*0530*/  IMAD.WIDE.U32 R14, R15, c[0x0][0x188], R8 ;  /* 0x000062000f0e7a25 */ /* 0x000fe200078e0008 */
[----:B------:R-:W-:Y:S02]  /*0540*/  LEA.HI R8, R16, R244, RZ, 0x6 ;  /* 0x000000f410087211 */ /* 0x000fe400078f30ff */
[----:B------:R-:W-:Y:S01]  /*0550*/  LEA.HI.X R3, R12, c[0x0][0x194], R0, 0x1, P0 ;  /* 0x000065000c037a11 */ /* 0x000fe200000f0c00 */
[----:B------:R-:W-:Y:S01]  /*0560*/  IMAD.IADD R0, R21, 0x1, -R246 ;  /* 0x0000000115007824 */ /* 0x000fe200078e0af6 */
[----:B------:R-:W-:Y:S01]  /*0570*/  SHF.R.S32.HI R19, RZ, 0x6, R8 ;  /* 0x00000006ff137819 */ /* 0x000fe20000011408 */
[----:B------:R-:W-:Y:S01]  /*0580*/  IMAD.MOV.U32 R7, RZ, RZ, c[0x0][0x1d8] ;  /* 0x00007600ff077624 */ /* 0x000fe200078e00ff */
[----:B------:R-:W-:Y:S01]  /*0590*/  ISETP.GE.AND P2, PT, R13, c[0x0][0x1cc], PT ;  /* 0x000073000d007a0c */ /* 0x000fe20003f46270 */
[----:B------:R-:W-:Y:S01]  /*05a0*/  IMAD.MOV.U32 R9, RZ, RZ, c[0x0][0x1a8] ;  /* 0x00006a00ff097624 */ /* 0x000fe200078e00ff */
[C---:B------:R-:W-:Y:S01]  /*05b0*/  ISETP.LT.OR P0, PT, R0.reuse, 0x1, P3 ;  /* 0x000000010000780c */ /* 0x040fe20001f01670 */
[----:B------:R-:W-:Y:S01]  /*05c0*/  IMAD R8, R19, 0x200, R17 ;  /* 0x0000020013087824 */ /* 0x000fe200078e0211 */
[C---:B------:R-:W-:Y:S01]  /*05d0*/  LEA R6, P1, R7.reuse, R4, 0x6 ;  /* 0x0000000407067211 */ /* 0x040fe200078230ff */
[----:B------:R-:W-:Y:S01]  /*05e0*/  IMAD.MOV.U32 R12, RZ, RZ, c[0x0][0x1ac] ;  /* 0x00006b00ff0c7624 */ /* 0x000fe200078e00ff */
[----:B------:R-:W-:Y:S01]  /*05f0*/  ISETP.LT.OR P4, PT, R0, 0x1, P2 ;  /* 0x000000010000780c */ /* 0x000fe20001781670 */
[----:B------:R-:W-:Y:S01]  /*0600*/  IMAD.SHL.U32 R238, R8, 0x2, RZ ;  /* 0x0000000208ee7824 */ /* 0x000fe200078e00ff */
[----:B------:R-:W-:Y:S01]  /*0610*/  LEA.HI.X R7, R7, R5, R18, 0x6, P1 ;  /* 0x0000000507077211 */ /* 0x000fe200008f3412 */
[----:B------:R-:W-:Y:S01]  /*0620*/  IMAD.SHL.U32 R19, R19, 0x8, RZ ;  /* 0x0000000813137824 */ /* 0x000fe200078e00ff */
[----:B------:R-:W-:-:S02]  /*0630*/  IADD3 R18, R10, 0x80, RZ ;  /* 0x000000800a127810 */ /* 0x000fc40007ffe0ff */
[----:B------:R-:W-:Y:S02]  /*0640*/  IADD3 R17, R10, 0xc0, RZ ;  /* 0x000000c00a117810 */ /* 0x000fe40007ffe0ff */
[----:B------:R-:W-:Y:S01]  /*0650*/  ISETP.GE.AND P1, PT, R18, c[0x0][0x1cc], PT ;  /* 0x0000730012007a0c */ /* 0x000fe20003f26270 */
[----:B------:R2:W-:Y:S01]  /*0660*/  LDGSTS.E.BYPASS.LTC128B.128 [R238+0x8080], [R4.64], !P0 ;  /* 0x0808000004ee7fae */ /* 0x0005e2000c101d4e */
[----:B------:R-:W-:Y:S02]  /*0670*/  LEA R8, P0, R9, R2, 0x6 ;  /* 0x0000000209087211 */ /* 0x000fe400078030ff */
[----:B------:R-:W-:Y:S01]  /*0680*/  ISETP.GE.AND P5, PT, R17, c[0x0][0x1cc], PT ;  /* 0x0000730011007a0c */ /* 0x000fe20003fa6270 */
[----:B------:R2:W-:Y:S01]  /*0690*/  LDGSTS.E.BYPASS.LTC128B.128 [R238+0xa080], [R4.64+0x80], !P4 ;  /* 0x0a08008004ee7fae */ /* 0x0005e2000e101d4e */
[----:B------:R-:W-:Y:S02]  /*06a0*/  LEA.HI.X R9, R9, R3, R12, 0x6, P0 ;  /* 0x0000000309097211 */ /* 0x000fe400000f340c */
[----:B------:R-:W-:Y:S01]  /*06b0*/  IADD3 R12, R15, UR5, RZ ;  /* 0x000000050f0c7c10 */ /* 0x000fe2000fffe0ff */
[----:B------:R-:W-:Y:S01]  /*06c0*/  ULDC.64 UR4, c[0x0][0x278] ;  /* 0x00009e0000047ab9 */ /* 0x000fe20000000a00 */
[----:B------:R-:W-:Y:S01]  /*06d0*/  LEA R250, P0, R14, c[0x0][0x160], 0x1 ;  /* 0x000058000efa7a11 */ /* 0x000fe200078008ff */
[----:B------:R-:W-:Y:S01]  /*06e0*/  UIMAD UR6, UR11, UR4, URZ ;  /* 0x000000040b0672a4 */ /* 0x000fe2000f8e023f */
[C---:B------:R-:W-:Y:S01]  /*06f0*/  ISETP.LT.OR P3, PT, R0.reuse, 0x21, P3 ;  /* 0x000000210000780c */ /* 0x040fe20001f61670 */
[----:B------:R-:W-:Y:S01]  /*0700*/  UIMAD.WIDE.U32 UR12, UR10, UR4, URZ ;  /* 0x000000040a0c72a5 */ /* 0x000fe2000f8e003f */
[----:B------:R-:W-:Y:S01]  /*0710*/  ISETP.LT.OR P6, PT, R0, 0x1, P1 ;  /* 0x000000010000780c */ /* 0x000fe20000fc1670 */
[----:B------:R-:W-:Y:S01]  /*0720*/  UIMAD UR5, UR10, UR5, UR6 ;  /* 0x000000050a0572a4 */ /* 0x000fe2000f8e0206 */
[----:B------:R-:W-:-:S02]  /*0730*/  LEA.HI.X R251, R14, c[0x0][0x164], R12, 0x1, P0 ;  /* 0x000059000efb7a11 */ /* 0x000fc400000f0c0c */
[C---:B------:R-:W-:Y:S01]  /*0740*/  ISETP.LT.OR P4, PT, R0.reuse, 0x1, P5 ;  /* 0x000000010000780c */ /* 0x040fe20002f81670 */
[----:B------:R-:W-:Y:S01]  /*0750*/  UIADD3 UR8, UR13, UR5, URZ ;  /* 0x000000050d087290 */ /* 0x000fe2000fffe03f */
[----:B------:R-:W-:Y:S01]  /*0760*/  P2R R12, PR, RZ, 0x8 ;  /* 0x00000008ff0c7803 */ /* 0x000fe20000000000 */
[----:B------:R-:W-:Y:S01]  /*0770*/  ULDC.64 UR6, c[0x0][0x178] ;  /* 0x00005e0000067ab9 */ /* 0x000fe20000000a00 */
[----:B------:R-:W-:Y:S01]  /*0780*/  ISETP.LT.OR P0, PT, R0, 0x21, P2 ;  /* 0x000000210000780c */ /* 0x000fe20001701670 */
[----:B------:R-:W-:Y:S01]  /*0790*/  ULDC.64 UR4, c[0x0][0x218] ;  /* 0x0000860000047ab9 */ /* 0x000fe20000000a00 */
[----:B------:R-:W-:Y:S01]  /*07a0*/  ISETP.NE.AND P2, PT, R12, RZ, PT ;  /* 0x000000ff0c00720c */ /* 0x000fe20003f45270 */
[----:B------:R-:W-:Y:S01]  /*07b0*/  UIMAD UR4, UR11, UR4, URZ ;  /* 0x000000040b0472a4 */ /* 0x000fe2000f8e023f */
[----:B------:R-:W-:Y:S01]  /*07c0*/  P2R R12, PR, RZ, 0x1 ;  /* 0x00000001ff0c7803 */ /* 0x000fe20000000000 */
[----:B------:R2:W-:Y:S01]  /*07d0*/  LDGSTS.E.BYPASS.LTC128B.128 [R238+0xc080], [R4.64+0x100], !P6 ;  /* 0x0c08010004ee7fae */ /* 0x0005e2000f101d4e */
[----:B------:R-:W-:Y:S01]  /*07e0*/  ISETP.LT.OR P1, PT, R0, 0x21, P1 ;  /* 0x000000210000780c */ /* 0x000fe20000f21670 */
[----:B------:R-:W-:Y:S01]  /*07f0*/  UIMAD UR4, UR10, UR5, UR4 ;  /* 0x000000050a0472a4 */ /* 0x000fe2000f8e0204 */
[----:B------:R-:W-:Y:S01]  /*0800*/  ISETP.NE.AND P6, PT, R12, RZ, PT ;  /* 0x000000ff0c00720c */ /* 0x000fe20003fc5270 */
[----:B------:R2:W-:Y:S01]  /*0810*/  LDGSTS.E.BYPASS.LTC128B.128 [R238+0xe080], [R4.64+0x180], !P4 ;  /* 0x0e08018004ee7fae */ /* 0x0005e2000e101d4e */
[----:B------:R-:W-:Y:S01]  /*0820*/  ISETP.GE.AND P4, PT, R10, c[0x0][0x19c], PT ;  /* 0x000067000a007a0c */ /* 0x000fe20003f86270 */
[----:B------:R-:W-:Y:S01]  /*0830*/  USHF.L.U32 UR9, UR6, 0x6, URZ ;  /* 0x0000000606097899 */ /* 0x000fe2000800063f */
[----:B------:R-:W-:Y:S01]  /*0840*/  ISETP.GE.AND P3, PT, R13, c[0x0][0x19c], PT ;  /* 0x000067000d007a0c */ /* 0x000fe20003f66270 */
[----:B------:R-:W-:Y:S01]  /*0850*/  USHF.L.U64.HI UR7, UR6, UR16, UR7 ;  /* 0x0000001006077299 */ /* 0x000fe20008010207 */
[C---:B------:R-:W-:Y:S01]  /*0860*/  ISETP.LT.OR P0, PT, R0.reuse, 0x21, P5 ;  /* 0x000000210000780c */ /* 0x040fe20002f01670 */
[----:B------:R3:W-:Y:S01]  /*0870*/  LDGSTS.E.BYPASS.LTC128B.128 [R238+0x9080], [R6.64], !P2 ;  /* 0x0908000006ee7fae */ /* 0x0007e2000d101d4e */
[----:B------:R-:W-:-:S02]  /*0880*/  ISETP.LT.OR P2, PT, R0, 0x1, P4 ;  /* 0x000000010000780c */ /* 0x000fc40002741670 */
[----:B------:R-:W-:-:S03]  /*0890*/  ISETP.LT.OR P5, PT, R0, 0x1, P3 ;  /* 0x000000010000780c */ /* 0x000fc60001fa1670 */
[----:B------:R3:W-:Y:S04]  /*08a0*/  LDGSTS.E.BYPASS.LTC128B.128 [R238+0xb080], [R6.64+0x80], !P6 ;  /* 0x0b08008006ee7fae */ /* 0x0007e8000f101d4e */
[----:B------:R3:W-:Y:S01]  /*08b0*/  LDGSTS.E.BYPASS.LTC128B.128 [R238+0xd080], [R6.64+0x100], !P1 ;  /* 0x0d08010006ee7fae */ /* 0x0007e2000c901d4e */
[----:B------:R-:W-:-:S03]  /*08c0*/  ISETP.GE.AND P1, PT, R18, c[0x0][0x19c], PT ;  /* 0x0000670012007a0c */ /* 0x000fc60003f26270 */
[----:B------:R3:W-:Y:S01]  /*08d0*/  LDGSTS.E.BYPASS.LTC128B.128 [R238+0xf080], [R6.64+0x180], !P0 ;  /* 0x0f08018006ee7fae */ /* 0x0007e2000c101d4e */
[----:B------:R-:W-:-:S03]  /*08e0*/  ISETP.GE.AND P0, PT, R17, c[0x0][0x19c], PT ;  /* 0x0000670011007a0c */ /* 0x000fc60003f06270 */
[----:B------:R4:W-:Y:S01]  /*08f0*/  LDGSTS.E.BYPASS.LTC128B.128 [R238+0x80], [R2.64], !P2 ;  /* 0x0008000002ee7fae */ /* 0x0009e2000d101d4e */
[C---:B------:R-:W-:Y:S01]  /*0900*/  ISETP.LT.OR P6, PT, R0.reuse, 0x1, P0 ;  /* 0x000000010000780c */ /* 0x040fe200007c1670 */
[----:B--2---:R-:W-:Y:S02]  /*0910*/  IMAD R4, R23, c[0x0][0x270], RZ ;  /* 0x00009c0017047a24 */ /* 0x004fe400078e02ff */
[----:B------:R4:W-:Y:S01]  /*0920*/  LDGSTS.E.BYPASS.LTC128B.128 [R238+0x2080], [R2.64+0x80], !P5 ;  /* 0x0208008002ee7fae */ /* 0x0009e2000e901d4e */
[C---:B------:R-:W-:Y:S02]  /*0930*/  ISETP.LT.OR P5, PT, R0.reuse, 0x1, P1 ;  /* 0x000000010000780c */ /* 0x040fe40000fa1670 */
[----:B------:R-:W-:Y:S01]  /*0940*/  ISETP.LT.OR P0, PT, R0, 0x21, P0 ;  /* 0x000000210000780c */ /* 0x000fe20000701670 */
[C---:B---3--:R-:W-:Y:S02]  /*0950*/  IMAD R6, R22.reuse, c[0x0][0x274], R4 ;  /* 0x00009d0016067a24 */ /* 0x048fe400078e0204 */
[----:B------:R-:W-:-:S05]  /*0960*/  IMAD.WIDE.U32 R4, R22, c[0x0][0x270], R24 ;  /* 0x00009c0016047a25 */ /* 0x000fca00078e0018 */
[----:B------:R-:W-:Y:S02]  /*0970*/  IADD3 R7, P2, R4, UR12, RZ ;  /* 0x0000000c04077c10 */ /* 0x000fe4000ff5e0ff */
[----:B------:R-:W-:Y:S02]  /*0980*/  P2R R4, PR, RZ, 0x20 ;  /* 0x00000020ff047803 */ /* 0x000fe40000000000 */
[----:B------:R-:W-:Y:S02]  /*0990*/  IADD3.X R6, R5, UR8, R6, P2, !PT ;  /* 0x0000000805067c10 */ /* 0x000fe400097fe406 */
[----:B------:R-:W-:Y:S01]  /*09a0*/  ISETP.NE.AND P2, PT, R4, RZ, PT ;  /* 0x000000ff0400720c */ /* 0x000fe20003f45270 */
[----:B------:R-:W-:Y:S01]  /*09b0*/  IMAD R4, R247, c[0x0][0x208], RZ ;  /* 0x00008200f7047a24 */ /* 0x000fe200078e02ff */
[C---:B------:R-:W-:Y:S02]  /*09c0*/  ISETP.LT.OR P5, PT, R0.reuse, 0x21, P4 ;  /* 0x000000210000780c */ /* 0x040fe400027a1670 */
[----:B------:R-:W-:-:S02]  /*09d0*/  ISETP.LT.OR P4, PT, R0, 0x21, P3 ;  /* 0x000000210000780c */ /* 0x000fc40001f81670 */
[----:B------:R-:W-:Y:S01]  /*09e0*/  ISETP.LT.OR P3, PT, R0, 0x21, P1 ;  /* 0x000000210000780c */ /* 0x000fe20000f61670 */
[C---:B------:R-:W-:Y:S01]  /*09f0*/  IMAD R0, R246.reuse, c[0x0][0x20c], R4 ;  /* 0x00008300f6007a24 */ /* 0x040fe200078e0204 */
[----:B------:R-:W-:Y:S01]  /*0a00*/  ISETP.GE.AND P1, PT, R13, c[0x0][0x16c], PT ;  /* 0x00005b000d007a0c */ /* 0x000fe20003f26270 */
[C---:B------:R-:W-:Y:S01]  /*0a10*/  IMAD.WIDE.U32 R4, R246.reuse, c[0x0][0x208], R10 ;  /* 0x00008200f6047a25 */ /* 0x040fe200078e000a */
[----:B------:R-:W-:-:S03]  /*0a20*/  IADD3 R11, -R246, c[0x0][0x168], RZ ;  /* 0x00005a00f60b7a10 */ /* 0x000fc60007ffe1ff */
[----:B------:R4:W-:Y:S01]  /*0a30*/  LDGSTS.E.BYPASS.LTC128B.128 [R238+0x4080], [R2.64+0x100], !P2 ;  /* 0x0408010002ee7fae */ /* 0x0009e2000d101d4e */
[----:B------:R-:W-:-:S03]  /*0a40*/  ISETP.GE.AND P2, PT, R10, c[0x0][0x16c], PT ;  /* 0x00005b000a007a0c */ /* 0x000fc60003f46270 */
[----:B------:R4:W-:Y:S01]  /*0a50*/  LDGSTS.E.BYPASS.LTC128B.128 [R238+0x6080], [R2.64+0x180], !P6 ;  /* 0x0608018002ee7fae */ /* 0x0009e2000f101d4e */
[C---:B------:R-:W-:Y:S02]  /*0a60*/  ISETP.LT.OR P6, PT, R11.reuse, 0x1, P2 ;  /* 0x000000010b00780c */ /* 0x040fe400017c1670 */
[C---:B------:R-:W-:Y:S01]  /*0a70*/  ISETP.LT.OR P2, PT, R11.reuse, 0x21, P2 ;  /* 0x000000210b00780c */ /* 0x040fe20001741670 */
[----:B------:R2:W-:Y:S01]  /*0a80*/  LDGSTS.E.BYPASS.LTC128B.128 [R238+0x1080], [R8.64], !P5 ;  /* 0x0108000008ee7fae */ /* 0x0005e2000e901d4e */
[----:B------:R-:W-:-:S03]  /*0a90*/  ISETP.LT.OR P5, PT, R11, 0x1, P1 ;  /* 0x000000010b00780c */ /* 0x000fc60000fa1670 */
[----:B------:R2:W-:Y:S01]  /*0aa0*/  LDGSTS.E.BYPASS.LTC128B.128 [R238+0x3080], [R8.64+0x80], !P4 ;  /* 0x0308008008ee7fae */ /* 0x0005e2000e101d4e */
[----:B------:R-:W-:-:S03]  /*0ab0*/  ISETP.GE.AND P4, PT, R17, c[0x0][0x16c], PT ;  /* 0x00005b0011007a0c */ /* 0x000fc60003f86270 */
[----:B------:R2:W-:Y:S04]  /*0ac0*/  LDGSTS.E.BYPASS.LTC128B.128 [R238+0x5080], [R8.64+0x100], !P3 ;  /* 0x0508010008ee7fae */ /* 0x0005e8000d901d4e */
[----:B------:R2:W-:Y:S01]  /*0ad0*/  LDGSTS.E.BYPASS.LTC128B.128 [R238+0x7080], [R8.64+0x180], !P0 ;  /* 0x0708018008ee7fae */ /* 0x0005e2000c101d4e */
[----:B------:R-:W-:-:S03]  /*0ae0*/  ISETP.GE.AND P0, PT, R18, c[0x0][0x16c], PT ;  /* 0x00005b0012007a0c */ /* 0x000fc60003f06270 */
[----:B------:R-:W0:Y:S04]  /*0af0*/  LDGDEPBAR ;  /* 0x00000000000079af */ /* 0x000e280000000000 */
[----:B------:R1:W-:Y:S01]  /*0b00*/  LDGSTS.E.BYPASS.LTC128B.128 [R238+0x10080], [R250.64], !P6 ;  /* 0x10080000faee7fae */ /* 0x0003e2000f101d4e */
[----:B------:R-:W-:Y:S01]  /*0b10*/  ISETP.LT.OR P6, PT, R11, 0x1, P0 ;  /* 0x000000010b00780c */ /* 0x000fe200007c1670 */
[----:B----4-:R-:W-:Y:S02]  /*0b20*/  IMAD.IADD R3, R5, 0x1, R0 ;  /* 0x0000000105037824 */ /* 0x010fe400078e0200 */
[----:B------:R1:W-:Y:S01]  /*0b30*/  LDGSTS.E.BYPASS.LTC128B.128 [R238+0x12080], [R250.64+0x80], !P5 ;  /* 0x12080080faee7fae */ /* 0x0003e2000e901d4e */
[----:B------:R-:W-:Y:S01]  /*0b40*/  IMAD.MOV.U32 R2, RZ, RZ, R4 ;  /* 0x000000ffff027224 */ /* 0x000fe200078e0004 */
[----:B------:R-:W-:Y:S01]  /*0b50*/  ISETP.LT.OR P5, PT, R11, 0x1, P4 ;  /* 0x000000010b00780c */ /* 0x000fe200027a1670 */
[----:B------:R-:W-:Y:S01]  /*0b60*/  IMAD R0, R23, c[0x0][0x210], RZ ;  /* 0x0000840017007a24 */ /* 0x000fe200078e02ff */
[----:B------:R-:W-:Y:S01]  /*0b70*/  ISETP.LT.OR P4, PT, R11, 0x21, P4 ;  /* 0x000000210b00780c */ /* 0x000fe20002781670 */
[----:B------:R-:W-:-:S04]  /*0b80*/  IMAD.WIDE.U32 R2, R22, c[0x0][0x210], R2 ;  /* 0x0000840016027a25 */ /* 0x000fc800078e0002 */
[----:B------:R-:W-:Y:S01]  /*0b90*/  IMAD R0, R22, c[0x0][0x214], R0 ;  /* 0x0000850016007a24 */ /* 0x000fe200078e0200 */
[----:B------:R1:W-:Y:S01]  /*0ba0*/  LDGSTS.E.BYPASS.LTC128B.128 [R238+0x14080], [R250.64+0x100], !P6 ;  /* 0x14080100faee7fae */ /* 0x0003e2000f101d4e */
[----:B------:R-:W-:Y:S01]  /*0bb0*/  IMAD.U32 R4, RZ, RZ, UR10 ;  /* 0x0000000aff047e24 */ /* 0x000fe2000f8e00ff */
[----:B------:R-:W-:Y:S01]  /*0bc0*/  ISETP.GT.AND P6, PT, R244, 0xf, PT ;  /* 0x0000000ff400780c */ /* 0x000fe20003fc4270 */
[----:B------:R-:W-:Y:S01]  /*0bd0*/  IMAD.IADD R3, R3, 0x1, R0 ;  /* 0x0000000103037824 */ /* 0x000fe200078e0200 */
[----:B--2---:R-:W-:Y:S01]  /*0be0*/  LEA R8, P3, R7, c[0x0][0x258], 0x2 ;  /* 0x0000960007087a11 */ /* 0x004fe200078610ff */
[----:B------:R1:W-:Y:S02]  /*0bf0*/  LDGSTS.E.BYPASS.LTC128B.128 [R238+0x16080], [R250.64+0x180], !P5 ;  /* 0x16080180faee7fae */ /* 0x0003e4000e901d4e */
[----:B------:R-:W-:Y:S01]  /*0c00*/  IMAD.WIDE.U32 R4, R4, c[0x0][0x218], R2 ;  /* 0x0000860004047a25 */ /* 0x000fe200078e0002 */
[----:B------:R-:W-:Y:S02]  /*0c10*/  ISETP.LT.OR P5, PT, R11, 0x21, P1 ;  /* 0x000000210b00780c */ /* 0x000fe40000fa1670 */
[----:B------:R-:W-:Y:S01]  /*0c20*/  LEA.HI.X R9, R7, c[0x0][0x25c], R6, 0x2, P3 ;  /* 0x0000970007097a11 */ /* 0x000fe200018f1406 */
[----:B------:R-:W-:Y:S01]  /*0c30*/  IMAD.U32 R6, RZ, RZ, UR9 ;  /* 0x00000009ff067e24 */ /* 0x000fe2000f8e00ff */
[----:B------:R-:W-:-:S02]  /*0c40*/  ISETP.LT.OR P3, PT, R11, 0x21, P0 ;  /* 0x000000210b00780c */ /* 0x000fc40000761670 */
[----:B------:R-:W-:Y:S01]  /*0c50*/  IADD3 R0, R5, UR4, RZ ;  /* 0x0000000405007c10 */ /* 0x000fe2000fffe0ff */
[----:B------:R-:W-:Y:S01]  /*0c60*/  ULDC.64 UR4, c[0x0][0x208] ;  /* 0x0000820000047ab9 */ /* 0x000fe20000000a00 */
[C---:B------:R-:W-:Y:S01]  /*0c70*/  LEA R248, P0, R4.reuse, c[0x0][0x1f0], 0x1 ;  /* 0x00007c0004f87a11 */ /* 0x040fe200078008ff */
[----:B------:R-:W-:Y:S01]  /*0c80*/  USHF.L.U64.HI UR6, UR4, UR16, UR5 ;  /* 0x0000001004067299 */ /* 0x000fe20008010205 */
[----:B------:R-:W-:Y:S01]  /*0c90*/  P2R R7, PR, RZ, 0x4 ;  /* 0x00000004ff077803 */ /* 0x000fe20000000000 */
[----:B------:R-:W-:Y:S01]  /*0ca0*/  USHF.L.U32 UR16, UR4, 0x6, URZ ;  /* 0x0000000604107899 */ /* 0x000fe2000800063f */
[----:B------:R-:W-:Y:S01]  /*0cb0*/  LEA.HI.X R249, R4, c[0x0][0x1f4], R0, 0x1, P0 ;  /* 0x00007d0004f97a11 */ /* 0x000fe200000f0c00 */
[----:B------:R-:W-:Y:S01]  /*0cc0*/  @!P6 IMAD.SHL.U32 R0, R244, 0x10, RZ ;  /* 0x00000010f400e824 */ /* 0x000fe200078e00ff */
[----:B------:R-:W-:Y:S01]  /*0cd0*/  ISETP.NE.AND P0, PT, R7, RZ, PT ;  /* 0x000000ff0700720c */ /* 0x000fe20003f05270 */
[----:B------:R-:W-:Y:S01]  /*0ce0*/  ULDC.64 UR4, c[0x0][0x290] ;  /* 0x0000a40000047ab9 */ /* 0x000fe20000000a00 */
[----:B------:R-:W-:Y:S01]  /*0cf0*/  IADD3 R2, P1, R250, UR9, RZ ;  /* 0x00000009fa027c10 */ /* 0x000fe2000ff3e0ff */
[----:B------:R-:W-:Y:S01]  /*0d00*/  UIMAD UR17, UR11, UR4, URZ ;  /* 0x000000040b1172a4 */ /* 0x000fe2000f8e023f */
[----:B------:R-:W-:Y:S01]  /*0d10*/  IMAD.WIDE.U32 R4, R22, c[0x0][0x288], R24 ;  /* 0x0000a20016047a25 */ /* 0x000fe200078e0018 */
[----:B------:R-:W-:Y:S01]  /*0d20*/  UIMAD.WIDE.U32 UR18, UR10, UR4, URZ ;  /* 0x000000040a1272a5 */ /* 0x000fe2000f8e003f */
[----:B------:R-:W-:Y:S01]  /*0d30*/  IADD3.X R3, R251, UR7, RZ, P1, !PT ;  /* 0x00000007fb037c10 */ /* 0x000fe20008ffe4ff */
[----:B------:R-:W-:Y:S01]  /*0d40*/  UIMAD UR17, UR10, UR5, UR17 ;  /* 0x000000050a1172a4 */ /* 0x000fe2000f8e0211 */
[----:B------:R-:W-:-:S03]  /*0d50*/  IADD3 R6, P2, P1, R6, 0x180, R250 ;  /* 0x0000018006067810 */ /* 0x000fc6000795e0fa */
[----:B------:R-:W-:Y:S01]  /*0d60*/  UIADD3 UR17, UR19, UR17, URZ ;  /* 0x0000001113117290 */ /* 0x000fe2000fffe03f */
[----:B------:R-:W-:Y:S01]  /*0d70*/  IADD3.X R7, RZ, UR7, R251, P2, P1 ;  /* 0x00000007ff077c10 */ /* 0x000fe200097e24fb */
[----:B------:R2:W-:Y:S01]  /*0d80*/  LDGSTS.E.BYPASS.LTC128B.128 [R238+0x11080], [R2.64], !P0 ;  /* 0x1108000002ee7fae */ /* 0x0005e2000c101d4e */
[----:B------:R-:W-:Y:S02]  /*0d90*/  ISETP.GE.AND P1, PT, R10, c[0x0][0x1fc], PT ;  /* 0x00007f000a007a0c */ /* 0x000fe40003f26270 */
[----:B------:R-:W-:Y:S01]  /*0da0*/  ISETP.GE.AND P2, PT, R18, c[0x0][0x1fc], PT ;  /* 0x00007f0012007a0c */ /* 0x000fe20003f46270 */
[----:B------:R2:W-:Y:S01]  /*0db0*/  LDGSTS.E.BYPASS.LTC128B.128 [R238+0x13080], [R2.64+0x80], !P5 ;  /* 0x1308008002ee7fae */ /* 0x0005e2000e901d4e */
[C---:B------:R-:W-:Y:S02]  /*0dc0*/  ISETP.LT.OR P5, PT, R11.reuse, 0x1, P1 ;  /* 0x000000010b00780c */ /* 0x040fe40000fa1670 */
[----:B------:R-:W-:Y:S01]  /*0dd0*/  ISETP.LT.OR P0, PT, R11, 0x1, P2 ;  /* 0x000000010b00780c */ /* 0x000fe20001701670 */
[----:B------:R2:W-:Y:S01]  /*0de0*/  LDGSTS.E.BYPASS.LTC128B.128 [R238+0x15080], [R2.64+0x100], !P3 ;  /* 0x1508010002ee7fae */ /* 0x0005e2000d901d4e */
[----:B------:R-:W-:-:S03]  /*0df0*/  ISETP.GE.AND P3, PT, R13, c[0x0][0x1fc], PT ;  /* 0x00007f000d007a0c */ /* 0x000fc60003f66270 */
[----:B------:R3:W-:Y:S01]  /*0e00*/  LDGSTS.E.BYPASS.LTC128B.128 [R238+0x17080], [R6.64], !P4 ;  /* 0x1708000006ee7fae */ /* 0x0007e2000e101d4e */
[C---:B------:R-:W-:Y:S02]  /*0e10*/  ISETP.LT.OR P4, PT, R11.reuse, 0x1, P3 ;  /* 0x000000010b00780c */ /* 0x040fe40001f81670 */
[----:B------:R-:W-:Y:S01]  /*0e20*/  ISETP.LT.OR P3, PT, R11, 0x21, P3 ;  /* 0x000000210b00780c */ /* 0x000fe20001f61670 */
[----:B------:R4:W-:Y:S04]  /*0e30*/  @!P6 LDGSTS.E.BYPASS.LTC128B.128 [R0+0x20080], [R8.64] ;  /* 0x200800000800efae */ /* 0x0009e8000b901d4e */
[----:B------:R-:W0:Y:S04]  /*0e40*/  LDGDEPBAR ;  /* 0x00000000000079af */ /* 0x000e280000000000 */
[----:B------:R1:W-:Y:S01]  /*0e50*/  LDGSTS.E.BYPASS.LTC128B.128 [R238+0x18080], [R248.64], !P5 ;  /* 0x18080000f8ee7fae */ /* 0x0003e2000e901d4e */
[----:B------:R-:W-:-:S03]  /*0e60*/  ISETP.GE.AND P5, PT, R17, c[0x0][0x1fc], PT ;  /* 0x00007f0011007a0c */ /* 0x000fc60003fa6270 */
[----:B------:R1:W-:Y:S01]  /*0e70*/  LDGSTS.E.BYPASS.LTC128B.128 [R238+0x1a080], [R248.64+0x80], !P4 ;  /* 0x1a080080f8ee7fae */ /* 0x0003e2000e101d4e */
[C---:B------:R-:W-:Y:S02]  /*0e80*/  ISETP.LT.OR P5, PT, R11.reuse, 0x1, P5 ;  /* 0x000000010b00780c */ /* 0x040fe40002fa1670 */
[C---:B------:R-:W-:Y:S01]  /*0e90*/  ISETP.LT.OR P4, PT, R11.reuse, 0x21, P1 ;  /* 0x000000210b00780c */ /* 0x040fe20000f81670 */
[----:B------:R1:W-:Y:S01]  /*0ea0*/  LDGSTS.E.BYPASS.LTC128B.128 [R238+0x1c080], [R248.64+0x100], !P0 ;  /* 0x1c080100f8ee7fae */ /* 0x0003e2000c101d4e */
[----:B------:R-:W-:Y:S02]  /*0eb0*/  ISETP.LT.OR P1, PT, R11, 0x21, P2 ;  /* 0x000000210b00780c */ /* 0x000fe40001721670 */
[----:B--2---:R-:W-:Y:S02]  /*0ec0*/  IADD3 R2, P0, R248, UR16, RZ ;  /* 0x00000010f8027c10 */ /* 0x004fe4000ff1e0ff */
[----:B------:R-:W-:Y:S01]  /*0ed0*/  ISETP.GE.AND P2, PT, R10, c[0x0][0x16c], PT ;  /* 0x00005b000a007a0c */ /* 0x000fe20003f46270 */
[----:B---3--:R-:W-:Y:S01]  /*0ee0*/  IMAD R6, R23, c[0x0][0x288], RZ ;  /* 0x0000a20017067a24 */ /* 0x008fe200078e02ff */
[----:B------:R-:W-:-:S03]  /*0ef0*/  IADD3.X R3, R249, UR6, RZ, P0, !PT ;  /* 0x00000006f9037c10 */ /* 0x000fc600087fe4ff */
[----:B------:R1:W-:Y:S01]  /*0f00*/  LDGSTS.E.BYPASS.LTC128B.128 [R238+0x1e080], [R248.64+0x180], !P5 ;  /* 0x1e080180f8ee7fae */ /* 0x0003e2000e901d4e */
[----:B------:R-:W-:Y:S01]  /*0f10*/  IMAD R6, R22, c[0x0][0x28c], R6 ;  /* 0x0000a30016067a24 */ /* 0x000fe200078e0206 */
[----:B----4-:R-:W-:Y:S02]  /*0f20*/  IADD3 R0, P0, R4, UR18, RZ ;  /* 0x0000001204007c10 */ /* 0x010fe4000ff1e0ff */
[----:B------:R2:W-:Y:S01]  /*0f30*/  LDGSTS.E.BYPASS.LTC128B.128 [R238+0x19080], [R2.64], !P4 ;  /* 0x1908000002ee7fae */ /* 0x0005e2000e101d4e */
[----:B------:R-:W-:Y:S02]  /*0f40*/  ISETP.GE.AND P5, PT, R17, c[0x0][0x1fc], PT ;  /* 0x00007f0011007a0c */ /* 0x000fe40003fa6270 */
[----:B------:R-:W-:Y:S01]  /*0f50*/  IADD3.X R4, R5, UR17, R6, P0, !PT ;  /* 0x0000001105047c10 */ /* 0x000fe200087fe406 */
[----:B------:R2:W-:Y:S01]  /*0f60*/  LDGSTS.E.BYPASS.LTC128B.128 [R238+0x1b080], [R2.64+0x80], !P3 ;  /* 0x1b08008002ee7fae */ /* 0x0005e2000d901d4e */
[C---:B------:R-:W-:Y:S02]  /*0f70*/  LEA R8, P0, R0.reuse, c[0x0][0x280], 0x2 ;  /* 0x0000a00000087a11 */ /* 0x040fe400078010ff */
[----:B------:R-:W-:Y:S01]  /*0f80*/  ISETP.LT.OR P5, PT, R11, 0x21, P5 ;  /* 0x000000210b00780c */ /* 0x000fe20002fa1670 */
[----:B------:R2:W-:Y:S01]  /*0f90*/  LDGSTS.E.BYPASS.LTC128B.128 [R238+0x1d080], [R2.64+0x100], !P1 ;  /* 0x1d08010002ee7fae */ /* 0x0005e2000c901d4e */
[----:B------:R-:W-:-:S02]  /*0fa0*/  LEA.HI.X R9, R0, c[0x0][0x284], R4, 0x2, P0 ;  /* 0x0000a10000097a11 */ /* 0x000fc400000f1404 */
[C---:B------:R-:W-:Y:S02]  /*0fb0*/  ISETP.GE.AND P1, PT, R13.reuse, c[0x0][0x16c], PT ;  /* 0x00005b000d007a0c */ /* 0x040fe40003f26270 */
[----:B------:R-:W-:Y:S02]  /*0fc0*/  ISETP.GE.AND P0, PT, R13, c[0x0][0x1fc], PT ;  /* 0x00007f000d007a0c */ /* 0x000fe40003f06270 */
[----:B------:R-:W-:Y:S02]  /*0fd0*/  SEL R4, RZ, 0xffffffff, P1 ;  /* 0xffffffffff047807 */ /* 0x000fe40000800000 */
[----:B------:R-:W-:Y:S02]  /*0fe0*/  SEL R0, RZ, 0xffffffff, P0 ;  /* 0xffffffffff007807 */ /* 0x000fe40000000000 */
[----:B------:R-:W-:Y:S01]  /*0ff0*/  ISETP.GE.AND P4, PT, R10, c[0x0][0x1fc], PT ;  /* 0x00007f000a007a0c */ /* 0x000fe20003f86270 */
[----:B------:R-:W-:Y:S01]  /*1000*/  IMAD.SHL.U32 R4, R4, 0x2, RZ ;  /* 0x0000000204047824 */ /* 0x000fe200078e00ff */
[----:B------:R-:W-:Y:S01]  /*1010*/  SEL R7, RZ, 0x1, P2 ;  /* 0x00000001ff077807 */ /* 0x000fe20001000000 */
[----:B------:R-:W-:Y:S01]  /*1020*/  IMAD.SHL.U32 R0, R0, 0x2, RZ ;  /* 0x0000000200007824 */ /* 0x000fe200078e00ff */
[----:B------:R-:W-:-:S02]  /*1030*/  SEL R5, RZ, 0x1, P4 ;  /* 0x00000001ff057807 */ /* 0x000fc40002000000 */
[-C--:B------:R-:W-:Y:S02]  /*1040*/  LEA.HI R6, R16, R244.reuse, RZ, 0x2 ;  /* 0x000000f410067211 */ /* 0x080fe400078f10ff */
[----:B------:R-:W-:Y:S02]  /*1050*/  LOP3.LUT R12, R4, 0x2, R7, 0xe2, !PT ;  /* 0x00000002040c7812 */ /* 0x000fe400078ee207 */
[----:B------:R-:W-:Y:S01]  /*1060*/  LOP3.LUT R11, R0, 0x2, R5, 0xe2, !PT ;  /* 0x00000002000b7812 */ /* 0x000fe200078ee205 */
[----:B------:R-:W-:Y:S01]  /*1070*/  @!P6 IMAD.SHL.U32 R5, R244, 0x10, RZ ;  /* 0x00000010f405e824 */ /* 0x000fe200078e00ff */
[--C-:B------:R-:W-:Y:S02]  /*1080*/  SHF.R.S32.HI R7, RZ, 0x2, R6.reuse ;  /* 0x00000002ff077819 */ /* 0x100fe40000011406 */
[----:B------:R-:W-:Y:S01]  /*1090*/  SHF.R.S32.HI R4, RZ, 0x1f, R6 ;  /* 0x0000001fff047819 */ /* 0x000fe20000011406 */
[----:B--2---:R-:W-:Y:S01]  /*10a0*/  IMAD.U32 R2, RZ, RZ, UR16 ;  /* 0x00000010ff027e24 */ /* 0x004fe2000f8e00ff */
[----:B------:R-:W-:-:S02]  /*10b0*/  LEA.HI R0, R16, R244, RZ, 0x5 ;  /* 0x000000f410007211 */ /* 0x000fc400078f28ff */
[C---:B------:R-:W-:Y:S02]  /*10c0*/  ISETP.GE.AND P2, PT, R17.reuse, c[0x0][0x16c], PT ;  /* 0x00005b0011007a0c */ /* 0x040fe40003f46270 */
[----:B------:R-:W-:Y:S02]  /*10d0*/  IADD3 R2, P1, P0, R2, 0x180, R248 ;  /* 0x0000018002027810 */ /* 0x000fe4000783e0f8 */
[C---:B------:R-:W-:Y:S02]  /*10e0*/  ISETP.GE.AND P4, PT, R18.reuse, c[0x0][0x16c], PT ;  /* 0x00005b0012007a0c */ /* 0x040fe40003f86270 */
[----:B------:R-:W-:Y:S02]  /*10f0*/  IADD3.X R3, RZ, UR6, R249, P1, P0 ;  /* 0x00000006ff037c10 */ /* 0x000fe40008fe04f9 */
[----:B------:R-:W-:Y:S02]  /*1100*/  ISETP.GE.AND P0, PT, R17, c[0x0][0x1fc], PT ;  /* 0x00007f0011007a0c */ /* 0x000fe40003f06270 */
[----:B------:R-:W-:Y:S01]  /*1110*/  SEL R10, RZ, 0x8, P2 ;  /* 0x00000008ff0a7807 */ /* 0x000fe20001000000 */
[----:B------:R2:W-:Y:S01]  /*1120*/  LDGSTS.E.BYPASS.LTC128B.128 [R238+0x1f080], [R2.64], !P5 ;  /* 0x1f08000002ee7fae */ /* 0x0005e2000e901d4e */
[----:B------:R-:W-:-:S03]  /*1130*/  ISETP.GE.AND P3, PT, R18, c[0x0][0x1fc], PT ;  /* 0x00007f0012007a0c */ /* 0x000fc60003f66270 */
[----:B------:R3:W-:Y:S04]  /*1140*/  @!P6 LDGSTS.E.BYPASS.LTC128B.128 [R5+0x20180], [R8.64] ;  /* 0x201800000805efae */ /* 0x0007e8000b901d4e */
[----:B------:R-:W0:Y:S01]  /*1150*/  LDGDEPBAR ;  /* 0x00000000000079af */ /* 0x000e220000000000 */
[----:B--2---:R-:W-:Y:S02]  /*1160*/  LEA.HI R2, R4, R7, RZ, 0x3 ;  /* 0x0000000704027211 */ /* 0x004fe400078f18ff */
[----:B------:R-:W-:Y:S02]  /*1170*/  SHF.R.S32.HI R4, RZ, 0x5, R0 ;  /* 0x00000005ff047819 */ /* 0x000fe40000011400 */
[----:B---3--:R-:W-:Y:S02]  /*1180*/  SEL R9, RZ, 0x8, P0 ;  /* 0x00000008ff097807 */ /* 0x008fe40000000000 */
[----:B------:R-:W-:-:S02]  /*1190*/  ISETP.LT.AND P0, PT, RZ, c[0x0][0x168], PT ;  /* 0x00005a00ff007a0c */ /* 0x000fc40003f01270 */
[----:B------:R-:W-:Y:S02]  /*11a0*/  LEA.HI R3, R0, R4, RZ, 0x1 ;  /* 0x0000000400037211 */ /* 0x000fe400078f08ff */
[----:B------:R-:W-:Y:S02]  /*11b0*/  LOP3.LUT R5, R2, 0xfffffff8, RZ, 0xc0, !PT ;  /* 0xfffffff802057812 */ /* 0x000fe400078ec0ff */
[----:B------:R-:W-:Y:S02]  /*11c0*/  SEL R2, RZ, 0x4, P4 ;  /* 0x00000004ff027807 */ /* 0x000fe40002000000 */
[----:B------:R-:W-:Y:S01]  /*11d0*/  LOP3.LUT R3, R3, 0xfffffffe, RZ, 0xc0, !PT ;  /* 0xfffffffe03037812 */ /* 0x000fe200078ec0ff */
[----:B------:R-:W-:Y:S01]  /*11e0*/  IMAD.IADD R252, R7, 0x1, -R5 ;  /* 0x0000000107fc7824 */ /* 0x000fe200078e0a05 */
[----:B------:R-:W-:Y:S02]  /*11f0*/  LOP3.LUT R242, R10, R12, R2, 0xfe, !PT ;  /* 0x0000000c0af27212 */ /* 0x000fe400078efe02 */
[----:B------:R-:W-:-:S02]  /*1200*/  LOP3.LUT R5, R6, 0x7ffffffc, RZ, 0xc0, !PT ;  /* 0x7ffffffc06057812 */ /* 0x000fc400078ec0ff */
[----:B------:R-:W-:Y:S01]  /*1210*/  LOP3.LUT R2, R0, 0xffffffe0, RZ, 0xc0, !PT ;  /* 0xffffffe000027812 */ /* 0x000fe200078ec0ff */
[----:B------:R-:W-:Y:S01]  /*1220*/  IMAD.IADD R0, R4, 0x1, -R3 ;  /* 0x0000000104007824 */ /* 0x000fe200078e0a03 */
[----:B------:R-:W-:Y:S01]  /*1230*/  SEL R8, RZ, 0x4, P3 ;  /* 0x00000004ff087807 */ /* 0x000fe20001800000 */
[C---:B------:R-:W-:Y:S02]  /*1240*/  IMAD.IADD R17, R244.reuse, 0x1, -R5 ;  /* 0x00000001f4117824 */ /* 0x040fe400078e0a05 */
[----:B------:R-:W-:Y:S01]  /*1250*/  IMAD.IADD R6, R244, 0x1, -R2 ;  /* 0x00000001f4067824 */ /* 0x000fe200078e0a02 */
[----:B------:R-:W-:Y:S01]  /*1260*/  LOP3.LUT R241, R9, R11, R8, 0xfe, !PT ;  /* 0x0000000b09f17212 */ /* 0x000fe200078efe08 */
[----:B------:R-:W-:Y:S01]  /*1270*/  IMAD.SHL.U32 R18, R0, 0x400, RZ ;  /* 0x0000040000127824 */ /* 0x000fe200078e00ff */
[----:B------:R-:W-:Y:S05]  /*1280*/  @P0 BRA `(.L_x_559) ;  /* 0x0000041000000947 */ /* 0x000fea0003800000 */
        /* <DEDUP_REMOVED lines=65> */
.L_x_559:
[----:B-1----:R-:W-:Y:S01]  /*16a0*/  IMAD.SHL.U32 R3, R20, 0x40, RZ ;  /* 0x0000004014037824 */ /* 0x002fe200078e00ff */
[----:B------:R-:W-:Y:S01]  /*16b0*/  SHF.R.S32.HI R2, RZ, 0x1f, R4 ;  /* 0x0000001fff027819 */ /* 0x000fe20000011404 */
[----:B------:R-:W-:Y:S01]  /*16c0*/  IMAD.SHL.U32 R5, R0, 0x10, RZ ;  /* 0x0000001000057824 */ /* 0x000fe200078e00ff */
[----:B------:R-:W-:Y:S01]  /*16d0*/  SHF.R.S32.HI R245, RZ, 0x1f, R244 ;  /* 0x0000001ffff57819 */ /* 0x000fe200000114f4 */
[----:B------:R-:W-:Y:S01]  /*16e0*/  IMAD.SHL.U32 R0, R246, 0x8, RZ ;  /* 0x00000008f6007824 */ /* 0x000fe200078e00ff */
[----:B------:R-:W-:Y:S01]  /*16f0*/  LOP3.LUT R8, R3, 0x1c0, RZ, 0xc0, !PT ;  /* 0x000001c003087812 */ /* 0x000fe200078ec0ff */
[----:B------:R-:W-:Y:S01]  /*1700*/  IMAD R11, R23, c[0x0][0x238], RZ ;  /* 0x00008e00170b7a24 */ /* 0x000fe200078e02ff */
[----:B------:R-:W-:Y:S01]  /*1710*/  SHF.R.S32.HI R3, RZ, 0x1f, R6 ;  /* 0x0000001fff037819 */ /* 0x000fe20000011406 */
[----:B------:R-:W-:Y:S01]  /*1720*/  IMAD.WIDE.U32 R12, R22, c[0x0][0x238], R244 ;  /* 0x00008e00160c7a25 */ /* 0x000fe200078e00f4 */
[----:B------:R-:W-:Y:S01]  /*1730*/  LEA.HI R2, R2, R4, RZ, 0x2 ;  /* 0x0000000402027211 */ /* 0x000fe200078f10ff */
[----:B------:R-:W-:Y:S01]  /*1740*/  ULDC.64 UR4, c[0x0][0x240] ;  /* 0x0000900000047ab9 */ /* 0x000fe20000000a00 */
[----:B------:R-:W-:Y:S01]  /*1750*/  LEA.HI R10, R3, R6, RZ, 0x2 ;  /* 0x00000006030a7211 */ /* 0x000fe200078f10ff */
[----:B------:R-:W-:Y:S01]  /*1760*/  IMAD R11, R22, c[0x0][0x23c], R11 ;  /* 0x00008f00160b7a24 */ /* 0x000fe200078e020b */
[----:B------:R-:W-:Y:S01]  /*1770*/  LOP3.LUT R0, R0, 0x8, RZ, 0xc0, !PT ;  /* 0x0000000800007812 */ /* 0x000fe200078ec0ff */
[----:B------:R-:W-:Y:S01]  /*1780*/  UIMAD UR4, UR11, UR4, URZ ;  /* 0x000000040b0472a4 */ /* 0x000fe2000f8e023f */
[--C-:B------:R-:W-:Y:S01]  /*1790*/  SHF.R.U32.HI R7, RZ, 0x3, R8.reuse ;  /* 0x00000003ff077819 */ /* 0x100fe20000011608 */
[----:B------:R-:W-:Y:S01]  /*17a0*/  CS2R R162, SRZ ;  /* 0x0000000000a27805 */ /* 0x000fe2000001ff00 */
[----:B------:R-:W-:Y:S01]  /*17b0*/  LOP3.LUT R5, R8, 0x10, R5, 0xf8, !PT ;  /* 0x0000001008057812 */ /* 0x000fe200078ef805 */
[----:B------:R-:W-:Y:S01]  /*17c0*/  UIMAD UR5, UR10, UR5, UR4 ;  /* 0x000000050a0572a4 */ /* 0x000fe2000f8e0204 */
[----:B------:R-:W-:Y:S01]  /*17d0*/  LOP3.LUT R2, R2, 0xfffffffc, RZ, 0xc0, !PT ;  /* 0xfffffffc02027812 */ /* 0x000fe200078ec0ff */
[----:B------:R-:W-:Y:S01]  /*17e0*/  ULDC UR11, c[0x0][0x168] ;  /* 0x00005a00000b7ab9 */ /* 0x000fe20000000800 */
[----:B------:R-:W-:Y:S01]  /*17f0*/  LOP3.LUT R3, R10, 0xfffffffc, RZ, 0xc0, !PT ;  /* 0xfffffffc0a037812 */ /* 0x000fe200078ec0ff */
[----:B------:R-:W-:Y:S01]  /*1800*/  UIADD3 UR11, UR11, 0x3f, URZ ;  /* 0x0000003f0b0b7890 */ /* 0x000fe2000fffe03f */
[C---:B------:R-:W-:Y:S01]  /*1810*/  LOP3.LUT R15, R7.reuse, R0, R8, 0x1e, !PT ;  /* 0x00000000070f7212 */ /* 0x040fe200078e1e08 */
[----:B------:R-:W-:Y:S01]  /*1820*/  IMAD.IADD R229, R4, 0x1, -R2 ;  /* 0x0000000104e57824 */ /* 0x000fe200078e0a02 */
[----:B------:R-:W-:Y:S01]  /*1830*/  LOP3.LUT R227, R7, R5, R0, 0x1e, !PT ;  /* 0x0000000507e37212 */ /* 0x000fe200078e1e00 */
[----:B------:R-:W-:Y:S01]  /*1840*/  IMAD.SHL.U32 R5, R252, 0x40, RZ ;  /* 0x00000040fc057824 */ /* 0x000fe200078e00ff */
[-C--:B------:R-:W-:Y:S01]  /*1850*/  LEA.HI R0, R16, R244.reuse, RZ, 0x4 ;  /* 0x000000f410007211 */ /* 0x080fe200078f20ff */
[----:B------:R-:W-:Y:S01]  /*1860*/  IMAD.IADD R14, R6, 0x1, -R3 ;  /* 0x00000001060e7824 */ /* 0x000fe200078e0a03 */
[----:B------:R-:W-:Y:S01]  /*1870*/  LEA.HI R2, R16, R244, RZ, 0x7 ;  /* 0x000000f410027211 */ /* 0x000fe200078f38ff */
[----:B------:R-:W-:Y:S01]  /*1880*/  USHF.R.S32.HI UR4, URZ, 0x1f, UR11 ;  /* 0x0000001f3f047899 */ /* 0x000fe2000801140b */
[----:B------:R-:W-:Y:S01]  /*1890*/  SHF.R.S32.HI R6, RZ, 0x4, R0 ;  /* 0x00000004ff067819 */ /* 0x000fe20000011400 */
[----:B------:R-:W-:Y:S01]  /*18a0*/  CS2R R160, SRZ ;  /* 0x0000000000a07805 */ /* 0x000fe2000001ff00 */
[----:B------:R-:W-:Y:S01]  /*18b0*/  SHF.R.S32.HI R4, RZ, 0x7, R2 ;  /* 0x00000007ff047819 */ /* 0x000fe20000011402 */
[----:B------:R-:W-:Y:S01]  /*18c0*/  ULEA.HI UR4, UR4, UR11, URZ, 0x6 ;  /* 0x0000000b04047291 */ /* 0x000fe2000f8f303f */
[----:B------:R-:W-:Y:S01]  /*18d0*/  LOP3.LUT R3, R5, 0x1c0, RZ, 0xc0, !PT ;  /* 0x000001c005037812 */ /* 0x000fe200078ec0ff */
[----:B------:R-:W-:Y:S01]  /*18e0*/  CS2R R158, SRZ ;  /* 0x00000000009e7805 */ /* 0x000fe2000001ff00 */
[C---:B------:R-:W-:Y:S01]  /*18f0*/  LOP3.LUT R7, R0.reuse, 0xfffffff0, RZ, 0xc0, !PT ;  /* 0xfffffff000077812 */ /* 0x040fe200078ec0ff */
[----:B------:R-:W-:Y:S01]  /*1900*/  CS2R R156, SRZ ;  /* 0x00000000009c7805 */ /* 0x000fe2000001ff00 */
[----:B------:R-:W-:Y:S01]  /*1910*/  LEA.HI R5, R0, R6, RZ, 0x1 ;  /* 0x0000000600057211 */ /* 0x000fe200078f08ff */
[----:B------:R-:W-:Y:S01]  /*1920*/  CS2R R154, SRZ ;  /* 0x00000000009a7805 */ /* 0x000fe2000001ff00 */
[----:B------:R-:W-:Y:S01]  /*1930*/  LEA.HI R0, R2, R4, RZ, 0x1 ;  /* 0x0000000402007211 */ /* 0x000fe200078f08ff */
[----:B------:R-:W-:Y:S01]  /*1940*/  IMAD.SHL.U32 R2, R4, 0x8, RZ ;  /* 0x0000000804027824 */ /* 0x000fe200078e00ff */
[----:B------:R-:W-:Y:S01]  /*1950*/  LOP3.LUT R9, R5, 0xfffffffe, RZ, 0xc0, !PT ;  /* 0xfffffffe05097812 */ /* 0x000fe200078ec0ff */
[----:B------:R-:W-:Y:S01]  /*1960*/  IMAD.IADD R7, R244, 0x1, -R7 ;  /* 0x00000001f4077824 */ /* 0x000fe200078e0a07 */
[----:B------:R-:W-:Y:S01]  /*1970*/  LOP3.LUT R8, R0, 0xfffffffe, RZ, 0xc0, !PT ;  /* 0xfffffffe00087812 */ /* 0x000fe200078ec0ff */
[----:B------:R-:W-:Y:S01]  /*1980*/  CS2R R152, SRZ ;  /* 0x0000000000987805 */ /* 0x000fe2000001ff00 */
[----:B------:R-:W-:Y:S01]  /*1990*/  LOP3.LUT R5, R3, 0x8, R2, 0xf8, !PT ;  /* 0x0000000803057812 */ /* 0x000fe200078ef802 */
[----:B------:R-:W-:Y:S01]  /*19a0*/  IMAD.IADD R0, R6, 0x1, -R9 ;  /* 0x0000000106007824 */ /* 0x000fe200078e0a09 */
[----:B------:R-:W-:Y:S01]  /*19b0*/  SHF.R.U32.HI R2, RZ, 0x3, R3 ;  /* 0x00000003ff027819 */ /* 0x000fe20000011603 */
[----:B------:R-:W-:Y:S01]  /*19c0*/  IMAD.IADD R3, R13, 0x1, R11 ;  /* 0x000000010d037824 */ /* 0x000fe200078e020b */
[----:B------:R-:W-:Y:S01]  /*19d0*/  SHF.R.S32.HI R6, RZ, 0x1f, R7 ;  /* 0x0000001fff067819 */ /* 0x000fe20000011407 */
[----:B------:R-:W-:Y:S01]  /*19e0*/  IMAD.IADD R8, R4, 0x1, -R8 ;  /* 0x0000000104087824 */ /* 0x000fe200078e0a08 */
[----:B------:R-:W-:Y:S01]  /*19f0*/  LOP3.LUT R9, R5, R2, RZ, 0x3c, !PT ;  /* 0x0000000205097212 */ /* 0x000fe200078e3cff */
[----:B------:R-:W-:Y:S01]  /*1a00*/  IMAD.MOV.U32 R2, RZ, RZ, R12 ;  /* 0x000000ffff027224 */ /* 0x000fe200078e000c */
[----:B------:R-:W-:Y:S01]  /*1a10*/  SHF.R.U32.HI R5, RZ, 0x2, R10 ;  /* 0x00000002ff057819 */ /* 0x000fe2000001160a */
[----:B------:R-:W-:Y:S01]  /*1a20*/  IMAD.U32 R10, RZ, RZ, UR10 ;  /* 0x0000000aff0a7e24 */ /* 0x000fe2000f8e00ff */
[----:B------:R-:W-:Y:S01]  /*1a30*/  LEA.HI R6, R6, R7, RZ, 0x3 ;  /* 0x0000000706067211 */ /* 0x000fe200078f18ff */
[----:B------:R-:W-:Y:S01]  /*1a40*/  IMAD R4, R0, 0x2, R4 ;  /* 0x0000000200047824 */ /* 0x000fe200078e0204 */
[----:B------:R-:W-:Y:S01]  /*1a50*/  R2P PR, R20, 0x6 ;  /* 0x0000000614007804 */ /* 0x000fe20000000000 */
[C---:B------:R-:W-:Y:S01]  /*1a60*/  IMAD R243, R229.reuse, 0x10, R5 ;  /* 0x00000010e5f37824 */ /* 0x040fe200078e0205 */
[----:B------:R-:W-:Y:S01]  /*1a70*/  LOP3.LUT R5, R6, 0xfffffff8, RZ, 0xc0, !PT ;  /* 0xfffffff806057812 */ /* 0x000fe200078ec0ff */
[----:B------:R-:W-:Y:S01]  /*1a80*/  IMAD.SHL.U32 R229, R229, 0x400, RZ ;  /* 0x00000400e5e57824 */ /* 0x000fe200078e00ff */
[----:B------:R-:W-:Y:S01]  /*1a90*/  LOP3.LUT R239, R239, 0xffffff7f, RZ, 0xc0, !PT ;  /* 0xffffff7fefef7812 */ /* 0x000fe200078ec0ff */
[----:B------:R-:W-:Y:S01]  /*1aa0*/  IMAD.WIDE.U32 R24, R10, c[0x0][0x240], R2 ;  /* 0x000090000a187a25 */ /* 0x000fe200078e0002 */
[----:B------:R-:W-:Y:S01]  /*1ab0*/  CS2R R150, SRZ ;  /* 0x0000000000967805 */ /* 0x000fe2000001ff00 */
[----:B------:R-:W-:Y:S01]  /*1ac0*/  CS2R R148, SRZ ;  /* 0x0000000000947805 */ /* 0x000fe2000001ff00 */
[----:B------:R-:W-:Y:S01]  /*1ad0*/  CS2R R146, SRZ ;  /* 0x0000000000927805 */ /* 0x000fe2000001ff00 */
[----:B------:R-:W-:Y:S01]  /*1ae0*/  IMAD.IADD R7, R7, 0x1, -R5 ;  /* 0x0000000107077824 */ /* 0x000fe200078e0a05 */
[----:B------:R1:W-:Y:S01]  /*1af0*/  STL.64 [R1+0x8], R24 ;  /* 0x0000081801007387 */ /* 0x0003e20000100a00 */
[----:B------:R-:W-:Y:S01]  /*1b00*/  IMAD.U32 R2, R4, 0x200, R15 ;  /* 0x0000020004027824 */ /* 0x000fe200078e000f */
[----:B------:R-:W-:Y:S01]  /*1b10*/  CS2R R144, SRZ ;  /* 0x0000000000907805 */ /* 0x000fe2000001ff00 */
[----:B------:R-:W-:Y:S01]  /*1b20*/  IMAD R3, R17, 0x2, R229 ;  /* 0x0000000211037824 */ /* 0x000fe200078e02e5 */
[C---:B------:R-:W-:Y:S01]  /*1b30*/  LOP3.LUT P0, RZ, R7.reuse, 0x4, RZ, 0xc0, !PT ;  /* 0x0000000407ff7812 */ /* 0x040fe2000780c0ff */
[----:B------:R-:W-:Y:S01]  /*1b40*/  IMAD.SHL.U32 R4, R0, 0x20, RZ ;  /* 0x0000002000047824 */ /* 0x000fe200078e00ff */
[C---:B------:R-:W-:Y:S01]  /*1b50*/  LOP3.LUT P3, RZ, R7.reuse, 0x2, RZ, 0xc0, !PT ;  /* 0x0000000207ff7812 */ /* 0x040fe2000786c0ff */
[----:B------:R-:W-:Y:S01]  /*1b60*/  IMAD.SHL.U32 R5, R7, 0x40, RZ ;  /* 0x0000004007057824 */ /* 0x000fe200078e00ff */
[----:B------:R-:W-:Y:S01]  /*1b70*/  CS2R R142, SRZ ;  /* 0x00000000008e7805 */ /* 0x000fe2000001ff00 */
[----:B------:R-:W-:Y:S01]  /*1b80*/  IMAD.IADD R9, R9, 0x1, R3 ;  /* 0x0000000109097824 */ /* 0x000fe200078e0203 */
[----:B------:R-:W-:Y:S01]  /*1b90*/  LOP3.LUT R4, R4, 0x20, RZ, 0xc0, !PT ;  /* 0x0000002004047812 */ /* 0x000fe200078ec0ff */
[C---:B------:R-:W-:Y:S01]  /*1ba0*/  IMAD R227, R0.reuse, 0x200, R227 ;  /* 0x0000020000e37824 */ /* 0x040fe200078e02e3 */
[----:B------:R-:W-:Y:S01]  /*1bb0*/  CS2R R140, SRZ ;  /* 0x00000000008c7805 */ /* 0x000fe2000001ff00 */
[----:B------:R-:W-:Y:S01]  /*1bc0*/  IMAD.SHL.U32 R3, R0, 0x8, RZ ;  /* 0x0000000800037824 */ /* 0x000fe200078e00ff */
[----:B------:R-:W-:Y:S01]  /*1bd0*/  LOP3.LUT R0, R5, 0x1c0, RZ, 0xc0, !PT ;  /* 0x000001c005007812 */ /* 0x000fe200078ec0ff */
[----:B------:R-:W-:Y:S01]  /*1be0*/  IMAD R8, R8, -0x8, R21 ;  /* 0xfffffff808087824 */ /* 0x000fe200078e0215 */
[----:B------:R-:W-:Y:S01]  /*1bf0*/  LOP3.LUT R5, R4, 0x18, R19, 0xf8, !PT ;  /* 0x0000001804057812 */ /* 0x000fe200078ef813 */
[----:B------:R-:W-:Y:S01]  /*1c00*/  IMAD.SHL.U32 R4, R6, 0x40, RZ ;  /* 0x0000004006047824 */ /* 0x000fe200078e00ff */
[----:B------:R-:W-:Y:S01]  /*1c10*/  LOP3.LUT R232, R0, 0x8, R3, 0xf8, !PT ;  /* 0x0000000800e87812 */ /* 0x000fe200078ef803 */
[----:B------:R-:W-:Y:S01]  /*1c20*/  IMAD R8, R14, -0x2, R8 ;  /* 0xfffffffe0e087824 */ /* 0x000fe200078e0208 */
[--C-:B------:R-:W-:Y:S01]  /*1c30*/  SHF.R.U32.HI R3, RZ, 0x3, R0.reuse ;  /* 0x00000003ff037819 */ /* 0x100fe20000011600 */
[----:B------:R-:W-:Y:S01]  /*1c40*/  IMAD.SHL.U32 R2, R2, 0x2, RZ ;  /* 0x0000000202027824 */ /* 0x000fe200078e00ff */
[----:B------:R-:W-:Y:S01]  /*1c50*/  LOP3.LUT R4, R4, 0xfffffe00, RZ, 0xc0, !PT ;  /* 0xfffffe0004047812 */ /* 0x000fe200078ec0ff */
[----:B------:R-:W-:Y:S01]  /*1c60*/  IMAD.SHL.U32 R230, R227, 0x2, RZ ;  /* 0x00000002e3e67824 */ /* 0x000fe200078e00ff */
[----:B------:R-:W-:Y:S01]  /*1c70*/  LOP3.LUT R232, R232, R3, RZ, 0x3c, !PT ;  /* 0x00000003e8e87212 */ /* 0x000fe200078e3cff */
[----:B------:R-:W-:Y:S01]  /*1c80*/  CS2R R138, SRZ ;  /* 0x00000000008a7805 */ /* 0x000fe2000001ff00 */
[----:B------:R-:W-:Y:S01]  /*1c90*/  LOP3.LUT R0, R3, R5, R0, 0x1e, !PT ;  /* 0x0000000503007212 */ /* 0x000fe200078e1e00 */
[----:B------:R-:W-:Y:S01]  /*1ca0*/  IMAD.MOV.U32 R5, RZ, RZ, 0x20 ;  /* 0x00000020ff057424 */ /* 0x000fe200078e00ff */
[CC--:B------:R-:W-:Y:S01]  /*1cb0*/  IADD3 R229, R232.reuse, R4.reuse, R229 ;  /* 0x00000004e8e57210 */ /* 0x0c0fe20007ffe0e5 */
[----:B------:R-:W-:Y:S01]  /*1cc0*/  CS2R R136, SRZ ;  /* 0x0000000000887805 */ /* 0x000fe2000001ff00 */
[-C--:B------:R-:W-:Y:S01]  /*1cd0*/  IADD3 R232, R232, R4.reuse, R18 ;  /* 0x00000004e8e87210 */ /* 0x080fe20007ffe012 */
[----:B------:R-:W-:Y:S01]  /*1ce0*/  CS2R R134, SRZ ;  /* 0x0000000000867805 */ /* 0x000fe2000001ff00 */
[----:B------:R-:W-:Y:S01]  /*1cf0*/  LOP3.LUT R0, R0, R4, RZ, 0xfc, !PT ;  /* 0x0000000400007212 */ /* 0x000fe200078efcff */
[----:B------:R-:W-:Y:S01]  /*1d00*/  IMAD.MOV.U32 R4, RZ, RZ, 0x40 ;  /* 0x00000040ff047424 */ /* 0x000fe200078e00ff */
[----:B------:R-:W-:Y:S01]  /*1d10*/  SEL R3, R5, 0xffffffe0, !P1 ;  /* 0xffffffe005037807 */ /* 0x000fe20004800000 */
[----:B------:R-:W-:Y:S01]  /*1d20*/  IMAD.SHL.U32 R231, R229, 0x2, RZ ;  /* 0x00000002e5e77824 */ /* 0x000fe200078e00ff */
[----:B------:R-:W-:Y:S01]  /*1d30*/  ISETP.GT.AND P1, PT, R8, 0x1, PT ;  /* 0x000000010800780c */ /* 0x000fe20003f24270 */
[----:B------:R-:W-:Y:S01]  /*1d40*/  CS2R R132, SRZ ;  /* 0x0000000000847805 */ /* 0x000fe2000001ff00 */
[----:B------:R-:W-:Y:S01]  /*1d50*/  SEL R224, R4, 0xffffffc0, !P2 ;  /* 0xffffffc004e07807 */ /* 0x000fe20005000000 */
[----:B------:R-:W-:Y:S01]  /*1d60*/  IMAD.IADD R3, R2, 0x1, R3 ;  /* 0x0000000102037824 */ /* 0x000fe200078e0203 */
[----:B------:R-:W-:Y:S01]  /*1d70*/  ISETP.GT.AND P2, PT, R8, RZ, PT ;  /* 0x000000ff0800720c */ /* 0x000fe20003f44270 */
[----:B------:R-:W-:Y:S01]  /*1d80*/  CS2R R130, SRZ ;  /* 0x0000000000827805 */ /* 0x000fe2000001ff00 */
[----:B------:R-:W-:Y:S01]  /*1d90*/  SEL R4, R4, 0xffffffc0, !P0 ;  /* 0xffffffc004047807 */ /* 0x000fe20004000000 */
[--C-:B------:R-:W-:Y:S01]  /*1da0*/  IMAD R227, R227, 0x2, R224.reuse ;  /* 0x00000002e3e37824 */ /* 0x100fe200078e02e0 */
[----:B------:R-:W-:Y:S01]  /*1db0*/  ISETP.GT.AND P0, PT, R8, 0x10, PT ;  /* 0x000000100800780c */ /* 0x000fe20003f04270 */
[----:B------:R-:W-:Y:S01]  /*1dc0*/  IMAD.IADD R225, R2, 0x1, R224 ;  /* 0x0000000102e17824 */ /* 0x000fe200078e02e0 */
[----:B------:R-:W-:Y:S01]  /*1dd0*/  IADD3 R6, R25, UR5, RZ ;  /* 0x0000000519067c10 */ /* 0x000fe2000fffe0ff */
[----:B------:R-:W-:Y:S01]  /*1de0*/  CS2R R128, SRZ ;  /* 0x0000000000807805 */ /* 0x000fe2000001ff00 */
[----:B------:R-:W-:Y:S01]  /*1df0*/  SEL R5, R5, 0xffffffe0, !P3 ;  /* 0xffffffe005057807 */ /* 0x000fe20005800000 */
[----:B------:R-:W-:Y:S01]  /*1e00*/  CS2R R126, SRZ ;  /* 0x00000000007e7805 */ /* 0x000fe2000001ff00 */
[----:B------:R-:W-:Y:S01]  /*1e10*/  LEA R232, R232, 0x22280, 0x1 ;  /* 0x00022280e8e87811 */ /* 0x000fe200078e08ff */
[----:B------:R1:W-:Y:S01]  /*1e20*/  STL [R1+0x10], R6 ;  /* 0x0000100601007387 */ /* 0x0003e20000100800 */
[----:B------:R-:W-:Y:S01]  /*1e30*/  CS2R R124, SRZ ;  /* 0x00000000007c7805 */ /* 0x000fe2000001ff00 */
[----:B------:R-:W-:Y:S01]  /*1e40*/  @P2 LOP3.LUT R239, R239, 0x80, RZ, 0xfc, !PT ;  /* 0x00000080efef2812 */ /* 0x000fe200078efcff */
[----:B------:R-:W-:Y:S01]  /*1e50*/  IMAD R226, R229, 0x2, R5 ;  /* 0x00000002e5e27824 */ /* 0x000fe200078e0205 */
[C---:B------:R-:W-:Y:S01]  /*1e60*/  ISETP.GT.AND P2, PT, R8.reuse, 0x11, PT ;  /* 0x000000110800780c */ /* 0x040fe20003f44270 */
[----:B------:R-:W-:Y:S01]  /*1e70*/  IMAD.IADD R233, R5, 0x1, R232 ;  /* 0x0000000105e97824 */ /* 0x000fe200078e02e8 */
[----:B------:R-:W-:Y:S01]  /*1e80*/  LOP3.LUT R239, R239, 0xffffffbf, RZ, 0xc0, !PT ;  /* 0xffffffbfefef7812 */ /* 0x000fe200078ec0ff */
[----:B------:R-:W-:Y:S01]  /*1e90*/  CS2R R122, SRZ ;  /* 0x00000000007a7805 */ /* 0x000fe2000001ff00 */
[----:B------:R-:W-:Y:S01]  /*1ea0*/  CS2R R120, SRZ ;  /* 0x0000000000787805 */ /* 0x000fe2000001ff00 */
[----:B------:R-:W-:Y:S01]  /*1eb0*/  CS2R R118, SRZ ;  /* 0x0000000000767805 */ /* 0x000fe2000001ff00 */
[----:B------:R-:W-:Y:S01]  /*1ec0*/  @P1 LOP3.LUT R239, R239, 0x40, RZ, 0xfc, !PT ;  /* 0x00000040efef1812 */ /* 0x000fe200078efcff */
[----:B------:R-:W-:Y:S01]  /*1ed0*/  CS2R R116, SRZ ;  /* 0x0000000000747805 */ /* 0x000fe2000001ff00 */
[C---:B------:R-:W-:Y:S01]  /*1ee0*/  ISETP.GT.AND P1, PT, R8.reuse, 0x20, PT ;  /* 0x000000200800780c */ /* 0x040fe20003f24270 */
[----:B------:R-:W-:Y:S01]  /*1ef0*/  CS2R R114, SRZ ;  /* 0x0000000000727805 */ /* 0x000fe2000001ff00 */
        /* <DEDUP_REMOVED lines=14> */
[----:B------:R-:W-:Y:S01]  /*1fe0*/  CS2R R94, SRZ ;  /* 0x00000000005e7805 */ /* 0x000fe2000001ff00 */
        /* <DEDUP_REMOVED lines=15> */
[----:B------:R-:W-:Y:S01]  /*20e0*/  ISETP.GT.AND P0, PT, R8, 0x31, PT ;  /* 0x000000310800780c */ /* 0x000fe20003f04270 */
[----:B------:R-:W-:Y:S01]  /*20f0*/  CS2R R72, SRZ ;  /* 0x0000000000487805 */ /* 0x000fe2000001ff00 */
[----:B------:R-:W-:Y:S01]  /*2100*/  LOP3.LUT R239, R239, 0xfffffffe, RZ, 0xc0, !PT ;  /* 0xfffffffeefef7812 */ /* 0x000fe200078ec0ff */
        /* <DEDUP_REMOVED lines=20> */
[----:B------:R-:W-:Y:S01]  /*2250*/  LEA R240, R9, 0x20280, 0x1 ;  /* 0x0002028009f07811 */ /* 0x000fe200078e08ff */
[----:B------:R-:W-:Y:S01]  /*2260*/  IMAD.IADD R224, R224, 0x1, R3 ;  /* 0x00000001e0e07824 */ /* 0x000fe200078e0203 */
[----:B------:R-:W-:Y:S01]  /*2270*/  @P0 LOP3.LUT R239, R239, 0x1, RZ, 0xfc, !PT ;  /* 0x00000001efef0812 */ /* 0x000fe200078efcff */
[----:B------:R-:W-:Y:S01]  /*2280*/  IMAD.SHL.U32 R0, R0, 0x2, RZ ;  /* 0x0000000200007824 */ /* 0x000fe200078e00ff */
[----:B------:R-:W-:Y:S01]  /*2290*/  USHF.R.S32.HI UR20, URZ, 0x6, UR4 ;  /* 0x000000063f147899 */ /* 0x000fe20008011404 */
[----:B------:R-:W-:Y:S01]  /*22a0*/  IMAD R229, R229, 0x2, R4 ;  /* 0x00000002e5e57824 */ /* 0x000fe200078e0204 */
[----:B------:R-:W-:Y:S01]  /*22b0*/  UMOV UR11, URZ ;  /* 0x0000003f000b7c82 */ /* 0x000fe20008000000 */
[----:B------:R-:W-:-:S02]  /*22c0*/  IMAD.IADD R228, R4, 0x1, R226 ;  /* 0x0000000104e47824 */ /* 0x000fc400078e02e2 */
[C---:B------:R-:W-:Y:S02]  /*22d0*/  IMAD.IADD R235, R4.reuse, 0x1, R232 ;  /* 0x0000000104eb7824 */ /* 0x040fe400078e02e8 */
[----:B-1----:R-:W-:Y:S02]  /*22e0*/  IMAD.IADD R234, R4, 0x1, R233 ;  /* 0x0000000104ea7824 */ /* 0x002fe400078e02e9 */
.L_x_563:
[----:B------:R-:W-:Y:S04]  /*22f0*/  DEPBAR.LE SB0, 0x0 ;  /* 0x000080000000791a */ /* 0x000fe80000000000 */
[----:B------:R-:W-:Y:S01]  /*2300*/  BAR.SYNC.DEFER_BLOCKING 0x0 ;  /* 0x0000000000007b1d */ /* 0x000fe20000010000 */
[C---:B------:R-:W-:Y:S01]  /*2310*/  LOP3.LUT P3, RZ, R239.reuse, 0x40, RZ, 0xc0, !PT ;  /* 0x00000040efff7812 */ /* 0x040fe2000786c0ff */
[----:B------:R-:W-:Y:S01]  /*2320*/  UIADD3 UR21, UR11, 0x1, URZ ;  /* 0x000000010b157890 */ /* 0x000fe2000fffe03f */
[C---:B------:R-:W-:Y:S02]  /*2330*/  LOP3.LUT P4, RZ, R239.reuse, 0x20, RZ, 0xc0, !PT ;  /* 0x00000020efff7812 */ /* 0x040fe4000788c0ff */
[C---:B------:R-:W-:Y:S01]  /*2340*/  LOP3.LUT P0, RZ, R239.reuse, 0x80, RZ, 0xc0, !PT ;  /* 0x00000080efff7812 */ /* 0x040fe2000780c0ff */
[----:B------:R-:W-:Y:S01]  /*2350*/  UISETP.GE.AND UP0, UPT, UR21, UR20, UPT ;  /* 0x000000141500728c */ /* 0x000fe2000bf06270 */
[----:B------:R-:W-:Y:S02]  /*2360*/  MOV R4, 0x20 ;  /* 0x0000002000047802 */ /* 0x000fe40000000f00 */
[----:B------:R-:W-:Y:S02]  /*2370*/  R2P PR, R252, 0x6 ;  /* 0x00000006fc007804 */ /* 0x000fe40000000000 */
[----:B----4-:R-:W-:Y:S02]  /*2380*/  IADD3 R194, R240, 0x40, RZ ;  /* 0x00000040f0c27810 */ /* 0x010fe40007ffe0ff */
[----:B------:R-:W-:Y:S02]  /*2390*/  PLOP3.LUT P5, PT, PT, PT, UP0, 0x80, 0x0 ;  /* 0x000000000000781c */ /* 0x000fe40003faf008 */
[----:B------:R-:W-:Y:S02]  /*23a0*/  SEL R195, R4, 0xffffffe0, !P1 ;  /* 0xffffffe004c37807 */ /* 0x000fe40004800000 */
[C---:B------:R-:W-:Y:S05]  /*23b0*/  LOP3.LUT P1, RZ, R239.reuse, 0x2, RZ, 0xc0, !PT ;  /* 0x00000002efff7812 */ /* 0x040fea000782c0ff */
[----:B------:R-:W-:Y:S01]  /*23c0*/  @P2 IADD3 R194, R240, -0x40, RZ ;  /* 0xffffffc0f0c22810 */ /* 0x000fe20007ffe0ff */
[----:B------:R-:W-:Y:S01]  /*23d0*/  LDSM.16.M88.4 R16, [R231+0x10080] ;  /* 0x01008000e710783b */ /* 0x000fe20000000200 */
[----:B------:R-:W-:Y:S04]  /*23e0*/  LOP3.LUT P2, RZ, R239, 0x4, RZ, 0xc0, !PT ;  /* 0x00000004efff7812 */ /* 0x000fe8000784c0ff */
[----:B------:R-:W1:Y:S05]  /*23f0*/  LDSM.16.M88.4 R8, [R2+0x80] ;  /* 0x000080000208783b */ /* 0x000e6a0000000200 */
[----:B------:R-:W2:Y:S05]  /*2400*/  LDSM.16.M88.4 R20, [R2+0x1080] ;  /* 0x001080000214783b */ /* 0x000eaa0000000200 */
[----:B------:R-:W-:Y:S05]  /*2410*/  LDSM.16.M88.4 R24, [R226+0x10080] ;  /* 0x01008000e218783b */ /* 0x000fea0000000200 */
[----:B------:R-:W3:Y:S05]  /*2420*/  LDSM.16.M88.4 R28, [R3+0x80] ;  /* 0x00008000031c783b */ /* 0x000eea0000000200 */
[----:B------:R-:W4:Y:S05]  /*2430*/  LDSM.16.M88.4 R32, [R3+0x1080] ;  /* 0x001080000320783b */ /* 0x000f2a0000000200 */
[----:B------:R-:W-:Y:S05]  /*2440*/  LDSM.16.M88.4 R164, [R225+0x80] ;  /* 0x00008000e1a4783b */ /* 0x000fea0000000200 */
[----:B------:R-:W-:Y:S05]  /*2450*/  LDSM.16.M88.4 R168, [R225+0x1080] ;  /* 0x00108000e1a8783b */ /* 0x000fea0000000200 */
[----:B------:R-:W-:Y:S01]  /*2460*/  LDS R192, [R243.X4+0x20080] ;  /* 0x02008000f3c07984 */ /* 0x000fe20000004800 */
[C---:B-1----:R-:W-:Y:S04]  /*2470*/  HMMA.16816.F32.BF16 R4, R16.reuse, R8, RZ ;  /* 0x000000081004723c */ /* 0x042fe800000418ff */
[----:B------:R-:W-:Y:S05]  /*2480*/  LDS R193, [R243.X4+0x200a0] ;  /* 0x0200a000f3c17984 */ /* 0x000fea0000004800 */
[----:B------:R1:W5:Y:S01]  /*2490*/  LDL.64 R236, [R1] ;  /* 0x0000000001ec7983 */ /* 0x0003620000100a00 */
[C---:B------:R-:W-:Y:S08]  /*24a0*/  HMMA.16816.F32.BF16 R8, R16.reuse, R10, RZ ;  /* 0x0000000a1008723c */ /* 0x040ff000000418ff */
[C---:B--2---:R-:W-:Y:S08]  /*24b0*/  HMMA.16816.F32.BF16 R12, R16.reuse, R20, RZ ;  /* 0x00000014100c723c */ /* 0x044ff000000418ff */
[----:B------:R-:W-:Y:S01]  /*24c0*/  HMMA.16816.F32.BF16 R16, R16, R22, RZ ;  /* 0x000000161010723c */ /* 0x000fe200000418ff */
[----:B------:R-:W2:Y:S07]  /*24d0*/  LDSM.16.M88.4 R20, [R229+0x10080] ;  /* 0x01008000e514783b */ /* 0x000eae0000000200 */
[C---:B---3--:R-:W-:Y:S08]  /*24e0*/  HMMA.16816.F32.BF16 R4, R24.reuse, R28, R4 ;  /* 0x0000001c1804723c */ /* 0x048ff00000041804 */
[C---:B------:R-:W-:Y:S01]  /*24f0*/  HMMA.16816.F32.BF16 R8, R24.reuse, R30, R8 ;  /* 0x0000001e1808723c */ /* 0x040fe20000041808 */
[----:B------:R-:W-:Y:S07]  /*2500*/  LDSM.16.M88.4 R28, [R224+0x80] ;  /* 0x00008000e01c783b */ /* 0x000fee0000000200 */
[C---:B----4-:R-:W-:Y:S08]  /*2510*/  HMMA.16816.F32.BF16 R12, R24.reuse, R32, R12 ;  /* 0x00000020180c723c */ /* 0x050ff0000004180c */
[----:B------:R-:W-:Y:S01]  /*2520*/  HMMA.16816.F32.BF16 R16, R24, R34, R16 ;  /* 0x000000221810723c */ /* 0x000fe20000041810 */
[----:B------:R-:W3:Y:S05]  /*2530*/  LDSM.16.M88.4 R24, [R228+0x10080] ;  /* 0x01008000e418783b */ /* 0x000eea0000000200 */
[----:B------:R-:W4:Y:S02]  /*2540*/  LDSM.16.M88.4 R32, [R224+0x1080] ;  /* 0x00108000e020783b */ /* 0x000f240000000200 */
[C---:B--2---:R-:W-:Y:S08]  /*2550*/  HMMA.16816.F32.BF16 R4, R20.reuse, R164, R4 ;  /* 0x000000a41404723c */ /* 0x044ff00000041804 */
[C---:B------:R-:W-:Y:S01]  /*2560*/  HMMA.16816.F32.BF16 R8, R20.reuse, R166, R8 ;  /* 0x000000a61408723c */ /* 0x040fe20000041808 */
[----:B------:R-:W-:Y:S07]  /*2570*/  LDSM.16.M88.4 R164, [R2+0x2080] ;  /* 0x0020800002a4783b */ /* 0x000fee0000000200 */
[C---:B------:R-:W-:Y:S08]  /*2580*/  HMMA.16816.F32.BF16 R12, R20.reuse, R168, R12 ;  /* 0x000000a8140c723c */ /* 0x040ff0000004180c */
[----:B------:R-:W-:Y:S01]  /*2590*/  HMMA.16816.F32.BF16 R16, R20, R170, R16 ;  /* 0x000000aa1410723c */ /* 0x000fe20000041810 */
[----:B------:R-:W2:Y:S05]  /*25a0*/  LDSM.16.M88.4 R20, [R231+0x12080] ;  /* 0x01208000e714783b */ /* 0x000eaa0000000200 */
[----:B------:R-:W1:Y:S02]  /*25b0*/  LDSM.16.M88.4 R168, [R2+0x3080] ;  /* 0x0030800002a8783b */ /* 0x000e640000000200 */
        /* <DEDUP_REMOVED lines=10> */
[C---:B-1----:R-:W-:Y:S08]  /*2660*/  HMMA.16816.F32.BF16 R12, R20.reuse, R168, R12 ;  /* 0x000000a8140c723c */ /* 0x042ff0000004180c */
[----:B------:R-:W-:Y:S01]  /*2670*/  HMMA.16816.F32.BF16 R16, R20, R170, R16 ;  /* 0x000000aa1410723c */ /* 0x000fe20000041810 */
[----:B------:R-:W1:Y:S05]  /*2680*/  LDSM.16.M88.4 R20, [R229+0x12080] ;  /* 0x01208000e514783b */ /* 0x000e6a0000000200 */
[----:B------:R-:W2:Y:S02]  /*2690*/  LDSM.16.M88.4 R168, [R225+0x3080] ;  /* 0x00308000e1a8783b */ /* 0x000ea40000000200 */
[C---:B---3--:R-:W-:Y:S08]  /*26a0*/  HMMA.16816.F32.BF16 R4, R24.reuse, R28, R4 ;  /* 0x0000001c1804723c */ /* 0x048ff00000041804 */
[C---:B------:R-:W-:Y:S01]  /*26b0*/  HMMA.16816.F32.BF16 R8, R24.reuse, R30, R8 ;  /* 0x0000001e1808723c */ /* 0x040fe20000041808 */
[----:B------:R-:W-:Y:S07]  /*26c0*/  LDSM.16.M88.4 R28, [R224+0x2080] ;  /* 0x00208000e01c783b */ /* 0x000fee0000000200 */
[C---:B----4-:R-:W-:Y:S08]  /*26d0*/  HMMA.16816.F32.BF16 R12, R24.reuse, R32, R12 ;  /* 0x00000020180c723c */ /* 0x050ff0000004180c */
[----:B------:R-:W-:Y:S01]  /*26e0*/  HMMA.16816.F32.BF16 R16, R24, R34, R16 ;  /* 0x000000221810723c */ /* 0x000fe20000041810 */
[----:B------:R-:W3:Y:S05]  /*26f0*/  LDSM.16.M88.4 R24, [R228+0x12080] ;  /* 0x01208000e418783b */ /* 0x000eea0000000200 */
[----:B------:R-:W4:Y:S02]  /*2700*/  LDSM.16.M88.4 R32, [R224+0x3080] ;  /* 0x00308000e020783b */ /* 0x000f240000000200 */
[C---:B-1----:R-:W-:Y:S08]  /*2710*/  HMMA.16816.F32.BF16 R4, R20.reuse, R164, R4 ;  /* 0x000000a41404723c */ /* 0x042ff00000041804 */
[C---:B------:R-:W-:Y:S01]  /*2720*/  HMMA.16816.F32.BF16 R8, R20.reuse, R166, R8 ;  /* 0x000000a61408723c */ /* 0x040fe20000041808 */
[----:B------:R-:W-:Y:S07]  /*2730*/  LDSM.16.M88.4 R164, [R2+0x4080] ;  /* 0x0040800002a4783b */ /* 0x000fee0000000200 */
[C---:B--2---:R-:W-:Y:S08]  /*2740*/  HMMA.16816.F32.BF16 R12, R20.reuse, R168, R12 ;  /* 0x000000a8140c723c */ /* 0x044ff0000004180c */
        /* <DEDUP_REMOVED lines=52> */
[----:B------:R-:W-:Y:S04]  /*2a90*/  DEPBAR.LE SB0, 0x0 ;  /* 0x000080000000791a */ /* 0x000fe80000000000 */
[C---:B-1----:R-:W-:Y:S01]  /*2aa0*/  HMMA.16816.F32.BF16 R4, R20.reuse, R164, R4 ;  /* 0x000000a41404723c */ /* 0x042fe20000041804 */
[----:B------:R-:W-:Y:S07]  /*2ab0*/  BAR.SYNC.DEFER_BLOCKING 0x0 ;  /* 0x0000000000007b1d */ /* 0x000fee0000010000 */
[C---:B------:R-:W-:Y:S08]  /*2ac0*/  HMMA.16816.F32.BF16 R8, R20.reuse, R166, R8 ;  /* 0x000000a61408723c */ /* 0x040ff00000041808 */
[C---:B--2---:R-:W-:Y:S08]  /*2ad0*/  HMMA.16816.F32.BF16 R12, R20.reuse, R168, R12 ;  /* 0x000000a8140c723c */ /* 0x044ff0000004180c */
[----:B------:R-:W-:Y:S01]  /*2ae0*/  HMMA.16816.F32.BF16 R16, R20, R170, R16 ;  /* 0x000000aa1410723c */ /* 0x000fe20000041810 */
[----:B------:R-:W-:Y:S05]  /*2af0*/  LDSM.16.M88.4 R172, [R231+0x18080] ;  /* 0x01808000e7ac783b */ /* 0x000fea0000000200 */
[----:B------:R-:W1:Y:S02]  /*2b00*/  LDSM.16.M88.4 R176, [R2+0x8080] ;  /* 0x0080800002b0783b */ /* 0x000e640000000200 */
[C---:B---3--:R-:W-:Y:S03]  /*2b10*/  HMMA.16816.F32.BF16 R4, R24.reuse, R28, R4 ;  /* 0x0000001c1804723c */ /* 0x048fe60000041804 */
[----:B------:R-:W2:Y:S05]  /*2b20*/  LDSM.16.M88.4 R164, [R2+0x9080] ;  /* 0x0090800002a4783b */ /* 0x000eaa0000000200 */
[C---:B------:R-:W-:Y:S01]  /*2b30*/  HMMA.16816.F32.BF16 R8, R24.reuse, R30, R8 ;  /* 0x0000001e1808723c */ /* 0x040fe20000041808 */
[----:B------:R-:W-:Y:S05]  /*2b40*/  LDSM.16.M88.4 R168, [R226+0x18080] ;  /* 0x01808000e2a8783b */ /* 0x000fea0000000200 */
[----:B------:R-:W3:Y:S02]  /*2b50*/  LDSM.16.M88.4 R180, [R3+0x8080] ;  /* 0x0080800003b4783b */ /* 0x000ee40000000200 */
[C---:B----4-:R-:W-:Y:S03]  /*2b60*/  HMMA.16816.F32.BF16 R12, R24.reuse, R32, R12 ;  /* 0x00000020180c723c */ /* 0x050fe6000004180c */
[----:B------:R-:W4:Y:S05]  /*2b70*/  LDSM.16.M88.4 R184, [R3+0x9080] ;  /* 0x0090800003b8783b */ /* 0x000f2a0000000200 */
[----:B------:R-:W-:Y:S01]  /*2b80*/  HMMA.16816.F32.BF16 R16, R24, R34, R16 ;  /* 0x000000221810723c */ /* 0x000fe20000041810 */
[----:B------:R-:W-:Y:S03]  /*2b90*/  LDSM.16.M88.4 R188, [R225+0x8080] ;  /* 0x00808000e1bc783b */ /* 0x000fe60000000200 */
[----:B------:R-:W-:Y:S02]  /*2ba0*/  FSEL R7, R7, -INF , P3 ;  /* 0xff80000007077808 */ /* 0x000fe40001800000 */
[----:B------:R-:W-:Y:S02]  /*2bb0*/  FSEL R4, R4, -INF , P0 ;  /* 0xff80000004047808 */ /* 0x000fe40000000000 */
[----:B------:R-:W-:Y:S02]  /*2bc0*/  FSEL R5, R5, -INF , P3 ;  /* 0xff80000005057808 */ /* 0x000fe40001800000 */
[----:B------:R-:W-:Y:S02]  /*2bd0*/  LOP3.LUT P3, RZ, R239, 0x8, RZ, 0xc0, !PT ;  /* 0x00000008efff7812 */ /* 0x000fe4000786c0ff */
[--C-:B------:R-:W-:Y:S01]  /*2be0*/  FFMA.FTZ R4, R4, c[0x0][0x29c], -R192.reuse ;  /* 0x0000a70004047a23 */ /* 0x100fe200000108c0 */
[----:B------:R-:W-:Y:S01]  /*2bf0*/  FSEL R6, R6, -INF , P0 ;  /* 0xff80000006067808 */ /* 0x000fe20000000000 */
[C---:B-1----:R-:W-:Y:S03]  /*2c00*/  HMMA.16816.F32.BF16 R20, R172.reuse, R176, RZ ;  /* 0x000000b0ac14723c */ /* 0x042fe600000418ff */
[--C-:B------:R-:W-:Y:S01]  /*2c10*/  FFMA.FTZ R5, R5, c[0x0][0x29c], -R192.reuse ;  /* 0x0000a70005057a23 */ /* 0x100fe200000108c0 */
[----:B------:R-:W-:Y:S01]  /*2c20*/  LOP3.LUT P0, RZ, R239, 0x10, RZ, 0xc0, !PT ;  /* 0x00000010efff7812 */ /* 0x000fe2000780c0ff */
[--C-:B------:R-:W-:Y:S01]  /*2c30*/  FFMA.FTZ R6, R6, c[0x0][0x29c], -R193.reuse ;  /* 0x0000a70006067a23 */ /* 0x100fe200000108c1 */
[----:B------:R-:W-:Y:S02]  /*2c40*/  FSEL R12, R12, -INF , P3 ;  /* 0xff8000000c0c7808 */ /* 0x000fe40001800000 */
[C---:B------:R-:W-:Y:S01]  /*2c50*/  HMMA.16816.F32.BF16 R24, R172.reuse, R178, RZ ;  /* 0x000000b2ac18723c */ /* 0x040fe200000418ff */
[----:B------:R-:W1:Y:S03]  /*2c60*/  LDSM.16.M88.4 R176, [R229+0x18080] ;  /* 0x01808000e5b0783b */ /* 0x000e660000000200 */
[--C-:B------:R-:W-:Y:S01]  /*2c70*/  FFMA.FTZ R12, R12, c[0x0][0x29c], -R192.reuse ;  /* 0x0000a7000c0c7a23 */ /* 0x100fe200000108c0 */
[----:B------:R-:W-:Y:S02]  /*2c80*/  FSEL R9, R9, -INF , P0 ;  /* 0xff80000009097808 */ /* 0x000fe40000000000 */
[----:B------:R-:W-:Y:S01]  /*2c90*/  FSEL R8, R8, -INF , P4 ;  /* 0xff80000008087808 */ /* 0x000fe20002000000 */
[C---:B--2---:R-:W-:Y:S01]  /*2ca0*/  HMMA.16816.F32.BF16 R28, R172.reuse, R164, RZ ;  /* 0x000000a4ac1c723c */ /* 0x044fe200000418ff */
[----:B------:R-:W-:Y:S03]  /*2cb0*/  FSEL R13, R13, -INF , P2 ;  /* 0xff8000000d0d7808 */ /* 0x000fe60001000000 */
[--C-:B------:R-:W-:Y:S01]  /*2cc0*/  FFMA.FTZ R9, R9, c[0x0][0x29c], -R192.reuse ;  /* 0x0000a70009097a23 */ /* 0x100fe200000108c0 */
[----:B------:R-:W-:Y:S01]  /*2cd0*/  FSEL R14, R14, -INF , P3 ;  /* 0xff8000000e0e7808 */ /* 0x000fe20001800000 */
[--C-:B------:R-:W-:Y:S02]  /*2ce0*/  FFMA.FTZ R8, R8, c[0x0][0x29c], -R192.reuse ;  /* 0x0000a70008087a23 */ /* 0x100fe400000108c0 */
[----:B------:R-:W-:Y:S01]  /*2cf0*/  HMMA.16816.F32.BF16 R32, R172, R166, RZ ;  /* 0x000000a6ac20723c */ /* 0x000fe200000418ff */
[----:B------:R-:W2:Y:S03]  /*2d00*/  LDSM.16.M88.4 R164, [R225+0x9080] ;  /* 0x00908000e1a4783b */ /* 0x000ea60000000200 */
[--C-:B------:R-:W-:Y:S02]  /*2d10*/  FFMA.FTZ R13, R13, c[0x0][0x29c], -R192.reuse ;  /* 0x0000a7000d0d7a23 */ /* 0x100fe400000108c0 */
[----:B------:R-:W-:Y:S01]  /*2d20*/  LDSM.16.M88.4 R172, [R228+0x18080] ;  /* 0x01808000e4ac783b */ /* 0x000fe20000000200 */
[--C-:B------:R-:W-:Y:S01]  /*2d30*/  FFMA.FTZ R14, R14, c[0x0][0x29c], -R193.reuse ;  /* 0x0000a7000e0e7a23 */ /* 0x100fe200000108c1 */
[C---:B---3--:R-:W-:Y:S08]  /*2d40*/  HMMA.16816.F32.BF16 R20, R168.reuse, R180, R20 ;  /* 0x000000b4a814723c */ /* 0x048ff00000041814 */
[C---:B------:R-:W-:Y:S01]  /*2d50*/  HMMA.16816.F32.BF16 R24, R168.reuse, R182, R24 ;  /* 0x000000b6a818723c */ /* 0x040fe20000041818 */
[----:B------:R-:W3:Y:S07]  /*2d60*/  LDSM.16.M88.4 R180, [R224+0x8080] ;  /* 0x00808000e0b4783b */ /* 0x000eee0000000200 */
[C---:B----4-:R-:W-:Y:S08]  /*2d70*/  HMMA.16816.F32.BF16 R28, R168.reuse, R184, R28 ;  /* 0x000000b8a81c723c */ /* 0x050ff0000004181c */
[----:B------:R-:W-:Y:S01]  /*2d80*/  HMMA.16816.F32.BF16 R32, R168, R186, R32 ;  /* 0x000000baa820723c */ /* 0x000fe20000041820 */
[----:B------:R-:W4:Y:S05]  /*2d90*/  LDSM.16.M88.4 R168, [R224+0x9080] ;  /* 0x00908000e0a8783b */ /* 0x000f2a0000000200 */
[----:B------:R-:W-:Y:S02]  /*2da0*/  LDSM.16.M88.4 R184, [R231+0x1a080] ;  /* 0x01a08000e7b8783b */ /* 0x000fe40000000200 */
[C---:B-1----:R-:W-:Y:S08]  /*2db0*/  HMMA.16816.F32.BF16 R20, R176.reuse, R188, R20 ;  /* 0x000000bcb014723c */ /* 0x042ff00000041814 */
[C---:B------:R-:W-:Y:S01]  /*2dc0*/  HMMA.16816.F32.BF16 R24, R176.reuse, R190, R24 ;  /* 0x000000beb018723c */ /* 0x040fe20000041818 */
[----:B------:R-:W1:Y:S07]  /*2dd0*/  LDSM.16.M88.4 R188, [R2+0xa080] ;  /* 0x00a0800002bc783b */ /* 0x000e6e0000000200 */
[C---:B--2---:R-:W-:Y:S08]  /*2de0*/  HMMA.16816.F32.BF16 R28, R176.reuse, R164, R28 ;  /* 0x000000a4b01c723c */ /* 0x044ff0000004181c */
[----:B------:R-:W-:Y:S01]  /*2df0*/  HMMA.16816.F32.BF16 R32, R176, R166, R32 ;  /* 0x000000a6b020723c */ /* 0x000fe20000041820 */
[----:B------:R-:W2:Y:S05]  /*2e00*/  LDSM.16.M88.4 R164, [R2+0xb080] ;  /* 0x00b0800002a4783b */ /* 0x000eaa0000000200 */
[----:B------:R-:W-:Y:S02]  /*2e10*/  LDSM.16.M88.4 R176, [R226+0x1a080] ;  /* 0x01a08000e2b0783b */ /* 0x000fe40000000200 */
        /* <DEDUP_REMOVED lines=56> */
[C---:B---3--:R-:W-:Y:S01]  /*31a0*/  HMMA.16816.F32.BF16 R20, R176.reuse, R184, R20 ;  /* 0x000000b8b014723c */ /* 0x048fe20000041814 */
[----:B------:R-:W-:Y:S06]  /*31b0*/  MUFU.EX2 R185, R5 ;  /* 0x0000000500b97308 */ /* 0x000fec0000000800 */
[--C-:B------:R-:W-:Y:S01]  /*31c0*/  FFMA.FTZ R184, R7, c[0x0][0x29c], -R193.reuse ;  /* 0x0000a70007b87a23 */ /* 0x100fe200000108c1 */
[C---:B------:R-:W-:Y:S03]  /*31d0*/  HMMA.16816.F32.BF16 R24, R176.reuse, R186, R24 ;  /* 0x000000bab018723c */ /* 0x040fe60000041818 */
[----:B------:R-:W-:Y:S05]  /*31e0*/  MUFU.EX2 R186, R4 ;  /* 0x0000000400ba7308 */ /* 0x000fea0000000800 */
[C---:B----4-:R-:W-:Y:S05]  /*31f0*/  HMMA.16816.F32.BF16 R28, R176.reuse, R168, R28 ;  /* 0x000000a8b01c723c */ /* 0x050fea000004181c */
[----:B------:R3:W-:Y:S03]  /*3200*/  MUFU.EX2 R187, R8 ;  /* 0x0000000800bb7308 */ /* 0x0007e60000000800 */
[----:B------:R-:W-:Y:S01]  /*3210*/  HMMA.16816.F32.BF16 R32, R176, R170, R32 ;  /* 0x000000aab020723c */ /* 0x000fe20000041820 */
[----:B------:R-:W-:Y:S05]  /*3220*/  LDSM.16.M88.4 R168, [R226+0x1e080] ;  /* 0x01e08000e2a8783b */ /* 0x000fea0000000200 */
[----:B------:R-:W4:Y:S02]  /*3230*/  LDSM.16.M88.4 R176, [R3+0xe080] ;  /* 0x00e0800003b0783b */ /* 0x000f240000000200 */
[C---:B-1----:R-:W-:Y:S01]  /*3240*/  HMMA.16816.F32.BF16 R20, R172.reuse, R188, R20 ;  /* 0x000000bcac14723c */ /* 0x042fe20000041814 */
[----:B------:R1:W-:Y:S07]  /*3250*/  MUFU.EX2 R189, R6 ;  /* 0x0000000600bd7308 */ /* 0x0003ee0000000800 */
[C---:B------:R-:W-:Y:S03]  /*3260*/  HMMA.16816.F32.BF16 R24, R172.reuse, R190, R24 ;  /* 0x000000beac18723c */ /* 0x040fe60000041818 */
[----:B------:R-:W-:Y:S01]  /*3270*/  MUFU.EX2 R188, R184 ;  /* 0x000000b800bc7308 */ /* 0x000fe20000000800 */
[----:B---3--:R-:W-:Y:S04]  /*3280*/  FSEL R8, R10, -INF , P4 ;  /* 0xff8000000a087808 */ /* 0x008fe80002000000 */
[C---:B--2---:R-:W-:Y:S04]  /*3290*/  HMMA.16816.F32.BF16 R28, R172.reuse, R164, R28 ;  /* 0x000000a4ac1c723c */ /* 0x044fe8000004181c */
[--C-:B------:R-:W-:Y:S01]  /*32a0*/  FFMA.FTZ R8, R8, c[0x0][0x29c], -R193.reuse ;  /* 0x0000a70008087a23 */ /* 0x100fe200000108c1 */
[----:B------:R-:W2:Y:S03]  /*32b0*/  MUFU.EX2 R184, R9 ;  /* 0x0000000900b87308 */ /* 0x000ea60000000800 */
[----:B------:R-:W-:Y:S01]  /*32c0*/  HMMA.16816.F32.BF16 R32, R172, R166, R32 ;  /* 0x000000a6ac20723c */ /* 0x000fe20000041820 */
[----:B-1----:R-:W-:Y:S05]  /*32d0*/  LDSM.16.M88.4 R4, [R229+0x1e080] ;  /* 0x01e08000e504783b */ /* 0x002fea0000000200 */
[----:B------:R-:W1:Y:S05]  /*32e0*/  LDSM.16.M88.4 R164, [R225+0xe080] ;  /* 0x00e08000e1a4783b */ /* 0x000e6a0000000200 */
[----:B------:R-:W3:Y:S01]  /*32f0*/  LDSM.16.M88.4 R172, [R225+0xf080] ;  /* 0x00f08000e1ac783b */ /* 0x000ee20000000200 */
[C---:B----4-:R-:W-:Y:S07]  /*3300*/  HMMA.16816.F32.BF16 R20, R168.reuse, R176, R20 ;  /* 0x000000b0a814723c */ /* 0x050fee0000041814 */
[----:B------:R-:W-:Y:S01]  /*3310*/  FSEL R176, R11, -INF , P0 ;  /* 0xff8000000bb07808 */ /* 0x000fe20000000000 */
[C---:B------:R-:W-:Y:S03]  /*3320*/  HMMA.16816.F32.BF16 R24, R168.reuse, R178, R24 ;  /* 0x000000b2a818723c */ /* 0x040fe60000041818 */
[----:B------:R-:W-:Y:S01]  /*3330*/  LOP3.LUT P0, RZ, R239, 0x1, RZ, 0xc0, !PT ;  /* 0x00000001efff7812 */ /* 0x000fe2000780c0ff */
[--C-:B------:R-:W-:Y:S03]  /*3340*/  FFMA.FTZ R176, R176, c[0x0][0x29c], -R193.reuse ;  /* 0x0000a700b0b07a23 */ /* 0x100fe600000108c1 */
[----:B------:R-:W-:Y:S01]  /*3350*/  FSEL R17, R17, -INF , P0 ;  /* 0xff80000011117808 */ /* 0x000fe20000000000 */
[C---:B------:R-:W-:Y:S01]  /*3360*/  HMMA.16816.F32.BF16 R28, R168.reuse, R180, R28 ;  /* 0x000000b4a81c723c */ /* 0x040fe2000004181c */
[----:B------:R4:W-:Y:S03]  /*3370*/  MUFU.EX2 R180, R8 ;  /* 0x0000000800b47308 */ /* 0x0009e60000000800 */
[----:B------:R-:W-:Y:S04]  /*3380*/  FSEL R19, R19, -INF , P0 ;  /* 0xff80000013137808 */ /* 0x000fe80000000000 */
[----:B------:R-:W-:Y:S01]  /*3390*/  HMMA.16816.F32.BF16 R32, R168, R182, R32 ;  /* 0x000000b6a820723c */ /* 0x000fe20000041820 */
[----:B------:R-:W-:Y:S02]  /*33a0*/  LDSM.16.M88.4 R168, [R224+0xe080] ;  /* 0x00e08000e0a8783b */ /* 0x000fe40000000200 */
[----:B------:R2:W-:Y:S05]  /*33b0*/  MUFU.EX2 R181, R176 ;  /* 0x000000b000b57308 */ /* 0x0005ea0000000800 */
[C---:B-1----:R-:W-:Y:S05]  /*33c0*/  HMMA.16816.F32.BF16 R20, R4.reuse, R164, R20 ;  /* 0x000000a40414723c */ /* 0x042fea0000041814 */
[----:B------:R1:W-:Y:S03]  /*33d0*/  MUFU.EX2 R165, R13 ;  /* 0x0000000d00a57308 */ /* 0x0003e60000000800 */
[C---:B------:R-:W-:Y:S01]  /*33e0*/  HMMA.16816.F32.BF16 R24, R4.reuse, R166, R24 ;  /* 0x000000a60418723c */ /* 0x040fe20000041818 */
[----:B----4-:R-:W4:Y:S06]  /*33f0*/  LDSM.16.M88.4 R8, [R228+0x1e080] ;  /* 0x01e08000e408783b */ /* 0x010f2c0000000200 */
[----:B------:R1:W1:Y:S01]  /*3400*/  MUFU.EX2 R166, R12 ;  /* 0x0000000c00a67308 */ /* 0x0002620000000800 */
[C---:B---3--:R-:W-:Y:S01]  /*3410*/  HMMA.16816.F32.BF16 R28, R4.reuse, R172, R28 ;  /* 0x000000ac041c723c */ /* 0x048fe2000004181c */
[----:B--2---:R-:W2:Y:S07]  /*3420*/  LDSM.16.M88.4 R176, [R224+0xf080] ;  /* 0x00f08000e0b0783b */ /* 0x004eae0000000200 */
[----:B------:R-:W-:Y:S01]  /*3430*/  HMMA.16816.F32.BF16 R32, R4, R174, R32 ;  /* 0x000000ae0420723c */ /* 0x000fe20000041820 */
[----:B------:R-:W-:Y:S03]  /*3440*/  MUFU.EX2 R167, R14 ;  /* 0x0000000e00a77308 */ /* 0x000fe60000000800 */
[----:B-1----:R-:W-:Y:S03]  /*3450*/  F2FP.BF16.PACK_AB R13, R184, R187 ;  /* 0x000000bbb80d723e */ /* 0x002fe600000010ff */
[----:B------:R-:W-:Y:S02]  /*3460*/  FSEL R4, R15, -INF , P2 ;  /* 0xff8000000f047808 */ /* 0x000fe40001000000 */
[----:B------:R-:W-:Y:S03]  /*3470*/  FSEL R5, R18, -INF , P1 ;  /* 0xff80000012057808 */ /* 0x000fe60000800000 */
[--C-:B------:R-:W-:Y:S01]  /*3480*/  FFMA.FTZ R4, R4, c[0x0][0x29c], -R193.reuse ;  /* 0x0000a70004047a23 */ /* 0x100fe200000108c1 */
[----:B------:R-:W-:Y:S01]  /*3490*/  F2FP.BF16.PACK_AB R15, R185, R186 ;  /* 0x000000bab90f723e */ /* 0x000fe200000010ff */
[--C-:B------:R-:W-:Y:S01]  /*34a0*/  FFMA.FTZ R5, R5, c[0x0][0x29c], -R193.reuse ;  /* 0x0000a70005057a23 */ /* 0x100fe200000108c1 */
[----:B------:R-:W1:Y:S01]  /*34b0*/  LDS R12, [R243.X4+0x20180] ;  /* 0x02018000f30c7984 */ /* 0x000e620000004800 */
[----:B------:R3:W-:Y:S01]  /*34c0*/  MUFU.EX2 R164, R4 ;  /* 0x0000000400a47308 */ /* 0x0007e20000000800 */
[----:B------:R-:W-:Y:S01]  /*34d0*/  FFMA.FTZ R193, R19, c[0x0][0x29c], -R193 ;  /* 0x0000a70013c17a23 */ /* 0x000fe200000108c1 */
[----:B------:R-:W-:Y:S01]  /*34e0*/  F2FP.BF16.PACK_AB R7, R165, R166 ;  /* 0x000000a6a507723e */ /* 0x000fe200000010ff */
[C---:B----4-:R-:W-:Y:S07]  /*34f0*/  HMMA.16816.F32.BF16 R20, R8.reuse, R168, R20 ;  /* 0x000000a80814723c */ /* 0x050fee0000041814 */
[----:B------:R-:W-:Y:S01]  /*3500*/  MUFU.EX2 R193, R193 ;  /* 0x000000c100c17308 */ /* 0x000fe20000000800 */
[C---:B------:R-:W-:Y:S04]  /*3510*/  HMMA.16816.F32.BF16 R24, R8.reuse, R170, R24 ;  /* 0x000000aa0818723c */ /* 0x040fe80000041818 */
[----:B---3--:R-:W-:Y:S04]  /*3520*/  FSEL R4, R16, -INF , P1 ;  /* 0xff80000010047808 */ /* 0x008fe80000800000 */
[C---:B--2---:R-:W-:Y:S01]  /*3530*/  HMMA.16816.F32.BF16 R28, R8.reuse, R176, R28 ;  /* 0x000000b0081c723c */ /* 0x044fe2000004181c */
[----:B------:R2:W-:Y:S03]  /*3540*/  MUFU.EX2 R16, R5 ;  /* 0x0000000500107308 */ /* 0x0005e60000000800 */
[--C-:B------:R-:W-:Y:S02]  /*3550*/  FFMA.FTZ R4, R4, c[0x0][0x29c], -R192.reuse ;  /* 0x0000a70004047a23 */ /* 0x100fe400000108c0 */
[----:B------:R-:W-:Y:S02]  /*3560*/  FFMA.FTZ R192, R17, c[0x0][0x29c], -R192 ;  /* 0x0000a70011c07a23 */ /* 0x000fe400000108c0 */
[----:B------:R-:W-:Y:S03]  /*3570*/  HMMA.16816.F32.BF16 R32, R8, R178, R32 ;  /* 0x000000b20820723c */ /* 0x000fe60000041820 */
[----:B------:R3:W4:Y:S01]  /*3580*/  MUFU.EX2 R6, R4 ;  /* 0x0000000400067308 */ /* 0x0007220000000800 */
[--C-:B-1----:R-:W-:Y:S03]  /*3590*/  FADD.FTZ R21, R21, -R12.reuse ;  /* 0x8000000c15157221 */ /* 0x102fe60000010000 */
[----:B------:R-:W-:Y:S01]  /*35a0*/  F2FP.BF16.PACK_AB R8, R181, R180 ;  /* 0x000000b4b508723e */ /* 0x000fe200000010ff */
[--C-:B------:R-:W-:Y:S04]  /*35b0*/  FADD.FTZ R20, R20, -R12.reuse ;  /* 0x8000000c14147221 */ /* 0x100fe80000010000 */
[----:B------:R-:W-:Y:S01]  /*35c0*/  FMUL.FTZ R20, R186, R20 ;  /* 0x00000014ba147220 */ /* 0x000fe20000410000 */
[----:B------:R-:W1:Y:S01]  /*35d0*/  MUFU.EX2 R192, R192 ;  /* 0x000000c000c07308 */ /* 0x000e620000000800 */
[----:B------:R-:W-:Y:S02]  /*35e0*/  FMUL.FTZ R10, R185, R21 ;  /* 0x00000015b90a7220 */ /* 0x000fe40000410000 */
[--C-:B------:R-:W-:Y:S01]  /*35f0*/  FADD.FTZ R25, R25, -R12.reuse ;  /* 0x8000000c19197221 */ /* 0x100fe20000010000 */
[----:B--2---:R-:W-:Y:S01]  /*3600*/  F2FP.BF16.PACK_AB R5, R188, R189 ;  /* 0x000000bdbc05723e */ /* 0x004fe200000010ff */
[--C-:B------:R-:W-:Y:S01]  /*3610*/  FADD.FTZ R24, R24, -R12.reuse ;  /* 0x8000000c18187221 */ /* 0x100fe20000010000 */
[----:B------:R-:W-:Y:S01]  /*3620*/  F2FP.BF16.PACK_AB R10, R10, R20 ;  /* 0x000000140a0a723e */ /* 0x000fe200000010ff */
[----:B------:R-:W-:Y:S02]  /*3630*/  FMUL.FTZ R11, R184, R25 ;  /* 0x00000019b80b7220 */ /* 0x000fe40000410000 */
[----:B------:R-:W-:Y:S02]  /*3640*/  FMUL.FTZ R24, R187, R24 ;  /* 0x00000018bb187220 */ /* 0x000fe40000410000 */
[--C-:B------:R-:W-:Y:S02]  /*3650*/  FADD.FTZ R32, R32, -R12.reuse ;  /* 0x8000000c20207221 */ /* 0x100fe40000010000 */
[--C-:B------:R-:W-:Y:S01]  /*3660*/  FADD.FTZ R29, R29, -R12.reuse ;  /* 0x8000000c1d1d7221 */ /* 0x100fe20000010000 */
[----:B---3--:R-:W2:Y:S01]  /*3670*/  LDS R4, [R243.X4+0x201a0] ;  /* 0x0201a000f3047984 */ /* 0x008ea20000004800 */
[----:B----4-:R-:W-:Y:S01]  /*3680*/  FMUL.FTZ R32, R6, R32 ;  /* 0x0000002006207220 */ /* 0x010fe20000410000 */
[----:B------:R-:W-:Y:S01]  /*3690*/  F2FP.BF16.PACK_AB R11, R11, R24 ;  /* 0x000000180b0b723e */ /* 0x000fe200000010ff */
[--C-:B------:R-:W-:Y:S02]  /*36a0*/  FADD.FTZ R28, R28, -R12.reuse ;  /* 0x8000000c1c1c7221 */ /* 0x100fe40000010000 */
[----:B------:R3:W-:Y:S01]  /*36b0*/  STS [R240+0x400], R5 ;  /* 0x00040005f0007388 */ /* 0x0007e20000000800 */
[----:B------:R-:W-:Y:S02]  /*36c0*/  FMUL.FTZ R14, R165, R29 ;  /* 0x0000001da50e7220 */ /* 0x000fe40000410000 */
[----:B------:R-:W-:Y:S02]  /*36d0*/  FMUL.FTZ R28, R166, R28 ;  /* 0x0000001ca61c7220 */ /* 0x000fe40000410000 */
[----:B------:R-:W-:Y:S01]  /*36e0*/  STS [R240], R15 ;  /* 0x0000000ff0007388 */ /* 0x000fe20000000800 */
[----:B-1----:R-:W-:Y:S01]  /*36f0*/  F2FP.BF16.PACK_AB R9, R192, R6 ;  /* 0x00000006c009723e */ /* 0x002fe200000010ff */
[----:B------:R-:W-:Y:S01]  /*3700*/  FADD.FTZ R33, R33, -R12 ;  /* 0x8000000c21217221 */ /* 0x000fe20000010000 */
[----:B------:R-:W-:Y:S02]  /*3710*/  IADD3 R6, R240, R195, RZ ;  /* 0x000000c3f0067210 */ /* 0x000fe40007ffe0ff */
[----:B------:R-:W-:Y:S01]  /*3720*/  F2FP.BF16.PACK_AB R14, R14, R28 ;  /* 0x0000001c0e0e723e */ /* 0x000fe200000010ff */
[----:B------:R-:W-:Y:S02]  /*3730*/  FMUL.FTZ R12, R192, R33 ;  /* 0x00000021c00c7220 */ /* 0x000fe40000410000 */
[----:B------:R-:W-:Y:S03]  /*3740*/  STS [R6], R13 ;  /* 0x0000000d06007388 */ /* 0x000fe60000000800 */
[----:B------:R-:W-:Y:S02]  /*3750*/  F2FP.BF16.PACK_AB R12, R12, R32 ;  /* 0x000000200c0c723e */ /* 0x000fe400000010ff */
[----:B------:R1:W-:Y:S05]  /*3760*/  STS [R6+0x400], R8 ;  /* 0x0004000806007388 */ /* 0x0003ea0000000800 */
[----:B------:R4:W-:Y:S01]  /*3770*/  STS [R194], R7 ;  /* 0x00000007c2007388 */ /* 0x0009e20000000800 */
[----:B---3--:R-:W-:Y:S05]  /*3780*/  F2FP.BF16.PACK_AB R5, R164, R167 ;  /* 0x000000a7a405723e */ /* 0x008fea00000010ff */
[----:B------:R3:W-:Y:S01]  /*3790*/  STS [R194+0x400], R5 ;  /* 0x00040005c2007388 */ /* 0x0007e20000000800 */
[--C-:B--2---:R-:W-:Y:S02]  /*37a0*/  FADD.FTZ R22, R22, -R4.reuse ;  /* 0x8000000416167221 */ /* 0x104fe40000010000 */
[--C-:B------:R-:W-:Y:S02]  /*37b0*/  FADD.FTZ R23, R23, -R4.reuse ;  /* 0x8000000417177221 */ /* 0x100fe40000010000 */
[----:B------:R-:W-:Y:S02]  /*37c0*/  FMUL.FTZ R22, R189, R22 ;  /* 0x00000016bd167220 */ /* 0x000fe40000410000 */
[----:B------:R-:W-:Y:S02]  /*37d0*/  FMUL.FTZ R23, R188, R23 ;  /* 0x00000017bc177220 */ /* 0x000fe40000410000 */
[--C-:B------:R-:W-:Y:S02]  /*37e0*/  FADD.FTZ R26, R26, -R4.reuse ;  /* 0x800000041a1a7221 */ /* 0x100fe40000010000 */
[--C-:B------:R-:W-:Y:S02]  /*37f0*/  FADD.FTZ R27, R27, -R4.reuse ;  /* 0x800000041b1b7221 */ /* 0x100fe40000010000 */
[----:B-1----:R-:W-:Y:S01]  /*3800*/  FMUL.FTZ R8, R180, R26 ;  /* 0x0000001ab4087220 */ /* 0x002fe20000410000 */
[----:B----4-:R-:W-:Y:S01]  /*3810*/  F2FP.BF16.PACK_AB R7, R193, R16 ;  /* 0x00000010c107723e */ /* 0x010fe200000010ff */
[----:B------:R-:W-:Y:S02]  /*3820*/  FMUL.FTZ R27, R181, R27 ;  /* 0x0000001bb51b7220 */ /* 0x000fe40000410000 */
[--C-:B------:R-:W-:Y:S02]  /*3830*/  FADD.FTZ R30, R30, -R4.reuse ;  /* 0x800000041e1e7221 */ /* 0x100fe40000010000 */
[--C-:B------:R-:W-:Y:S01]  /*3840*/  FADD.FTZ R31, R31, -R4.reuse ;  /* 0x800000041f1f7221 */ /* 0x100fe20000010000 */
[----:B------:R-:W-:Y:S01]  /*3850*/  F2FP.BF16.PACK_AB R8, R27, R8 ;  /* 0x000000081b08723e */ /* 0x000fe200000010ff */
[----:B------:R-:W-:Y:S01]  /*3860*/  FMUL.FTZ R30, R167, R30 ;  /* 0x0000001ea71e7220 */ /* 0x000fe20000410000 */
[----:B---3--:R-:W-:Y:S01]  /*3870*/  IADD3 R5, R195, R194, RZ ;  /* 0x000000c2c3057210 */ /* 0x008fe20007ffe0ff */
[----:B------:R-:W-:Y:S02]  /*3880*/  FMUL.FTZ R31, R164, R31 ;  /* 0x0000001fa41f7220 */ /* 0x000fe40000410000 */
[--C-:B------:R-:W-:Y:S02]  /*3890*/  FADD.FTZ R35, R35, -R4.reuse ;  /* 0x8000000423237221 */ /* 0x100fe40000010000 */
[----:B------:R1:W-:Y:S01]  /*38a0*/  STS [R5+0x400], R7 ;  /* 0x0004000705007388 */ /* 0x0003e20000000800 */
[----:B------:R-:W-:Y:S02]  /*38b0*/  FADD.FTZ R34, R34, -R4 ;  /* 0x8000000422227221 */ /* 0x000fe40000010000 */
[----:B------:R-:W-:Y:S02]  /*38c0*/  FMUL.FTZ R4, R193, R35 ;  /* 0x00000023c1047220 */ /* 0x000fe40000410000 */
[----:B------:R-:W-:Y:S01]  /*38d0*/  STS [R5], R9 ;  /* 0x0000000905007388 */ /* 0x000fe20000000800 */
[----:B------:R-:W-:Y:S04]  /*38e0*/  FMUL.FTZ R34, R16, R34 ;  /* 0x0000002210227220 */ /* 0x000fe80000410000 */
[----:B------:R-:W-:Y:S01]  /*38f0*/  BAR.SYNC.DEFER_BLOCKING 0x0 ;  /* 0x0000000000007b1d */ /* 0x000fe20000010000 */
[----:B------:R-:W-:Y:S02]  /*3900*/  F2FP.BF16.PACK_AB R4, R4, R34 ;  /* 0x000000220404723e */ /* 0x000fe400000010ff */
[----:B-1----:R-:W-:Y:S05]  /*3910*/  F2FP.BF16.PACK_AB R7, R23, R22 ;  /* 0x000000161707723e */ /* 0x002fea00000010ff */
[----:B------:R1:W-:Y:S05]  /*3920*/  STS [R240+0x2400], R7 ;  /* 0x00240007f0007388 */ /* 0x0003ea0000000800 */
[----:B------:R-:W-:Y:S05]  /*3930*/  STS [R240+0x2000], R10 ;  /* 0x0020000af0007388 */ /* 0x000fea0000000800 */
[----:B------:R-:W-:Y:S05]  /*3940*/  STS [R6+0x2000], R11 ;  /* 0x0020000b06007388 */ /* 0x000fea0000000800 */
[----:B------:R-:W-:Y:S05]  /*3950*/  STS [R6+0x2400], R8 ;  /* 0x0024000806007388 */ /* 0x000fea0000000800 */
[----:B------:R-:W-:Y:S01]  /*3960*/  STS [R194+0x2000], R14 ;  /* 0x0020000ec2007388 */ /* 0x000fe20000000800 */
[----:B-1----:R-:W-:Y:S05]  /*3970*/  F2FP.BF16.PACK_AB R7, R31, R30 ;  /* 0x0000001e1f07723e */ /* 0x002fea00000010ff */
        /* <DEDUP_REMOVED lines=8> */
[----:B------:R-:W3:Y:S05]  /*3a00*/  LDSM.16.MT88.4 R24, [R0+0x1e080] ;  /* 0x01e080000018783b */ /* 0x000eea0000004200 */
[----:B------:R-:W-:Y:S05]  /*3a10*/  LDSM.16.MT88.4 R28, [R230+0x20a80] ;  /* 0x020a8000e61c783b */ /* 0x000fea0000004200 */
[----:B------:R-:W3:Y:S05]  /*3a20*/  LDSM.16.MT88.4 R32, [R0+0x18880] ;  /* 0x018880000020783b */ /* 0x000eea0000004200 */
[----:B------:R-:W4:Y:S01]  /*3a30*/  LDSM.16.MT88.4 R164, [R227+0x20a80] ;  /* 0x020a8000e3a4783b */ /* 0x000f220000004200 */
[-C--:B-1----:R-:W-:Y:S04]  /*3a40*/  HMMA.16816.F32.BF16 R36, R4, R8.reuse, R36 ;  /* 0x000000080424723c */ /* 0x082fe80000041824 */
[----:B------:R-:W1:Y:S05]  /*3a50*/  LDSM.16.MT88.4 R168, [R0+0x1a880] ;  /* 0x01a8800000a8783b */ /* 0x000e6a0000004200 */
[----:B------:R-:W-:Y:S01]  /*3a60*/  LDSM.16.MT88.4 R172, [R0+0x19880] ;  /* 0x0198800000ac783b */ /* 0x000fe20000004200 */
[C---:B--2---:R-:W-:Y:S04]  /*3a70*/  HMMA.16816.F32.BF16 R40, R12.reuse, R8, R40 ;  /* 0x000000080c28723c */ /* 0x044fe80000041828 */
[----:B------:R-:W-:Y:S04]  /*3a80*/  LDSM.16.MT88.4 R176, [R227+0x21a80] ;  /* 0x021a8000e3b0783b */ /* 0x000fe80000004200 */
[-C--:B------:R-:W-:Y:S08]  /*3a90*/  HMMA.16816.F32.BF16 R44, R12, R10.reuse, R44 ;  /* 0x0000000a0c2c723c */ /* 0x080ff0000004182c */
[C---:B------:R-:W-:Y:S01]  /*3aa0*/  HMMA.16816.F32.BF16 R48, R4.reuse, R10, R48 ;  /* 0x0000000a0430723c */ /* 0x040fe20000041830 */
[----:B------:R-:W2:Y:S07]  /*3ab0*/  LDSM.16.MT88.4 R8, [R0+0x1c880] ;  /* 0x01c880000008783b */ /* 0x000eae0000004200 */
[-C--:B---3--:R-:W-:Y:S08]  /*3ac0*/  HMMA.16816.F32.BF16 R52, R4, R16.reuse, R52 ;  /* 0x000000100434723c */ /* 0x088ff00000041834 */
[C---:B------:R-:W-:Y:S08]  /*3ad0*/  HMMA.16816.F32.BF16 R56, R12.reuse, R16, R56 ;  /* 0x000000100c38723c */ /* 0x040ff00000041838 */
[-C--:B------:R-:W-:Y:S08]  /*3ae0*/  HMMA.16816.F32.BF16 R60, R12, R18.reuse, R60 ;  /* 0x000000120c3c723c */ /* 0x080ff0000004183c */
[C---:B------:R-:W-:Y:S01]  /*3af0*/  HMMA.16816.F32.BF16 R64, R4.reuse, R18, R64 ;  /* 0x000000120440723c */ /* 0x040fe20000041840 */
[----:B------:R-:W-:Y:S07]  /*3b00*/  LDSM.16.MT88.4 R16, [R0+0x19080] ;  /* 0x019080000010783b */ /* 0x000fee0000004200 */
[-C--:B----4-:R-:W-:Y:S08]  /*3b10*/  HMMA.16816.F32.BF16 R68, R4, R20.reuse, R68 ;  /* 0x000000140444723c */ /* 0x090ff00000041844 */
[C---:B------:R-:W-:Y:S08]  /*3b20*/  HMMA.16816.F32.BF16 R72, R12.reuse, R20, R72 ;  /* 0x000000140c48723c */ /* 0x040ff00000041848 */
[-C--:B------:R-:W-:Y:S08]  /*3b30*/  HMMA.16816.F32.BF16 R76, R12, R22.reuse, R76 ;  /* 0x000000160c4c723c */ /* 0x080ff0000004184c */
[C---:B------:R-:W-:Y:S01]  /*3b40*/  HMMA.16816.F32.BF16 R80, R4.reuse, R22, R80 ;  /* 0x000000160450723c */ /* 0x040fe20000041850 */
[----:B------:R-:W-:Y:S07]  /*3b50*/  LDSM.16.MT88.4 R20, [R227+0x21280] ;  /* 0x02128000e314783b */ /* 0x000fee0000004200 */
[-C--:B------:R-:W-:Y:S08]  /*3b60*/  HMMA.16816.F32.BF16 R84, R4, R24.reuse, R84 ;  /* 0x000000180454723c */ /* 0x080ff00000041854 */
[C---:B------:R-:W-:Y:S08]  /*3b70*/  HMMA.16816.F32.BF16 R88, R12.reuse, R24, R88 ;  /* 0x000000180c58723c */ /* 0x040ff00000041858 */
[-C--:B------:R-:W-:Y:S01]  /*3b80*/  HMMA.16816.F32.BF16 R92, R12, R26.reuse, R92 ;  /* 0x0000001a0c5c723c */ /* 0x080fe2000004185c */
[----:B------:R-:W3:Y:S07]  /*3b90*/  LDSM.16.MT88.4 R12, [R0+0x1e880] ;  /* 0x01e88000000c783b */ /* 0x000eee0000004200 */
[----:B------:R-:W-:Y:S01]  /*3ba0*/  HMMA.16816.F32.BF16 R96, R4, R26, R96 ;  /* 0x0000001a0460723c */ /* 0x000fe20000041860 */
[----:B------:R-:W4:Y:S05]  /*3bb0*/  LDSM.16.MT88.4 R4, [R230+0x21280] ;  /* 0x02128000e604783b */ /* 0x000f2a0000004200 */
[----:B------:R-:W2:Y:S02]  /*3bc0*/  LDSM.16.MT88.4 R24, [R0+0x1b080] ;  /* 0x01b080000018783b */ /* 0x000ea40000004200 */
[-C--:B------:R-:W-:Y:S08]  /*3bd0*/  HMMA.16816.F32.BF16 R36, R28, R32.reuse, R36 ;  /* 0x000000201c24723c */ /* 0x080ff00000041824 */
[C---:B------:R-:W-:Y:S08]  /*3be0*/  HMMA.16816.F32.BF16 R40, R164.reuse, R32, R40 ;  /* 0x00000020a428723c */ /* 0x040ff00000041828 */
[-C--:B------:R-:W-:Y:S08]  /*3bf0*/  HMMA.16816.F32.BF16 R44, R164, R34.reuse, R44 ;  /* 0x00000022a42c723c */ /* 0x080ff0000004182c */
[C---:B------:R-:W-:Y:S01]  /*3c00*/  HMMA.16816.F32.BF16 R48, R28.reuse, R34, R48 ;  /* 0x000000221c30723c */ /* 0x040fe20000041830 */
[----:B------:R-:W3:Y:S07]  /*3c10*/  LDSM.16.MT88.4 R32, [R0+0x1d080] ;  /* 0x01d080000020783b */ /* 0x000eee0000004200 */
[-C--:B-1----:R-:W-:Y:S08]  /*3c20*/  HMMA.16816.F32.BF16 R52, R28, R168.reuse, R52 ;  /* 0x000000a81c34723c */ /* 0x082ff00000041834 */
[C---:B------:R-:W-:Y:S08]  /*3c30*/  HMMA.16816.F32.BF16 R56, R164.reuse, R168, R56 ;  /* 0x000000a8a438723c */ /* 0x040ff00000041838 */
[-C--:B------:R-:W-:Y:S08]  /*3c40*/  HMMA.16816.F32.BF16 R60, R164, R170.reuse, R60 ;  /* 0x000000aaa43c723c */ /* 0x080ff0000004183c */
[C---:B------:R-:W-:Y:S01]  /*3c50*/  HMMA.16816.F32.BF16 R64, R28.reuse, R170, R64 ;  /* 0x000000aa1c40723c */ /* 0x040fe20000041840 */
[----:B------:R-:W1:Y:S07]  /*3c60*/  LDSM.16.MT88.4 R168, [R0+0x1f080] ;  /* 0x01f0800000a8783b */ /* 0x000e6e0000004200 */
[-C--:B--2---:R-:W-:Y:S08]  /*3c70*/  HMMA.16816.F32.BF16 R68, R28, R8.reuse, R68 ;  /* 0x000000081c44723c */ /* 0x084ff00000041844 */
[C---:B------:R-:W-:Y:S08]  /*3c80*/  HMMA.16816.F32.BF16 R72, R164.reuse, R8, R72 ;  /* 0x00000008a448723c */ /* 0x040ff00000041848 */
[-C--:B------:R-:W-:Y:S08]  /*3c90*/  HMMA.16816.F32.BF16 R76, R164, R10.reuse, R76 ;  /* 0x0000000aa44c723c */ /* 0x080ff0000004184c */
[C---:B------:R-:W-:Y:S01]  /*3ca0*/  HMMA.16816.F32.BF16 R80, R28.reuse, R10, R80 ;  /* 0x0000000a1c50723c */ /* 0x040fe20000041850 */
[----:B------:R-:W2:Y:S07]  /*3cb0*/  LDSM.16.MT88.4 R8, [R230+0x21a80] ;  /* 0x021a8000e608783b */ /* 0x000eae0000004200 */
[-C--:B---3--:R-:W-:Y:S08]  /*3cc0*/  HMMA.16816.F32.BF16 R84, R28, R12.reuse, R84 ;  /* 0x0000000c1c54723c */ /* 0x088ff00000041854 */
[C---:B------:R-:W-:Y:S08]  /*3cd0*/  HMMA.16816.F32.BF16 R88, R164.reuse, R12, R88 ;  /* 0x0000000ca458723c */ /* 0x040ff00000041858 */
[-C--:B------:R-:W-:Y:S01]  /*3ce0*/  HMMA.16816.F32.BF16 R92, R164, R14.reuse, R92 ;  /* 0x0000000ea45c723c */ /* 0x080fe2000004185c */
[----:B------:R-:W3:Y:S07]  /*3cf0*/  LDSM.16.MT88.4 R164, [R0+0x1b880] ;  /* 0x01b8800000a4783b */ /* 0x000eee0000004200 */
[----:B------:R-:W-:Y:S01]  /*3d00*/  HMMA.16816.F32.BF16 R96, R28, R14, R96 ;  /* 0x0000000e1c60723c */ /* 0x000fe20000041860 */
[----:B------:R-:W1:Y:S07]  /*3d10*/  LDSM.16.MT88.4 R12, [R0+0x1d880] ;  /* 0x01d88000000c783b */ /* 0x000e6e0000004200 */
[-C--:B----4-:R-:W-:Y:S08]  /*3d20*/  HMMA.16816.F32.BF16 R36, R4, R16.reuse, R36 ;  /* 0x000000100424723c */ /* 0x090ff00000041824 */
[C---:B------:R-:W-:Y:S08]  /*3d30*/  HMMA.16816.F32.BF16 R40, R20.reuse, R16, R40 ;  /* 0x000000101428723c */ /* 0x040ff00000041828 */
[-C--:B------:R-:W-:Y:S08]  /*3d40*/  HMMA.16816.F32.BF16 R44, R20, R18.reuse, R44 ;  /* 0x00000012142c723c */ /* 0x080ff0000004182c */
[C---:B------:R-:W-:Y:S01]  /*3d50*/  HMMA.16816.F32.BF16 R48, R4.reuse, R18, R48 ;  /* 0x000000120430723c */ /* 0x040fe20000041830 */
[----:B------:R-:W4:Y:S05]  /*3d60*/  LDSM.16.MT88.4 R16, [R0+0x1f880] ;  /* 0x01f880000010783b */ /* 0x000f2a0000004200 */
[----:B------:R-:W-:Y:S02]  /*3d70*/  BAR.SYNC.DEFER_BLOCKING 0x0 ;  /* 0x0000000000007b1d */ /* 0x000fe40000010000 */
        /* <DEDUP_REMOVED lines=8> */
[-C--:B-1----:R-:W-:Y:S08]  /*3e00*/  HMMA.16816.F32.BF16 R84, R4, R168.reuse, R84 ;  /* 0x000000a80454723c */ /* 0x082ff00000041854 */
[C---:B------:R-:W-:Y:S08]  /*3e10*/  HMMA.16816.F32.BF16 R88, R20.reuse, R168, R88 ;  /* 0x000000a81458723c */ /* 0x040ff00000041858 */
[-C--:B------:R-:W-:Y:S08]  /*3e20*/  HMMA.16816.F32.BF16 R92, R20, R170.reuse, R92 ;  /* 0x000000aa145c723c */ /* 0x080ff0000004185c */
[----:B------:R-:W-:Y:S08]  /*3e30*/  HMMA.16816.F32.BF16 R96, R4, R170, R96 ;  /* 0x000000aa0460723c */ /* 0x000ff00000041860 */
[-C--:B--2---:R-:W-:Y:S01]  /*3e40*/  HMMA.16816.F32.BF16 R36, R8, R172.reuse, R36 ;  /* 0x000000ac0824723c */ /* 0x084fe20000041824 */
[----:B------:R1:W2:Y:S05]  /*3e50*/  LDSM.16.MT88.4 R4, [R230+0x22280] ;  /* 0x02228000e604783b */ /* 0x0002aa0000004200 */
[----:B------:R1:W1:Y:S02]  /*3e60*/  LDSM.16.MT88.4 R24, [R227+0x22280] ;  /* 0x02228000e318783b */ /* 0x0002640000004200 */
[C---:B------:R-:W-:Y:S03]  /*3e70*/  HMMA.16816.F32.BF16 R40, R176.reuse, R172, R40 ;  /* 0x000000acb028723c */ /* 0x040fe60000041828 */
[----:B------:R1:W1:Y:S05]  /*3e80*/  LDSM.16.MT88.4 R20, [R0+0x10080] ;  /* 0x010080000014783b */ /* 0x00026a0000004200 */
[-C--:B------:R-:W-:Y:S01]  /*3e90*/  HMMA.16816.F32.BF16 R44, R176, R174.reuse, R44 ;  /* 0x000000aeb02c723c */ /* 0x080fe2000004182c */
[----:B------:R1:W1:Y:S05]  /*3ea0*/  LDSM.16.MT88.4 R28, [R0+0x12080] ;  /* 0x01208000001c783b */ /* 0x00026a0000004200 */
[----:B------:R1:W1:Y:S02]  /*3eb0*/  LDSM.16.MT88.4 R32, [R0+0x14080] ;  /* 0x014080000020783b */ /* 0x0002640000004200 */
[C---:B------:R-:W-:Y:S03]  /*3ec0*/  HMMA.16816.F32.BF16 R48, R8.reuse, R174, R48 ;  /* 0x000000ae0830723c */ /* 0x040fe60000041830 */
[----:B------:R1:W1:Y:S05]  /*3ed0*/  LDSM.16.MT88.4 R168, [R0+0x16080] ;  /* 0x0160800000a8783b */ /* 0x00026a0000004200 */
[-C--:B---3--:R-:W-:Y:S01]  /*3ee0*/  HMMA.16816.F32.BF16 R52, R8, R164.reuse, R52 ;  /* 0x000000a40834723c */ /* 0x088fe20000041834 */
[----:B------:R3:W1:Y:S05]  /*3ef0*/  LDSM.16.MT88.4 R172, [R230+0x22a80] ;  /* 0x022a8000e6ac783b */ /* 0x00066a0000004200 */
        /* <DEDUP_REMOVED lines=8> */
[-C--:B------:R-:W-:Y:S08]  /*3f80*/  HMMA.16816.F32.BF16 R68, R8, R12.reuse, R68 ;  /* 0x0000000c0844723c */ /* 0x080ff00000041844 */
[C---:B------:R-:W-:Y:S08]  /*3f90*/  HMMA.16816.F32.BF16 R72, R176.reuse, R12, R72 ;  /* 0x0000000cb048723c */ /* 0x040ff00000041848 */
[-C--:B------:R-:W-:Y:S08]  /*3fa0*/  HMMA.16816.F32.BF16 R76, R176, R14.reuse, R76 ;  /* 0x0000000eb04c723c */ /* 0x080ff0000004184c */
[C---:B------:R-:W-:Y:S08]  /*3fb0*/  HMMA.16816.F32.BF16 R80, R8.reuse, R14, R80 ;  /* 0x0000000e0850723c */ /* 0x040ff00000041850 */
[-C--:B----4-:R-:W-:Y:S08]  /*3fc0*/  HMMA.16816.F32.BF16 R84, R8, R16.reuse, R84 ;  /* 0x000000100854723c */ /* 0x090ff00000041854 */
[C---:B------:R-:W-:Y:S08]  /*3fd0*/  HMMA.16816.F32.BF16 R88, R176.reuse, R16, R88 ;  /* 0x00000010b058723c */ /* 0x040ff00000041858 */
[-C--:B------:R-:W-:Y:S08]  /*3fe0*/  HMMA.16816.F32.BF16 R92, R176, R18.reuse, R92 ;  /* 0x00000012b05c723c */ /* 0x080ff0000004185c */
[----:B------:R-:W-:Y:S01]  /*3ff0*/  HMMA.16816.F32.BF16 R96, R8, R18, R96 ;  /* 0x000000120860723c */ /* 0x000fe20000041860 */
[----:B------:R-:W-:-:S07]  /*4000*/  @P5 BRA `(.L_x_561) ;  /* 0x0000049000005947 */ /* 0x000fce0003800000 */
[C---:B-123--:R-:W-:Y:S01]  /*4010*/  LOP3.LUT P3, RZ, R241.reuse, 0x1, RZ, 0xc0, !PT ;  /* 0x00000001f1ff7812 */ /* 0x04efe2000786c0ff */
[----:B------:R-:W-:Y:S01]  /*4020*/  USHF.R.S32.HI UR22, URZ, 0x1f, UR21 ;  /* 0x0000001f3f167899 */ /* 0x000fe20008011415 */
[C---:B------:R-:W-:Y:S01]  /*4030*/  LOP3.LUT P2, RZ, R241.reuse, 0x2, RZ, 0xc0, !PT ;  /* 0x00000002f1ff7812 */ /* 0x040fe2000784c0ff */
[----:B------:R-:W1:Y:S01]  /*4040*/  S2R R12, SR_CTAID.Y ;  /* 0x00000000000c7919 */ /* 0x000e620000002600 */
[----:B------:R-:W-:Y:S01]  /*4050*/  LOP3.LUT P4, RZ, R241, 0x8, RZ, 0xc0, !PT ;  /* 0x00000008f1ff7812 */ /* 0x000fe2000788c0ff */
[----:B------:R-:W-:Y:S01]  /*4060*/  ULDC.64 UR4, c[0x0][0x208] ;  /* 0x0000820000047ab9 */ /* 0x000fe20000000a00 */
[----:B------:R-:W-:Y:S01]  /*4070*/  IMAD.U32 R18, RZ, RZ, UR16 ;  /* 0x00000010ff127e24 */ /* 0x000fe2000f8e00ff */
[----:B------:R-:W-:Y:S01]  /*4080*/  UIMAD UR22, UR22, UR4, URZ ;  /* 0x00000004161672a4 */ /* 0x000fe2000f8e023f */
[----:B------:R-:W-:Y:S01]  /*4090*/  IMAD.U32 R16, RZ, RZ, UR16 ;  /* 0x00000010ff107e24 */ /* 0x000fe2000f8e00ff */
[----:B------:R-:W-:Y:S01]  /*40a0*/  UIMAD.WIDE.U32 UR24, UR21, UR4, URZ ;  /* 0x00000004151872a5 */ /* 0x000fe2000f8e003f */
[----:B------:R-:W-:Y:S01]  /*40b0*/  IMAD.U32 R14, RZ, RZ, UR16 ;  /* 0x00000010ff0e7e24 */ /* 0x000fe2000f8e00ff */
[----:B------:R-:W-:Y:S01]  /*40c0*/  UIMAD UR22, UR21, UR5, UR22 ;  /* 0x00000005151672a4 */ /* 0x000fe2000f8e0216 */
[----:B-----5:R-:W-:Y:S01]  /*40d0*/  IMAD.MOV.U32 R11, RZ, RZ, R237 ;  /* 0x000000ffff0b7224 */ /* 0x020fe200078e00ed */
[----:B------:R-:W-:Y:S02]  /*40e0*/  USHF.L.U32 UR4, UR21, 0x6, URZ ;  /* 0x0000000615047899 */ /* 0x000fe4000800063f */
[----:B------:R-:W-:Y:S01]  /*40f0*/  UIADD3 UR22, UR25, UR22, URZ ;  /* 0x0000001619167290 */ /* 0x000fe2000fffe03f */
[----:B------:R-:W-:Y:S02]  /*4100*/  IMAD.U32 R8, RZ, RZ, UR24 ;  /* 0x00000018ff087e24 */ /* 0x000fe4000f8e00ff */
[----:B------:R-:W-:Y:S03]  /*4110*/  IMAD.U32 R10, RZ, RZ, UR24 ;  /* 0x00000018ff0a7e24 */ /* 0x000fe6000f8e00ff */
[----:B------:R-:W-:Y:S01]  /*4120*/  LEA R8, P0, R8, R248, 0x7 ;  /* 0x000000f808087211 */ /* 0x000fe200078038ff */
[----:B------:R-:W-:Y:S05]  /*4130*/  IMAD.U32 R9, RZ, RZ, UR22 ;  /* 0x00000016ff097e24 */ /* 0x000fea000f8e00ff */
[----:B------:R-:W-:Y:S01]  /*4140*/  LEA.HI.X R9, R10, R249, R9, 0x7, P0 ;  /* 0x000000f90a097211 */ /* 0x000fe200000f3c09 */
[----:B------:R-:W-:Y:S01]  /*4150*/  IMAD.MOV.U32 R10, RZ, RZ, R236 ;  /* 0x000000ffff0a7224 */ /* 0x000fe200078e00ec */
[----:B------:R-:W-:Y:S02]  /*4160*/  IADD3 R18, P1, P0, R18, 0x80, R8 ;  /* 0x0000008012127810 */ /* 0x000fe4000783e008 */
[----:B-1----:R-:W-:Y:S01]  /*4170*/  SHF.R.S32.HI R13, RZ, 0x1f, R12 ;  /* 0x0000001fff0d7819 */ /* 0x002fe2000001140c */
[----:B------:R-:W-:Y:S01]  /*4180*/  IMAD.WIDE.U32 R10, R12, c[0x0][0x288], R10 ;  /* 0x0000a2000c0a7a25 */ /* 0x000fe200078e000a */
[--C-:B------:R-:W-:Y:S02]  /*4190*/  IADD3.X R19, RZ, UR6, R9.reuse, P1, P0 ;  /* 0x00000006ff137c10 */ /* 0x100fe40008fe0409 */
[--C-:B------:R-:W-:Y:S01]  /*41a0*/  IADD3 R16, P1, P0, R16, 0x100, R8.reuse ;  /* 0x0000010010107810 */ /* 0x100fe2000783e008 */
[----:B------:R-:W-:Y:S03]  /*41b0*/  IMAD R13, R13, c[0x0][0x288], RZ ;  /* 0x0000a2000d0d7a24 */ /* 0x000fe600078e02ff */
[----:B------:R-:W-:Y:S01]  /*41c0*/  IADD3.X R17, RZ, UR6, R9, P1, P0 ;  /* 0x00000006ff117c10 */ /* 0x000fe20008fe0409 */
[----:B------:R-:W-:Y:S01]  /*41d0*/  IMAD R13, R12, c[0x0][0x28c], R13 ;  /* 0x0000a3000c0d7a24 */ /* 0x000fe200078e020d */
[----:B------:R-:W-:Y:S04]  /*41e0*/  IADD3 R14, P1, P0, R14, 0x180, R8 ;  /* 0x000001800e0e7810 */ /* 0x000fe8000783e008 */
[----:B------:R-:W-:Y:S02]  /*41f0*/  IADD3.X R15, RZ, UR6, R9, P1, P0 ;  /* 0x00000006ff0f7c10 */ /* 0x000fe40008fe0409 */
[----:B------:R-:W-:Y:S02]  /*4200*/  IADD3 R12, P0, R10, UR18, RZ ;  /* 0x000000120a0c7c10 */ /* 0x000fe4000ff1e0ff */
[----:B------:R-:W-:Y:S02]  /*4210*/  LOP3.LUT P1, RZ, R241, 0x4, RZ, 0xc0, !PT ;  /* 0x00000004f1ff7812 */ /* 0x000fe4000782c0ff */
[----:B------:R-:W-:Y:S01]  /*4220*/  IADD3.X R11, R11, UR17, R13, P0, !PT ;  /* 0x000000110b0b7c10 */ /* 0x000fe200087fe40d */
[----:B------:R-:W-:Y:S01]  /*4230*/  IMAD.U32 R13, RZ, RZ, UR4 ;  /* 0x00000004ff0d7e24 */ /* 0x000fe2000f8e00ff */
[C---:B------:R-:W-:Y:S04]  /*4240*/  LEA R10, P0, R12.reuse, c[0x0][0x280], 0x2 ;  /* 0x0000a0000c0a7a11 */ /* 0x040fe800078010ff */
[----:B------:R-:W-:Y:S01]  /*4250*/  LEA.HI.X R11, R12, c[0x0][0x284], R11, 0x2, P0 ;  /* 0x0000a1000c0b7a11 */ /* 0x000fe200000f140b */
[----:B------:R-:W-:Y:S05]  /*4260*/  IMAD.U32 R12, RZ, RZ, UR4 ;  /* 0x00000004ff0c7e24 */ /* 0x000fea000f8e00ff */
[----:B------:R-:W-:Y:S01]  /*4270*/  LEA R12, P0, R12, R10, 0x2 ;  /* 0x0000000a0c0c7211 */ /* 0x000fe200078010ff */
[----:B------:R-:W-:Y:S03]  /*4280*/  IMAD.U32 R10, RZ, RZ, UR4 ;  /* 0x00000004ff0a7e24 */ /* 0x000fe6000f8e00ff */
[----:B------:R-:W-:Y:S02]  /*4290*/  LEA.HI.X.SX32 R13, R13, R11, 0x2, P0 ;  /* 0x0000000b0d0d7211 */ /* 0x000fe400000f16ff */
[----:B------:R-:W-:Y:S04]  /*42a0*/  IADD3 R10, -R246, c[0x0][0x168], -R10 ;  /* 0x00005a00f60a7a10 */ /* 0x000fe80007ffe90a */
[C---:B------:R-:W-:Y:S11]  /*42b0*/  ISETP.LT.OR P0, PT, R10.reuse, 0x1, !P3 ;  /* 0x000000010a00780c */ /* 0x040ff60005f01670 */
[----:B------:R-:W-:Y:S02]  /*42c0*/  @!UPT UIADD3 URZ, URZ, URZ, URZ ;  /* 0x0000003f3f3ff290 */ /* 0x000fe4000fffe03f */
[----:B------:R-:W-:Y:S01]  /*42d0*/  @!PT LDS RZ, [RZ] ;  /* 0x00000000fffff984 */ /* 0x000fe20000000800 */
[----:B------:R-:W-:Y:S01]  /*42e0*/  @!PT LDS RZ, [RZ] ;  /* 0x00000000fffff984 */ /* 0x000fe20000000800 */
[----:B------:R-:W-:Y:S01]  /*42f0*/  @!PT LDS RZ, [RZ] ;  /* 0x00000000fffff984 */ /* 0x000fe20000000800 */
[----:B------:R1:W-:Y:S01]  /*4300*/  LDGSTS.E.BYPASS.LTC128B.128 [R238+0x18080], [R8.64], !P0 ;  /* 0x1808000008ee7fae */ /* 0x0003e2000c101d4e */
[C---:B------:R-:W-:Y:S11]  /*4310*/  ISETP.LT.OR P0, PT, R10.reuse, 0x1, !P2 ;  /* 0x000000010a00780c */ /* 0x040ff60005701670 */
[----:B------:R-:W-:Y:S02]  /*4320*/  @!UPT UIADD3 URZ, URZ, URZ, URZ ;  /* 0x0000003f3f3ff290 */ /* 0x000fe4000fffe03f */
[----:B------:R1:W-:Y:S01]  /*4330*/  LDGSTS.E.BYPASS.LTC128B.128 [R238+0x1a080], [R8.64+0x80], !P0 ;  /* 0x1a08008008ee7fae */ /* 0x0003e2000c101d4e */
[C---:B------:R-:W-:Y:S11]  /*4340*/  ISETP.LT.OR P0, PT, R10.reuse, 0x1, !P1 ;  /* 0x000000010a00780c */ /* 0x040ff60004f01670 */
[----:B------:R-:W-:Y:S02]  /*4350*/  @!UPT UIADD3 URZ, URZ, URZ, URZ ;  /* 0x0000003f3f3ff290 */ /* 0x000fe4000fffe03f */
[----:B------:R1:W-:Y:S01]  /*4360*/  LDGSTS.E.BYPASS.LTC128B.128 [R238+0x1c080], [R8.64+0x100], !P0 ;  /* 0x1c08010008ee7fae */ /* 0x0003e2000c101d4e */
[----:B------:R-:W-:Y:S11]  /*4370*/  ISETP.LT.OR P0, PT, R10, 0x1, !P4 ;  /* 0x000000010a00780c */ /* 0x000ff60006701670 */
[----:B------:R-:W-:Y:S02]  /*4380*/  @!UPT UIADD3 URZ, URZ, URZ, URZ ;  /* 0x0000003f3f3ff290 */ /* 0x000fe4000fffe03f */
[----:B------:R1:W-:Y:S02]  /*4390*/  LDGSTS.E.BYPASS.LTC128B.128 [R238+0x1e080], [R8.64+0x180], !P0 ;  /* 0x1e08018008ee7fae */ /* 0x0003e4000c101d4e */
[----:B-1----:R-:W-:Y:S04]  /*43a0*/  IADD3 R8, P0, R8, UR16, RZ ;  /* 0x0000001008087c10 */ /* 0x002fe8000ff1e0ff */
[----:B------:R-:W-:Y:S02]  /*43b0*/  IADD3.X R9, R9, UR6, RZ, P0, !PT ;  /* 0x0000000609097c10 */ /* 0x000fe400087fe4ff */
[C---:B------:R-:W-:Y:S11]  /*43c0*/  ISETP.LT.OR P0, PT, R10.reuse, 0x21, !P3 ;  /* 0x000000210a00780c */ /* 0x040ff60005f01670 */
[----:B------:R-:W-:Y:S02]  /*43d0*/  @!UPT UIADD3 URZ, URZ, URZ, URZ ;  /* 0x0000003f3f3ff290 */ /* 0x000fe4000fffe03f */
[----:B------:R1:W-:Y:S01]  /*43e0*/  LDGSTS.E.BYPASS.LTC128B.128 [R238+0x19080], [R8.64], !P0 ;  /* 0x1908000008ee7fae */ /* 0x0003e2000c101d4e */
[C---:B------:R-:W-:Y:S11]  /*43f0*/  ISETP.LT.OR P0, PT, R10.reuse, 0x21, !P2 ;  /* 0x000000210a00780c */ /* 0x040ff60005701670 */
[----:B------:R-:W-:Y:S02]  /*4400*/  @!UPT UIADD3 URZ, URZ, URZ, URZ ;  /* 0x0000003f3f3ff290 */ /* 0x000fe4000fffe03f */
[----:B------:R2:W-:Y:S01]  /*4410*/  LDGSTS.E.BYPASS.LTC128B.128 [R238+0x1b080], [R18.64], !P0 ;  /* 0x1b08000012ee7fae */ /* 0x0005e2000c101d4e */
[----:B------:R-:W-:Y:S01]  /*4420*/  ISETP.LT.OR P0, PT, R10, 0x21, !P1 ;  /* 0x000000210a00780c */ /* 0x000fe20004f01670 */
[----:B-1----:R-:W-:Y:S11]  /*4430*/  @!P6 IMAD.SHL.U32 R8, R244, 0x10, RZ ;  /* 0x00000010f408e824 */ /* 0x002ff600078e00ff */
[----:B------:R-:W-:Y:S01]  /*4440*/  @!UPT UIADD3 URZ, URZ, URZ, URZ ;  /* 0x0000003f3f3ff290 */ /* 0x000fe2000fffe03f */
[----:B------:R2:W-:Y:S01]  /*4450*/  LDGSTS.E.BYPASS.LTC128B.128 [R238+0x1d080], [R16.64], !P0 ;  /* 0x1d08000010ee7fae */ /* 0x0005e2000c101d4e */
[----:B------:R-:W-:Y:S11]  /*4460*/  ISETP.LT.OR P0, PT, R10, 0x21, !P4 ;  /* 0x000000210a00780c */ /* 0x000ff60006701670 */
[----:B------:R-:W-:Y:S02]  /*4470*/  @!UPT UIADD3 URZ, URZ, URZ, URZ ;  /* 0x0000003f3f3ff290 */ /* 0x000fe4000fffe03f */
[----:B------:R2:W-:Y:S04]  /*4480*/  LDGSTS.E.BYPASS.LTC128B.128 [R238+0x1f080], [R14.64], !P0 ;  /* 0x1f0800000eee7fae */ /* 0x0005e8000c101d4e */
[----:B------:R2:W-:Y:S02]  /*4490*/  @!P6 LDGSTS.E.BYPASS.LTC128B.128 [R8+0x20180], [R12.64] ;  /* 0x201800000c08efae */ /* 0x0005e4000b901d4e */
.L_x_561:
[-C--:B-123--:R-:W-:Y:S01]  /*44a0*/  HMMA.16816.F32.BF16 R100, R4, R20.reuse, R100 ;  /* 0x000000140464723c */ /* 0x08efe20000041864 */
[----:B------:R-:W-:Y:S07]  /*44b0*/  LDSM.16.MT88.4 R8, [R0+0x11080] ;  /* 0x011080000008783b */ /* 0x000fee0000004200 */
[C---:B------:R-:W-:Y:S01]  /*44c0*/  HMMA.16816.F32.BF16 R104, R24.reuse, R20, R104 ;  /* 0x000000141868723c */ /* 0x040fe20000041868 */
[----:B------:R-:W-:Y:S07]  /*44d0*/  LDSM.16.MT88.4 R12, [R227+0x23280] ;  /* 0x02328000e30c783b */ /* 0x000fee0000004200 */
[-C--:B------:R-:W-:Y:S01]  /*44e0*/  HMMA.16816.F32.BF16 R108, R24, R22.reuse, R108 ;  /* 0x00000016186c723c */ /* 0x080fe2000004186c */
[----:B------:R-:W-:Y:S07]  /*44f0*/  LDSM.16.MT88.4 R16, [R0+0x13080] ;  /* 0x013080000010783b */ /* 0x000fee0000004200 */
[C---:B------:R-:W-:Y:S01]  /*4500*/  HMMA.16816.F32.BF16 R112, R4.reuse, R22, R112 ;  /* 0x000000160470723c */ /* 0x040fe20000041870 */
[----:B------:R-:W-:Y:S07]  /*4510*/  LDSM.16.MT88.4 R20, [R0+0x15080] ;  /* 0x015080000014783b */ /* 0x000fee0000004200 */
[-C--:B------:R-:W-:Y:S01]  /*4520*/  HMMA.16816.F32.BF16 R116, R4, R28.reuse, R116 ;  /* 0x0000001c0474723c */ /* 0x080fe20000041874 */
[----:B------:R-:W-:Y:S07]  /*4530*/  LDSM.16.MT88.4 R164, [R227+0x23a80] ;  /* 0x023a8000e3a4783b */ /* 0x000fee0000004200 */
[C---:B------:R-:W-:Y:S01]  /*4540*/  HMMA.16816.F32.BF16 R120, R24.reuse, R28, R120 ;  /* 0x0000001c1878723c */ /* 0x040fe20000041878 */
[----:B------:R-:W0:Y:S07]  /*4550*/  LDGDEPBAR ;  /* 0x00000000000079af */ /* 0x000e2e0000000000 */
[-C--:B------:R-:W-:Y:S08]  /*4560*/  HMMA.16816.F32.BF16 R124, R24, R30.reuse, R124 ;  /* 0x0000001e187c723c */ /* 0x080ff0000004187c */
[C---:B------:R-:W-:Y:S01]  /*4570*/  HMMA.16816.F32.BF16 R128, R4.reuse, R30, R128 ;  /* 0x0000001e0480723c */ /* 0x040fe20000041880 */
[----:B------:R-:W-:Y:S07]  /*4580*/  LDSM.16.MT88.4 R28, [R230+0x23a80] ;  /* 0x023a8000e61c783b */ /* 0x000fee0000004200 */
[-C--:B------:R-:W-:Y:S08]  /*4590*/  HMMA.16816.F32.BF16 R132, R4, R32.reuse, R132 ;  /* 0x000000200484723c */ /* 0x080ff00000041884 */
[C---:B------:R-:W-:Y:S08]  /*45a0*/  HMMA.16816.F32.BF16 R136, R24.reuse, R32, R136 ;  /* 0x000000201888723c */ /* 0x040ff00000041888 */
[-C--:B------:R-:W-:Y:S08]  /*45b0*/  HMMA.16816.F32.BF16 R140, R24, R34.reuse, R140 ;  /* 0x00000022188c723c */ /* 0x080ff0000004188c */
[C---:B------:R-:W-:Y:S01]  /*45c0*/  HMMA.16816.F32.BF16 R144, R4.reuse, R34, R144 ;  /* 0x000000220490723c */ /* 0x040fe20000041890 */
[----:B------:R-:W-:Y:S07]  /*45d0*/  LDSM.16.MT88.4 R32, [R0+0x11880] ;  /* 0x011880000020783b */ /* 0x000fee0000004200 */
[-C--:B------:R-:W-:Y:S08]  /*45e0*/  HMMA.16816.F32.BF16 R148, R4, R168.reuse, R148 ;  /* 0x000000a80494723c */ /* 0x080ff00000041894 */
[C---:B------:R-:W-:Y:S08]  /*45f0*/  HMMA.16816.F32.BF16 R152, R24.reuse, R168, R152 ;  /* 0x000000a81898723c */ /* 0x040ff00000041898 */
[-C--:B------:R-:W-:Y:S01]  /*4600*/  HMMA.16816.F32.BF16 R156, R24, R170.reuse, R156 ;  /* 0x000000aa189c723c */ /* 0x080fe2000004189c */
[----:B------:R-:W-:Y:S07]  /*4610*/  LDSM.16.MT88.4 R24, [R0+0x17080] ;  /* 0x017080000018783b */ /* 0x000fee0000004200 */
[----:B------:R-:W-:Y:S01]  /*4620*/  HMMA.16816.F32.BF16 R160, R4, R170, R160 ;  /* 0x000000aa04a0723c */ /* 0x000fe200000418a0 */
[----:B------:R-:W1:Y:S07]  /*4630*/  LDSM.16.MT88.4 R4, [R230+0x23280] ;  /* 0x02328000e604783b */ /* 0x000e6e0000004200 */
[-C--:B------:R-:W-:Y:S01]  /*4640*/  HMMA.16816.F32.BF16 R100, R172, R180.reuse, R100 ;  /* 0x000000b4ac64723c */ /* 0x080fe20000041864 */
[----:B------:R-:W2:Y:S07]  /*4650*/  LDSM.16.MT88.4 R168, [R0+0x13880] ;  /* 0x0138800000a8783b */ /* 0x000eae0000004200 */
        /* <DEDUP_REMOVED lines=15> */
[-C--:B-1----:R-:W-:Y:S08]  /*4750*/  HMMA.16816.F32.BF16 R100, R4, R8.reuse, R100 ;  /* 0x000000080464723c */ /* 0x082ff00000041864 */
[C---:B------:R-:W-:Y:S08]  /*4760*/  HMMA.16816.F32.BF16 R104, R12.reuse, R8, R104 ;  /* 0x000000080c68723c */ /* 0x040ff00000041868 */
[-C--:B------:R-:W-:Y:S08]  /*4770*/  HMMA.16816.F32.BF16 R108, R12, R10.reuse, R108 ;  /* 0x0000000a0c6c723c */ /* 0x080ff0000004186c */
[C---:B------:R-:W-:Y:S01]  /*4780*/  HMMA.16816.F32.BF16 R112, R4.reuse, R10, R112 ;  /* 0x0000000a0470723c */ /* 0x040fe20000041870 */
[----:B------:R-:W1:Y:S07]  /*4790*/  LDSM.16.MT88.4 R8, [R0+0x15880] ;  /* 0x015880000008783b */ /* 0x000e6e0000004200 */
        /* <DEDUP_REMOVED lines=12> */
[----:B------:R-:W3:Y:S07]  /*4860*/  LDSM.16.MT88.4 R4, [R0+0x17880] ;  /* 0x017880000004783b */ /* 0x000eee0000004200 */
[-C--:B------:R-:W-:Y:S01]  /*4870*/  HMMA.16816.F32.BF16 R100, R28, R32.reuse, R100 ;  /* 0x000000201c64723c */ /* 0x080fe20000041864 */
[----:B------:R-:W-:Y:S07]  /*4880*/  BAR.SYNC.DEFER_BLOCKING 0x0 ;  /* 0x0000000000007b1d */ /* 0x000fee0000010000 */
[C---:B------:R-:W-:Y:S08]  /*4890*/  HMMA.16816.F32.BF16 R104, R164.reuse, R32, R104 ;  /* 0x00000020a468723c */ /* 0x040ff00000041868 */
[-C--:B------:R-:W-:Y:S08]  /*48a0*/  HMMA.16816.F32.BF16 R108, R164, R34.reuse, R108 ;  /* 0x00000022a46c723c */ /* 0x080ff0000004186c */
[C---:B------:R-:W-:Y:S01]  /*48b0*/  HMMA.16816.F32.BF16 R112, R28.reuse, R34, R112 ;  /* 0x000000221c70723c */ /* 0x040fe20000041870 */
[----:B------:R4:W3:Y:S07]  /*48c0*/  LDSM.16.M88.4 R192, [R232] ;  /* 0x00000000e8c0783b */ /* 0x0008ee0000000200 */
[-C--:B--2---:R-:W-:Y:S01]  /*48d0*/  HMMA.16816.F32.BF16 R116, R28, R168.reuse, R116 ;  /* 0x000000a81c74723c */ /* 0x084fe20000041874 */
[----:B------:R4:W2:Y:S07]  /*48e0*/  LDSM.16.M88.4 R188, [R232+0x1000] ;  /* 0x00100000e8bc783b */ /* 0x0008ae0000000200 */
[C---:B------:R-:W-:Y:S01]  /*48f0*/  HMMA.16816.F32.BF16 R120, R164.reuse, R168, R120 ;  /* 0x000000a8a478723c */ /* 0x040fe20000041878 */
[----:B------:R4:W2:Y:S07]  /*4900*/  LDSM.16.MT88.4 R16, [R0+0x80] ;  /* 0x000080000010783b */ /* 0x0008ae0000004200 */
[-C--:B------:R-:W-:Y:S01]  /*4910*/  HMMA.16816.F32.BF16 R124, R164, R170.reuse, R124 ;  /* 0x000000aaa47c723c */ /* 0x080fe2000004187c */
[----:B------:R4:W2:Y:S07]  /*4920*/  LDSM.16.MT88.4 R32, [R0+0x2080] ;  /* 0x002080000020783b */ /* 0x0008ae0000004200 */
[C---:B------:R-:W-:Y:S01]  /*4930*/  HMMA.16816.F32.BF16 R128, R28.reuse, R170, R128 ;  /* 0x000000aa1c80723c */ /* 0x040fe20000041880 */
[----:B------:R4:W2:Y:S07]  /*4940*/  LDSM.16.MT88.4 R176, [R0+0x4080] ;  /* 0x0040800000b0783b */ /* 0x0008ae0000004200 */
[-C--:B-1----:R-:W-:Y:S01]  /*4950*/  HMMA.16816.F32.BF16 R132, R28, R8.reuse, R132 ;  /* 0x000000081c84723c */ /* 0x082fe20000041884 */
[----:B------:R4:W1:Y:S07]  /*4960*/  LDSM.16.MT88.4 R196, [R0+0x6080] ;  /* 0x0060800000c4783b */ /* 0x00086e0000004200 */
[C---:B------:R-:W-:Y:S01]  /*4970*/  HMMA.16816.F32.BF16 R136, R164.reuse, R8, R136 ;  /* 0x00000008a488723c */ /* 0x040fe20000041888 */
[----:B------:R4:W1:Y:S07]  /*4980*/  LDSM.16.M88.4 R200, [R233] ;  /* 0x00000000e9c8783b */ /* 0x00086e0000000200 */
[-C--:B------:R-:W-:Y:S01]  /*4990*/  HMMA.16816.F32.BF16 R140, R164, R10.reuse, R140 ;  /* 0x0000000aa48c723c */ /* 0x080fe2000004188c */
[----:B------:R4:W1:Y:S07]  /*49a0*/  LDSM.16.M88.4 R208, [R233+0x1000] ;  /* 0x00100000e9d0783b */ /* 0x00086e0000000200 */
[C---:B------:R-:W-:Y:S01]  /*49b0*/  HMMA.16816.F32.BF16 R144, R28.reuse, R10, R144 ;  /* 0x0000000a1c90723c */ /* 0x040fe20000041890 */
[----:B------:R4:W1:Y:S07]  /*49c0*/  LDSM.16.MT88.4 R204, [R0+0x880] ;  /* 0x0008800000cc783b */ /* 0x00086e0000004200 */
[-C--:B---3--:R-:W-:Y:S01]  /*49d0*/  HMMA.16816.F32.BF16 R148, R28, R4.reuse, R148 ;  /* 0x000000041c94723c */ /* 0x088fe20000041894 */
[----:B------:R4:W3:Y:S07]  /*49e0*/  LDSM.16.MT88.4 R212, [R0+0x2880] ;  /* 0x0028800000d4783b */ /* 0x0008ee0000004200 */
[C---:B------:R-:W-:Y:S01]  /*49f0*/  HMMA.16816.F32.BF16 R152, R164.reuse, R4, R152 ;  /* 0x00000004a498723c */ /* 0x040fe20000041898 */
[----:B------:R4:W1:Y:S07]  /*4a00*/  LDSM.16.MT88.4 R216, [R0+0x4880] ;  /* 0x0048800000d8783b */ /* 0x00086e0000004200 */
[-C--:B------:R-:W-:Y:S01]  /*4a10*/  HMMA.16816.F32.BF16 R156, R164, R6.reuse, R156 ;  /* 0x00000006a49c723c */ /* 0x080fe2000004189c */
[----:B------:R4:W1:Y:S07]  /*4a20*/  LDSM.16.MT88.4 R220, [R0+0x6880] ;  /* 0x0068800000dc783b */ /* 0x00086e0000004200 */
[----:B------:R-:W-:Y:S01]  /*4a30*/  HMMA.16816.F32.BF16 R160, R28, R6, R160 ;  /* 0x000000061ca0723c */ /* 0x000fe200000418a0 */
[----:B------:R-:W-:-:S07]  /*4a40*/  @P5 BRA `(.L_x_562) ;  /* 0x0000049000005947 */ /* 0x000fce0003800000 */
[C---:B--2---:R-:W-:Y:S01]  /*4a50*/  LOP3.LUT P3, RZ, R242.reuse, 0x1, RZ, 0xc0, !PT ;  /* 0x00000001f2ff7812 */ /* 0x044fe2000786c0ff */
[----:B------:R-:W-:Y:S01]  /*4a60*/  USHF.R.S32.HI UR22, URZ, 0x1f, UR21 ;  /* 0x0000001f3f167899 */ /* 0x000fe20008011415 */
[C---:B------:R-:W-:Y:S01]  /*4a70*/  LOP3.LUT P2, RZ, R242.reuse, 0x2, RZ, 0xc0, !PT ;  /* 0x00000002f2ff7812 */ /* 0x040fe2000784c0ff */
[----:B------:R-:W2:Y:S01]  /*4a80*/  S2R R8, SR_CTAID.Y ;  /* 0x0000000000087919 */ /* 0x000ea20000002600 */
        /* <DEDUP_REMOVED lines=18> */
[----:B--2---:R-:W-:Y:S01]  /*4bb0*/  SHF.R.S32.HI R9, RZ, 0x1f, R8 ;  /* 0x0000001fff097819 */ /* 0x004fe20000011408 */
        /* <DEDUP_REMOVED lines=34> */
[----:B--2---:R-:W-:Y:S04]  /*4de0*/  IADD3 R4, P0, R4, UR9, RZ ;  /* 0x0000000904047c10 */ /* 0x004fe8000ff1e0ff */
        /* <DEDUP_REMOVED lines=8> */
[----:B--2---:R-:W-:Y:S11]  /*4e70*/  @!P6 IMAD.SHL.U32 R4, R244, 0x10, RZ ;  /* 0x00000010f404e824 */ /* 0x004ff600078e00ff */
[----:B------:R-:W-:Y:S01]  /*4e80*/  @!UPT UIADD3 URZ, URZ, URZ, URZ ;  /* 0x0000003f3f3ff290 */ /* 0x000fe2000fffe03f */
[----:B------:R4:W-:Y:S01]  /*4e90*/  LDGSTS.E.BYPASS.LTC128B.128 [R238+0x15080], [R12.64], !P0 ;  /* 0x150800000cee7fae */ /* 0x0009e2000c101d4e */
[----:B------:R-:W-:Y:S11]  /*4ea0*/  ISETP.LT.OR P0, PT, R6, 0x21, !P4 ;  /* 0x000000210600780c */ /* 0x000ff60006701670 */
[----:B------:R-:W-:Y:S02]  /*4eb0*/  @!UPT UIADD3 URZ, URZ, URZ, URZ ;  /* 0x0000003f3f3ff290 */ /* 0x000fe4000fffe03f */
[----:B------:R4:W-:Y:S04]  /*4ec0*/  LDGSTS.E.BYPASS.LTC128B.128 [R238+0x17080], [R10.64], !P0 ;  /* 0x170800000aee7fae */ /* 0x0009e8000c101d4e */
[----:B------:R4:W-:Y:S02]  /*4ed0*/  @!P6 LDGSTS.E.BYPASS.LTC128B.128 [R4+0x20080], [R8.64] ;  /* 0x200800000804efae */ /* 0x0009e4000b901d4e */
.L_x_562:
[-C--:B--2-4-:R-:W-:Y:S01]  /*4ee0*/  HMMA.16816.F32.BF16 R4, R192, R16.reuse, RZ ;  /* 0x00000010c004723c */ /* 0x094fe200000418ff */
[----:B-----5:R-:W2:Y:S01]  /*4ef0*/  LDL R236, [R1+0x10] ;  /* 0x0000100001ec7983 */ /* 0x020ea20000100800 */
[----:B------:R-:W-:Y:S02]  /*4f00*/  USHF.L.U32 UR11, UR11, 0xe, URZ ;  /* 0x0000000e0b0b7899 */ /* 0x000fe4000800063f */
[----:B------:R-:W-:Y:S01]  /*4f10*/  UISETP.GE.AND UP0, UPT, UR21, UR20, UPT ;  /* 0x000000141500728c */ /* 0x000fe2000bf06270 */
[----:B------:R-:W0:Y:S03]  /*4f20*/  LDGDEPBAR ;  /* 0x00000000000079af */ /* 0x000e260000000000 */
[C---:B------:R-:W-:Y:S08]  /*4f30*/  HMMA.16816.F32.BF16 R8, R188.reuse, R16, RZ ;  /* 0x00000010bc08723c */ /* 0x040ff000000418ff */
[-C--:B------:R-:W-:Y:S08]  /*4f40*/  HMMA.16816.F32.BF16 R12, R188, R18.reuse, RZ ;  /* 0x00000012bc0c723c */ /* 0x080ff000000418ff */
        /* <DEDUP_REMOVED lines=9> */
[-C--:B-1----:R-:W-:Y:S08]  /*4fe0*/  HMMA.16816.F32.BF16 R180, R192, R196.reuse, RZ ;  /* 0x000000c4c0b4723c */ /* 0x082ff000000418ff */
[C---:B------:R-:W-:Y:S07]  /*4ff0*/  HMMA.16816.F32.BF16 R184, R188.reuse, R196, RZ ;  /* 0x000000c4bcb8723c */ /* 0x040fee00000418ff */
[----:B------:R-:W-:Y:S01]  /*5000*/  IMAD.U32 R197, RZ, RZ, UR11 ;  /* 0x0000000bffc57e24 */ /* 0x000fe2000f8e00ff */
[-C--:B------:R-:W-:Y:S08]  /*5010*/  HMMA.16816.F32.BF16 R188, R188, R198.reuse, RZ ;  /* 0x000000c6bcbc723c */ /* 0x080ff000000418ff */
[----:B------:R-:W-:Y:S01]  /*5020*/  HMMA.16816.F32.BF16 R192, R192, R198, RZ ;  /* 0x000000c6c0c0723c */ /* 0x000fe200000418ff */
[----:B------:R-:W4:Y:S07]  /*5030*/  LDL.64 R198, [R1+0x8] ;  /* 0x0000080001c67983 */ /* 0x000f2e0000100a00 */
[-C--:B------:R-:W-:Y:S08]  /*5040*/  HMMA.16816.F32.BF16 R4, R200, R204.reuse, R4 ;  /* 0x000000ccc804723c */ /* 0x080ff00000041804 */
[C---:B------:R-:W-:Y:S08]  /*5050*/  HMMA.16816.F32.BF16 R8, R208.reuse, R204, R8 ;  /* 0x000000ccd008723c */ /* 0x040ff00000041808 */
[-C--:B------:R-:W-:Y:S08]  /*5060*/  HMMA.16816.F32.BF16 R12, R208, R206.reuse, R12 ;  /* 0x000000ced00c723c */ /* 0x080ff0000004180c */
[C---:B------:R-:W-:Y:S01]  /*5070*/  HMMA.16816.F32.BF16 R16, R200.reuse, R206, R16 ;  /* 0x000000cec810723c */ /* 0x040fe20000041810 */
[----:B------:R-:W-:Y:S07]  /*5080*/  LDSM.16.MT88.4 R204, [R0+0x1080] ;  /* 0x0010800000cc783b */ /* 0x000fee0000004200 */
[-C--:B---3--:R-:W-:Y:S08]  /*5090*/  HMMA.16816.F32.BF16 R20, R200, R212.reuse, R20 ;  /* 0x000000d4c814723c */ /* 0x088ff00000041814 */
[C---:B------:R-:W-:Y:S08]  /*50a0*/  HMMA.16816.F32.BF16 R24, R208.reuse, R212, R24 ;  /* 0x000000d4d018723c */ /* 0x040ff00000041818 */
[-C--:B------:R-:W-:Y:S08]  /*50b0*/  HMMA.16816.F32.BF16 R28, R208, R214.reuse, R28 ;  /* 0x000000d6d01c723c */ /* 0x080ff0000004181c */
[C---:B------:R-:W-:Y:S01]  /*50c0*/  HMMA.16816.F32.BF16 R32, R200.reuse, R214, R32 ;  /* 0x000000d6c820723c */ /* 0x040fe20000041820 */
[----:B------:R-:W-:Y:S07]  /*50d0*/  LDSM.16.MT88.4 R212, [R0+0x5080] ;  /* 0x0050800000d4783b */ /* 0x000fee0000004200 */
[-C--:B------:R-:W-:Y:S08]  /*50e0*/  HMMA.16816.F32.BF16 R164, R200, R216.reuse, R164 ;  /* 0x000000d8c8a4723c */ /* 0x080ff000000418a4 */
[C---:B------:R-:W-:Y:S08]  /*50f0*/  HMMA.16816.F32.BF16 R168, R208.reuse, R216, R168 ;  /* 0x000000d8d0a8723c */ /* 0x040ff000000418a8 */
[-C--:B------:R-:W-:Y:S08]  /*5100*/  HMMA.16816.F32.BF16 R172, R208, R218.reuse, R172 ;  /* 0x000000dad0ac723c */ /* 0x080ff000000418ac */
[C---:B------:R-:W-:Y:S08]  /*5110*/  HMMA.16816.F32.BF16 R176, R200.reuse, R218, R176 ;  /* 0x000000dac8b0723c */ /* 0x040ff000000418b0 */
[-C--:B------:R-:W-:Y:S08]  /*5120*/  HMMA.16816.F32.BF16 R180, R200, R220.reuse, R180 ;  /* 0x000000dcc8b4723c */ /* 0x080ff000000418b4 */
[C---:B------:R-:W-:Y:S08]  /*5130*/  HMMA.16816.F32.BF16 R184, R208.reuse, R220, R184 ;  /* 0x000000dcd0b8723c */ /* 0x040ff000000418b8 */
[-C--:B------:R-:W-:Y:S01]  /*5140*/  HMMA.16816.F32.BF16 R188, R208, R222.reuse, R188 ;  /* 0x000000ded0bc723c */ /* 0x080fe200000418bc */
[----:B------:R-:W-:Y:S07]  /*5150*/  LDSM.16.M88.4 R208, [R235+0x1000] ;  /* 0x00100000ebd0783b */ /* 0x000fee0000000200 */
[----:B------:R-:W-:Y:S01]  /*5160*/  HMMA.16816.F32.BF16 R192, R200, R222, R192 ;  /* 0x000000dec8c0723c */ /* 0x000fe200000418c0 */
[----:B------:R-:W-:Y:S03]  /*5170*/  LDSM.16.MT88.4 R200, [R0+0x3080] ;  /* 0x0030800000c8783b */ /* 0x000fe60000004200 */
[----:B----4-:R-:W-:Y:S01]  /*5180*/  IADD3 R196, P0, R198, UR11, RZ ;  /* 0x0000000bc6c47c10 */ /* 0x010fe2000ff1e0ff */
[----:B------:R-:W-:Y:S03]  /*5190*/  UMOV UR11, UR21 ;  /* 0x00000015000b7c82 */ /* 0x000fe60008000000 */
[----:B--2---:R-:W-:Y:S04]  /*51a0*/  LEA.HI.X.SX32 R197, R197, R236, 0x1, P0 ;  /* 0x000000ecc5c57211 */ /* 0x004fe800000f0eff */
[C---:B------:R-:W-:Y:S04]  /*51b0*/  LEA R236, P0, R196.reuse, c[0x0][0x220], 0x2 ;  /* 0x00008800c4ec7a11 */ /* 0x040fe800078010ff */
[----:B------:R-:W-:Y:S02]  /*51c0*/  LEA.HI.X R237, R196, c[0x0][0x224], R197, 0x2, P0 ;  /* 0x00008900c4ed7a11 */ /* 0x000fe400000f14c5 */
[----:B------:R-:W1:Y:S01]  /*51d0*/  LDSM.16.M88.4 R196, [R235] ;  /* 0x00000000ebc4783b */ /* 0x000e620000000200 */
[----:B------:R-:W-:Y:S01]  /*51e0*/  PLOP3.LUT P0, PT, PT, PT, UP0, 0x80, 0x0 ;  /* 0x000000000000781c */ /* 0x000fe20003f0f008 */
        /* <DEDUP_REMOVED lines=8> */
[C---:B------:R-:W-:Y:S01]  /*5270*/  HMMA.16816.F32.BF16 R32, R196.reuse, R202, R32 ;  /* 0x000000cac420723c */ /* 0x040fe20000041820 */
[----:B------:R-:W-:Y:S07]  /*5280*/  LDSM.16.M88.4 R200, [R234] ;  /* 0x00000000eac8783b */ /* 0x000fee0000000200 */
[-C--:B------:R-:W-:Y:S08]  /*5290*/  HMMA.16816.F32.BF16 R164, R196, R212.reuse, R164 ;  /* 0x000000d4c4a4723c */ /* 0x080ff000000418a4 */
[C---:B------:R-:W-:Y:S08]  /*52a0*/  HMMA.16816.F32.BF16 R168, R208.reuse, R212, R168 ;  /* 0x000000d4d0a8723c */ /* 0x040ff000000418a8 */
[-C--:B------:R-:W-:Y:S08]  /*52b0*/  HMMA.16816.F32.BF16 R172, R208, R214.reuse, R172 ;  /* 0x000000d6d0ac723c */ /* 0x080ff000000418ac */
[C---:B------:R-:W-:Y:S01]  /*52c0*/  HMMA.16816.F32.BF16 R176, R196.reuse, R214, R176 ;  /* 0x000000d6c4b0723c */ /* 0x040fe200000418b0 */
[----:B------:R-:W-:Y:S07]  /*52d0*/  LDSM.16.M88.4 R212, [R234+0x1000] ;  /* 0x00100000ead4783b */ /* 0x000fee0000000200 */
[-C--:B-1----:R-:W-:Y:S08]  /*52e0*/  HMMA.16816.F32.BF16 R180, R196, R204.reuse, R180 ;  /* 0x000000ccc4b4723c */ /* 0x082ff000000418b4 */
[C---:B------:R-:W-:Y:S08]  /*52f0*/  HMMA.16816.F32.BF16 R184, R208.reuse, R204, R184 ;  /* 0x000000ccd0b8723c */ /* 0x040ff000000418b8 */
[-C--:B------:R-:W-:Y:S01]  /*5300*/  HMMA.16816.F32.BF16 R188, R208, R206.reuse, R188 ;  /* 0x000000ced0bc723c */ /* 0x080fe200000418bc */
[----:B------:R-:W1:Y:S07]  /*5310*/  LDSM.16.MT88.4 R208, [R0+0x1880] ;  /* 0x0018800000d0783b */ /* 0x000e6e0000004200 */
[----:B------:R-:W-:Y:S01]  /*5320*/  HMMA.16816.F32.BF16 R192, R196, R206, R192 ;  /* 0x000000cec4c0723c */ /* 0x000fe200000418c0 */
[----:B------:R-:W2:Y:S04]  /*5330*/  LDSM.16.MT88.4 R196, [R0+0x3880] ;  /* 0x0038800000c4783b */ /* 0x000ea80000004200 */
[----:B------:R-:W3:Y:S03]  /*5340*/  LDSM.16.MT88.4 R204, [R0+0x5880] ;  /* 0x0058800000cc783b */ /* 0x000ee60000004200 */
[-C--:B-1----:R-:W-:Y:S08]  /*5350*/  HMMA.16816.F32.BF16 R4, R200, R208.reuse, R4 ;  /* 0x000000d0c804723c */ /* 0x082ff00000041804 */
[C---:B------:R-:W-:Y:S08]  /*5360*/  HMMA.16816.F32.BF16 R8, R212.reuse, R208, R8 ;  /* 0x000000d0d408723c */ /* 0x040ff00000041808 */
[-C--:B------:R-:W-:Y:S07]  /*5370*/  HMMA.16816.F32.BF16 R12, R212, R210.reuse, R12 ;  /* 0x000000d2d40c723c */ /* 0x080fee000004180c */
[----:B------:R-:W-:Y:S01]  /*5380*/  RED.E.ADD.F32.FTZ.RN.STRONG.GPU [R236.64], R4 ;  /* 0x00000004ec00798e */ /* 0x000fe2000c10e78e */
[C---:B------:R-:W-:Y:S03]  /*5390*/  HMMA.16816.F32.BF16 R16, R200.reuse, R210, R16 ;  /* 0x000000d2c810723c */ /* 0x040fe60000041810 */
[----:B------:R-:W1:Y:S04]  /*53a0*/  LDSM.16.MT88.4 R208, [R0+0x7880] ;  /* 0x0078800000d0783b */ /* 0x000e680000004200 */
[----:B------:R4:W-:Y:S01]  /*53b0*/  RED.E.ADD.F32.FTZ.RN.STRONG.GPU [R236.64+0x400], R5 ;  /* 0x00040005ec00798e */ /* 0x0009e2000c10e78e */
[-C--:B--2---:R-:W-:Y:S03]  /*53c0*/  HMMA.16816.F32.BF16 R20, R200, R196.reuse, R20 ;  /* 0x000000c4c814723c */ /* 0x084fe60000041814 */
[----:B------:R4:W-:Y:S04]  /*53d0*/  RED.E.ADD.F32.FTZ.RN.STRONG.GPU [R236.64+0x800], R6 ;  /* 0x00080006ec00798e */ /* 0x0009e8000c10e78e */
[----:B------:R4:W-:Y:S01]  /*53e0*/  RED.E.ADD.F32.FTZ.RN.STRONG.GPU [R236.64+0xc00], R7 ;  /* 0x000c0007ec00798e */ /* 0x0009e2000c10e78e */
[C---:B------:R-:W-:Y:S03]  /*53f0*/  HMMA.16816.F32.BF16 R24, R212.reuse, R196, R24 ;  /* 0x000000c4d418723c */ /* 0x040fe60000041818 */
[----:B------:R4:W-:Y:S04]  /*5400*/  RED.E.ADD.F32.FTZ.RN.STRONG.GPU [R236.64+0x1000], R8 ;  /* 0x00100008ec00798e */ /* 0x0009e8000c10e78e */
[----:B------:R4:W-:Y:S01]  /*5410*/  RED.E.ADD.F32.FTZ.RN.STRONG.GPU [R236.64+0x1400], R9 ;  /* 0x00140009ec00798e */ /* 0x0009e2000c10e78e */
[-C--:B------:R-:W-:Y:S03]  /*5420*/  HMMA.16816.F32.BF16 R28, R212, R198.reuse, R28 ;  /* 0x000000c6d41c723c */ /* 0x080fe6000004181c */
[----:B------:R4:W-:Y:S04]  /*5430*/  RED.E.ADD.F32.FTZ.RN.STRONG.GPU [R236.64+0x1800], R10 ;  /* 0x0018000aec00798e */ /* 0x0009e8000c10e78e */
[----:B------:R4:W-:Y:S01]  /*5440*/  RED.E.ADD.F32.FTZ.RN.STRONG.GPU [R236.64+0x1c00], R11 ;  /* 0x001c000bec00798e */ /* 0x0009e2000c10e78e */
[C---:B------:R-:W-:Y:S03]  /*5450*/  HMMA.16816.F32.BF16 R32, R200.reuse, R198, R32 ;  /* 0x000000c6c820723c */ /* 0x040fe60000041820 */
[----:B------:R4:W-:Y:S04]  /*5460*/  RED.E.ADD.F32.FTZ.RN.STRONG.GPU [R236.64+0x2000], R16 ;  /* 0x00200010ec00798e */ /* 0x0009e8000c10e78e */
[----:B------:R4:W-:Y:S01]  /*5470*/  RED.E.ADD.F32.FTZ.RN.STRONG.GPU [R236.64+0x2400], R17 ;  /* 0x00240011ec00798e */ /* 0x0009e2000c10e78e */
[-C--:B---3--:R-:W-:Y:S03]  /*5480*/  HMMA.16816.F32.BF16 R164, R200, R204.reuse, R164 ;  /* 0x000000ccc8a4723c */ /* 0x088fe600000418a4 */
        /* <DEDUP_REMOVED lines=11> */
[-C--:B-1----:R-:W-:Y:S03]  /*5540*/  HMMA.16816.F32.BF16 R180, R200, R208.reuse, R180 ;  /* 0x000000d0c8b4723c */ /* 0x082fe600000418b4 */
        /* <DEDUP_REMOVED lines=8> */
[----:B------:R-:W-:Y:S03]  /*55d0*/  HMMA.16816.F32.BF16 R192, R200, R210, R192 ;  /* 0x000000d2c8c0723c */ /* 0x000fe600000418c0 */
        /* <DEDUP_REMOVED lines=41> */
.L_x_560:
[----:B------:R-:W1:Y:S01]  /*5870*/  S2R R2, SR_TID.X ;  /* 0x0000000000027919 */ /* 0x000e620000002100 */
[----:B------:R-:W-:Y:S01]  /*5880*/  SHF.R.S32.HI R3, RZ, 0x1f, R244 ;  /* 0x0000001fff037819 */ /* 0x000fe200000114f4 */
[----:B------:R-:W-:Y:S01]  /*5890*/  FMUL.FTZ R100, R100, c[0x0][0x298] ;  /* 0x0000a60064647a20 */ /* 0x000fe20000410000 */
[----:B------:R-:W-:Y:S01]  /*58a0*/  LOP3.LUT P0, RZ, R252, 0x4, RZ, 0xc0, !PT ;  /* 0x00000004fcff7812 */ /* 0x000fe2000780c0ff */
[----:B------:R-:W-:Y:S01]  /*58b0*/  BAR.SYNC.DEFER_BLOCKING 0x1, 0x100 ;  /* 0x0044000000007b1d */ /* 0x000fe20000010000 */
[----:B------:R-:W-:Y:S01]  /*58c0*/  LEA.HI R4, R3, R244, RZ, 0x6 ;  /* 0x000000f403047211 */ /* 0x000fe200078f30ff */
[----:B----4-:R-:W-:Y:S01]  /*58d0*/  FMUL.FTZ R34, R101, c[0x0][0x298] ;  /* 0x0000a60065227a20 */ /* 0x010fe20000410000 */
        /* <DEDUP_REMOVED lines=22> */
[----:B------:R-:W-:Y:S01]  /*5a40*/  LEA.HI R0, R0, R2, RZ, 0x5 ;  /* 0x0000000200007211 */ /* 0x000fe200078f28ff */
[----:B------:R-:W-:Y:S01]  /*5a50*/  IMAD.SHL.U32 R2, R252, 0x40, RZ ;  /* 0x00000040fc027824 */ /* 0x000fe200078e00ff */
[----:B------:R-:W-:Y:S01]  /*5a60*/  F2FP.BF16.PACK_AB R64, R65, R64 ;  /* 0x000000404140723e */ /* 0x000fe200000010ff */
[----:B------:R-:W-:Y:S01]  /*5a70*/  FMUL.FTZ R28, R109, c[0x0][0x298] ;  /* 0x0000a6006d1c7a20 */ /* 0x000fe20000410000 */
[----:B------:R-:W-:Y:S01]  /*5a80*/  SHF.R.S32.HI R8, RZ, 0x5, R0 ;  /* 0x00000005ff087819 */ /* 0x000fe20000011400 */
[----:B------:R-:W-:Y:S01]  /*5a90*/  FMUL.FTZ R110, R110, c[0x0][0x298] ;  /* 0x0000a6006e6e7a20 */ /* 0x000fe20000410000 */
[----:B------:R-:W-:Y:S01]  /*5aa0*/  LOP3.LUT R6, R2, 0x1c0, RZ, 0xc0, !PT ;  /* 0x000001c002067812 */ /* 0x000fe200078ec0ff */
[----:B------:R-:W-:Y:S01]  /*5ab0*/  FMUL.FTZ R27, R111, c[0x0][0x298] ;  /* 0x0000a6006f1b7a20 */ /* 0x000fe20000410000 */
[----:B------:R-:W-:Y:S01]  /*5ac0*/  LEA.HI R0, R0, R8, RZ, 0x1 ;  /* 0x0000000800007211 */ /* 0x000fe200078f08ff */
[----:B------:R-:W-:Y:S01]  /*5ad0*/  FMUL.FTZ R116, R116, c[0x0][0x298] ;  /* 0x0000a60074747a20 */ /* 0x000fe20000410000 */
[----:B------:R-:W-:Y:S01]  /*5ae0*/  SHF.R.S32.HI R2, RZ, 0x6, R4 ;  /* 0x00000006ff027819 */ /* 0x000fe20000011404 */
[----:B------:R-:W-:Y:S01]  /*5af0*/  FMUL.FTZ R26, R117, c[0x0][0x298] ;  /* 0x0000a600751a7a20 */ /* 0x000fe20000410000 */
[CC--:B------:R-:W-:Y:S01]  /*5b00*/  LEA.HI R4, R3.reuse, R244.reuse, RZ, 0x2 ;  /* 0x000000f403047211 */ /* 0x0c0fe200078f10ff */
[----:B------:R-:W-:Y:S01]  /*5b10*/  FMUL.FTZ R118, R118, c[0x0][0x298] ;  /* 0x0000a60076767a20 */ /* 0x000fe20000410000 */
[----:B------:R-:W-:Y:S01]  /*5b20*/  LOP3.LUT R0, R0, 0xfffffffe, RZ, 0xc0, !PT ;  /* 0xfffffffe00007812 */ /* 0x000fe200078ec0ff */
[----:B------:R-:W-:Y:S01]  /*5b30*/  IMAD.SHL.U32 R2, R2, 0x8, RZ ;  /* 0x0000000802027824 */ /* 0x000fe200078e00ff */
[----:B------:R-:W-:Y:S01]  /*5b40*/  LEA.HI R3, R3, R244, RZ, 0x5 ;  /* 0x000000f403037211 */ /* 0x000fe200078f28ff */
[----:B------:R-:W-:Y:S01]  /*5b50*/  FMUL.FTZ R25, R119, c[0x0][0x298] ;  /* 0x0000a60077197a20 */ /* 0x000fe20000410000 */
[----:B------:R-:W-:Y:S01]  /*5b60*/  LOP3.LUT R5, R4, 0x7ffffffc, RZ, 0xc0, !PT ;  /* 0x7ffffffc04057812 */ /* 0x000fe200078ec0ff */
[----:B------:R-:W-:Y:S01]  /*5b70*/  IMAD.IADD R0, R8, 0x1, -R0 ;  /* 0x0000000108007824 */ /* 0x000fe200078e0a00 */
[----:B------:R-:W-:Y:S01]  /*5b80*/  LOP3.LUT R4, R3, 0xffffffe0, RZ, 0xc0, !PT ;  /* 0xffffffe003047812 */ /* 0x000fe200078ec0ff */
[----:B------:R-:W-:Y:S01]  /*5b90*/  FMUL.FTZ R128, R128, c[0x0][0x298] ;  /* 0x0000a60080807a20 */ /* 0x000fe20000410000 */
[----:B------:R-:W-:Y:S01]  /*5ba0*/  LOP3.LUT R3, R6, 0x18, R2, 0xf8, !PT ;  /* 0x0000001806037812 */ /* 0x000fe200078ef802 */
[----:B------:R-:W-:Y:S01]  /*5bb0*/  IMAD.IADD R2, R244, 0x1, -R5 ;  /* 0x00000001f4027824 */ /* 0x000fe200078e0a05 */
[----:B------:R-:W-:Y:S01]  /*5bc0*/  SHF.R.U32.HI R6, RZ, 0x3, R6 ;  /* 0x00000003ff067819 */ /* 0x000fe20000011606 */
[----:B------:R-:W-:Y:S01]  /*5bd0*/  IMAD.SHL.U32 R5, R0, 0x400, RZ ;  /* 0x0000040000057824 */ /* 0x000fe200078e00ff */
[----:B------:R-:W-:Y:S01]  /*5be0*/  F2FP.BF16.PACK_AB R66, R67, R66 ;  /* 0x000000424342723e */ /* 0x000fe200000010ff */
[----:B------:R-:W-:Y:S01]  /*5bf0*/  IMAD.IADD R0, R244, 0x1, -R4 ;  /* 0x00000001f4007824 */ /* 0x000fe200078e0a04 */
[----:B------:R-:W-:Y:S01]  /*5c00*/  LOP3.LUT R3, R3, R6, RZ, 0x3c, !PT ;  /* 0x0000000603037212 */ /* 0x000fe200078e3cff */
[----:B------:R-:W-:Y:S01]  /*5c10*/  IMAD R5, R2, 0x2, R5 ;  /* 0x0000000202057824 */ /* 0x000fe200078e0205 */
[----:B------:R-:W-:Y:S01]  /*5c20*/  F2FP.BF16.PACK_AB R56, R57, R56 ;  /* 0x000000383938723e */ /* 0x000fe200000010ff */
[----:B------:R-:W-:Y:S01]  /*5c30*/  IMAD.SHL.U32 R4, R8, 0x40, RZ ;  /* 0x0000004008047824 */ /* 0x000fe200078e00ff */
[----:B------:R-:W-:Y:S01]  /*5c40*/  SHF.R.S32.HI R2, RZ, 0x1f, R0 ;  /* 0x0000001fff027819 */ /* 0x000fe20000011400 */
[----:B------:R-:W-:Y:S01]  /*5c50*/  IMAD.IADD R3, R3, 0x1, R5 ;  /* 0x0000000103037824 */ /* 0x000fe200078e0205 */
[----:B------:R-:W-:Y:S01]  /*5c60*/  F2FP.BF16.PACK_AB R58, R59, R58 ;  /* 0x0000003a3b3a723e */ /* 0x000fe200000010ff */
[----:B------:R-:W-:Y:S01]  /*5c70*/  IMAD.SHL.U32 R6, R0, 0x8, RZ ;  /* 0x0000000800067824 */ /* 0x000fe200078e00ff */
[----:B------:R-:W-:Y:S01]  /*5c80*/  LOP3.LUT R7, R4, 0x1c0, RZ, 0xc0, !PT ;  /* 0x000001c004077812 */ /* 0x000fe200078ec0ff */
[----:B------:R-:W-:Y:S01]  /*5c90*/  FMUL.FTZ R22, R129, c[0x0][0x298] ;  /* 0x0000a60081167a20 */ /* 0x000fe20000410000 */
[----:B------:R-:W-:Y:S01]  /*5ca0*/  LEA.HI R2, R2, R0, RZ, 0x3 ;  /* 0x0000000002027211 */ /* 0x000fe200078f18ff */
[----:B------:R-:W-:Y:S01]  /*5cb0*/  IMAD.SHL.U32 R0, R3, 0x2, RZ ;  /* 0x0000000203007824 */ /* 0x000fe200078e00ff */
[----:B------:R-:W-:Y:S01]  /*5cc0*/  LOP3.LUT R4, R7, 0x38, R6, 0xf8, !PT ;  /* 0x0000003807047812 */ /* 0x000fe200078ef806 */
[----:B------:R-:W-:Y:S01]  /*5cd0*/  FMUL.FTZ R130, R130, c[0x0][0x298] ;  /* 0x0000a60082827a20 */ /* 0x000fe20000410000 */
[----:B------:R-:W-:Y:S01]  /*5ce0*/  SHF.R.U32.HI R35, RZ, 0x3, R7 ;  /* 0x00000003ff237819 */ /* 0x000fe20000011607 */
[----:B------:R-:W-:Y:S01]  /*5cf0*/  IMAD.SHL.U32 R7, R2, 0x200, RZ ;  /* 0x0000020002077824 */ /* 0x000fe200078e00ff */
[C---:B------:R-:W-:Y:S01]  /*5d00*/  IADD3 R2, R0.reuse, 0x40, RZ ;  /* 0x0000004000027810 */ /* 0x040fe20007ffe0ff */
[----:B------:R-:W-:Y:S01]  /*5d10*/  STS [R0+0x8080], R36 ;  /* 0x0080802400007388 */ /* 0x000fe20000000800 */
[C---:B------:R-:W-:Y:S01]  /*5d20*/  IADD3 R3, R0.reuse, 0x440, RZ ;  /* 0x0000044000037810 */ /* 0x040fe20007ffe0ff */
[----:B------:R-:W-:Y:S01]  /*5d30*/  FMUL.FTZ R21, R131, c[0x0][0x298] ;  /* 0x0000a60083157a20 */ /* 0x000fe20000410000 */
[C---:B------:R-:W-:Y:S01]  /*5d40*/  @P0 IADD3 R2, R0.reuse, -0x40, RZ ;  /* 0xffffffc000020810 */ /* 0x040fe20007ffe0ff */
[----:B------:R-:W-:Y:S01]  /*5d50*/  STS [R0+0x8480], R38 ;  /* 0x0084802600007388 */ /* 0x000fe20000000800 */
[----:B------:R-:W-:Y:S01]  /*5d60*/  @P0 IADD3 R3, R0, 0x3c0, RZ ;  /* 0x000003c000030810 */ /* 0x000fe20007ffe0ff */
[----:B------:R-:W-:Y:S01]  /*5d70*/  FMUL.FTZ R120, R120, c[0x0][0x298] ;  /* 0x0000a60078787a20 */ /* 0x000fe20000410000 */
[----:B------:R-:W-:Y:S01]  /*5d80*/  F2FP.BF16.PACK_AB R60, R61, R60 ;  /* 0x0000003c3d3c723e */ /* 0x000fe200000010ff */
[----:B------:R-:W-:Y:S01]  /*5d90*/  STS [R2+0x8080], R48 ;  /* 0x0080803002007388 */ /* 0x000fe20000000800 */
[----:B------:R-:W-:Y:S01]  /*5da0*/  F2FP.BF16.PACK_AB R62, R63, R62 ;  /* 0x0000003e3f3e723e */ /* 0x000fe200000010ff */
        /* <DEDUP_REMOVED lines=51> */
[----:B------:R-:W-:Y:S01]  /*60e0*/  FMUL.FTZ R146, R146, c[0x0][0x298] ;  /* 0x0000a60092927a20 */ /* 0x000fe20000410000 */
[----:B------:R-:W-:Y:S01]  /*60f0*/  F2FP.BF16.PACK_AB R25, R25, R118 ;  /* 0x000000761919723e */ /* 0x000fe200000010ff */
[----:B------:R-:W-:Y:S01]  /*6100*/  FMUL.FTZ R13, R147, c[0x0][0x298] ;  /* 0x0000a600930d7a20 */ /* 0x000fe20000410000 */
        /* <DEDUP_REMOVED lines=49> */
[----:B------:R-:W-:Y:S01]  /*6420*/  F2FP.BF16.PACK_AB R12, R12, R140 ;  /* 0x0000008c0c0c723e */ /* 0x000fe200000010ff */
[----:B------:R-:W-:Y:S01]  /*6430*/  USHF.R.S32.HI UR6, URZ, 0x1f, UR10 ;  /* 0x0000001f3f067899 */ /* 0x000fe2000801140a */
[----:B------:R-:W-:Y:S01]  /*6440*/  F2FP.BF16.PACK_AB R11, R11, R142 ;  /* 0x0000008e0b0b723e */ /* 0x000fe200000010ff */
[----:B------:R-:W-:Y:S01]  /*6450*/  STS [R0+0xf480], R90 ;  /* 0x00f4805a00007388 */ /* 0x000fe20000000800 */
[----:B------:R-:W-:Y:S01]  /*6460*/  F2FP.BF16.PACK_AB R149, R149, R148 ;  /* 0x000000949595723e */ /* 0x000fe200000010ff */
[----:B------:R-:W-:Y:S01]  /*6470*/  ULDC.64 UR4, c[0x0][0x340] ;  /* 0x0000d00000047ab9 */ /* 0x000fe20000000a00 */
[----:B------:R-:W-:Y:S01]  /*6480*/  F2FP.BF16.PACK_AB R150, R151, R150 ;  /* 0x000000969796723e */ /* 0x000fe200000010ff */
[----:B------:R-:W-:Y:S01]  /*6490*/  STS [R2+0xf080], R92 ;  /* 0x00f0805c02007388 */ /* 0x000fe20000000800 */
[----:B------:R-:W-:Y:S01]  /*64a0*/  F2FP.BF16.PACK_AB R10, R10, R160 ;  /* 0x000000a00a0a723e */ /* 0x000fe200000010ff */
[----:B------:R-:W-:Y:S01]  /*64b0*/  UIMAD UR4, UR6, UR4, URZ ;  /* 0x00000004060472a4 */ /* 0x000fe2000f8e023f */
[----:B------:R-:W-:Y:S01]  /*64c0*/  F2FP.BF16.PACK_AB R9, R9, R162 ;  /* 0x000000a20909723e */ /* 0x000fe200000010ff */
[----:B------:R-:W-:Y:S01]  /*64d0*/  STS [R2+0xf480], R94 ;  /* 0x00f4805e02007388 */ /* 0x000fe20000000800 */
[----:B------:R-:W-:Y:S01]  /*64e0*/  F2FP.BF16.PACK_AB R152, R153, R152 ;  /* 0x000000989998723e */ /* 0x000fe200000010ff */
[----:B------:R-:W-:Y:S01]  /*64f0*/  UIMAD UR4, UR10, UR5, UR4 ;  /* 0x000000050a0472a4 */ /* 0x000fe2000f8e0204 */
[----:B------:R-:W-:Y:S01]  /*6500*/  F2FP.BF16.PACK_AB R154, R155, R154 ;  /* 0x0000009a9b9a723e */ /* 0x000fe200000010ff */
[----:B------:R-:W-:Y:S01]  /*6510*/  STS [R0+0x80], R34 ;  /* 0x0000802200007388 */ /* 0x000fe20000000800 */
[----:B------:R-:W-:Y:S01]  /*6520*/  LOP3.LUT R35, R4, R35, RZ, 0x3c, !PT ;  /* 0x0000002304237212 */ /* 0x000fe200078e3cff */
[----:B------:R-:W-:Y:S01]  /*6530*/  BSSY B0, `(.L_x_564) ;  /* 0x0000050000007945 */ /* 0x000fe20003800000 */
[----:B------:R-:W-:Y:S01]  /*6540*/  F2FP.BF16.PACK_AB R5, R157, R156 ;  /* 0x0000009c9d05723e */ /* 0x000fe200000010ff */
[----:B------:R-:W-:Y:S01]  /*6550*/  STS [R0+0x480], R33 ;  /* 0x0004802100007388 */ /* 0x000fe20000000800 */
[----:B------:R-:W-:-:S02]  /*6560*/  F2FP.BF16.PACK_AB R4, R159, R158 ;  /* 0x0000009e9f04723e */ /* 0x000fc400000010ff */
[----:B------:R-:W-:Y:S01]  /*6570*/  LOP3.LUT R7, R35, 0x7ffff000, R7, 0xf8, !PT ;  /* 0x7ffff00023077812 */ /* 0x000fe200078ef807 */
        /* <DEDUP_REMOVED lines=25> */
[----:B------:R2:W-:Y:S04]  /*6710*/  STS [R2+0x6480], R9 ;  /* 0x0064800902007388 */ /* 0x0005e80000000800 */
[----:B------:R-:W-:Y:S04]  /*6720*/  STS [R0+0x7080], R152 ;  /* 0x0070809800007388 */ /* 0x000fe80000000800 */
[----:B------:R3:W-:Y:S04]  /*6730*/  STS [R0+0x7480], R154 ;  /* 0x0074809a00007388 */ /* 0x0007e80000000800 */
[----:B------:R4:W-:Y:S04]  /*6740*/  STS [R2+0x7080], R5 ;  /* 0x0070800502007388 */ /* 0x0009e80000000800 */
[----:B------:R5:W-:Y:S04]  /*6750*/  STS [R2+0x7480], R4 ;  /* 0x0074800402007388 */ /* 0x000be80000000800 */
[----:B-1----:R-:W1:Y:S04]  /*6760*/  S2R R12, SR_CTAID.X ;  /* 0x00000000000c7919 */ /* 0x002e680000002500 */
[----:B------:R-:W5:Y:S01]  /*6770*/  S2R R21, SR_CTAID.Y ;  /* 0x0000000000157919 */ /* 0x000f620000002600 */
[----:B--2---:R-:W-:Y:S01]  /*6780*/  SHF.R.S32.HI R9, RZ, 0x1f, R8 ;  /* 0x0000001fff097819 */ /* 0x004fe20000011408 */
[----:B---3--:R-:W-:-:S02]  /*6790*/  IMAD.SHL.U32 R0, R7, 0x2, RZ ;  /* 0x0000000207007824 */ /* 0x008fc400078e00ff */
[----:B------:R-:W-:Y:S01]  /*67a0*/  BAR.SYNC.DEFER_BLOCKING 0x1, 0x100 ;  /* 0x0044000000007b1d */ /* 0x000fe20000010000 */
[----:B------:R-:W-:Y:S01]  /*67b0*/  SHF.R.S32.HI R7, RZ, 0x1f, R6 ;  /* 0x0000001fff077819 */ /* 0x000fe20000011406 */
[----:B----4-:R-:W-:-:S04]  /*67c0*/  IMAD.MOV.U32 R5, RZ, RZ, -0x40 ;  /* 0xffffffc0ff057424 */ /* 0x010fc800078e00ff */
[----:B-1----:R-:W-:Y:S01]  /*67d0*/  IMAD R5, R12, R5, c[0x0][0x2f0] ;  /* 0x0000bc000c057624 */ /* 0x002fe200078e0205 */
[----:B-----5:R-:W-:Y:S01]  /*67e0*/  SHF.R.S32.HI R22, RZ, 0x1f, R21 ;  /* 0x0000001fff167819 */ /* 0x020fe20000011415 */
[----:B------:R-:W-:-:S03]  /*67f0*/  IMAD.WIDE.U32 R2, R21, c[0x0][0x338], R6 ;  /* 0x0000ce0015027a25 */ /* 0x000fc600078e0006 */
[----:B------:R-:W-:Y:S01]  /*6800*/  IMNMX R20, R5, 0x40, PT ;  /* 0x0000004005147817 */ /* 0x000fe20003800200 */
[----:B------:R-:W-:-:S03]  /*6810*/  IMAD R4, R22, c[0x0][0x338], RZ ;  /* 0x0000ce0016047a24 */ /* 0x000fc600078e02ff */
[----:B------:R-:W-:Y:S01]  /*6820*/  ISETP.GE.AND P2, PT, R8, R20, PT ;  /* 0x000000140800720c */ /* 0x000fe20003f46270 */
[----:B------:R-:W-:Y:S01]  /*6830*/  IMAD R4, R21, c[0x0][0x33c], R4 ;  /* 0x0000cf0015047a24 */ /* 0x000fe200078e0204 */
[----:B------:R1:W2:Y:S02]  /*6840*/  LDS.128 R24, [R0+0x8480] ;  /* 0x0084800000187984 */ /* 0x0002a40000000c00 */
[----:B------:R-:W-:Y:S01]  /*6850*/  ISETP.GE.OR P0, PT, R6, c[0x0][0x324], P2 ;  /* 0x0000c90006007a0c */ /* 0x000fe20001706670 */
[----:B------:R-:W-:Y:S01]  /*6860*/  IMAD.IADD R3, R3, 0x1, R4 ;  /* 0x0000000103037824 */ /* 0x000fe200078e0204 */
[----:B------:R1:W3:Y:S01]  /*6870*/  LDS.128 R28, [R0+0x8880] ;  /* 0x00888000001c7984 */ /* 0x0002e20000000c00 */
[----:B------:R-:W-:-:S03]  /*6880*/  IMAD.U32 R4, RZ, RZ, UR10 ;  /* 0x0000000aff047e24 */ /* 0x000fc6000f8e00ff */
[----:B------:R1:W4:Y:S01]  /*6890*/  LDS.128 R32, [R0+0x8c80] ;  /* 0x008c800000207984 */ /* 0x0003220000000c00 */
[----:B------:R-:W-:-:S03]  /*68a0*/  IMAD.WIDE.U32 R10, R4, c[0x0][0x340], R2 ;  /* 0x0000d000040a7a25 */ /* 0x000fc600078e0002 */
[----:B------:R1:W1:Y:S01]  /*68b0*/  LDS.128 R36, [R0+0x9080] ;  /* 0x0090800000247984 */ /* 0x0002620000000c00 */
[----:B------:R-:W-:Y:S01]  /*68c0*/  IMAD.WIDE R4, R12, 0x40, R8 ;  /* 0x000000400c047825 */ /* 0x000fe200078e0208 */
[----:B------:R-:W-:Y:S02]  /*68d0*/  IADD3 R3, R11, UR4, RZ ;  /* 0x000000040b037c10 */ /* 0x000fe4000fffe0ff */
        /* <DEDUP_REMOVED lines=21> */
.L_x_565:
[----:B--234-:R-:W-:Y:S05]  /*6a30*/  BSYNC B0 ;  /* 0x0000000000007941 */ /* 0x01cfea0003800000 */
.L_x_564:
        /* <DEDUP_REMOVED lines=17> */
.L_x_567:
[----:B------:R-:W-:Y:S05]  /*6b50*/  BSYNC B0 ;  /* 0x0000000000007941 */ /* 0x000fea0003800000 */
.L_x_566:
        /* <DEDUP_REMOVED lines=17> */
.L_x_569:
[----:B------:R-:W-:Y:S05]  /*6c70*/  BSYNC B0 ;  /* 0x0000000000007941 */ /* 0x000fea0003800000 */
.L_x_568:
        /* <DEDUP_REMOVED lines=16> */
.L_x_571:
[----:B------:R-:W-:Y:S05]  /*6d80*/  BSYNC B0 ;  /* 0x0000000000007941 */ /* 0x000fea0003800000 */
.L_x_570:
        /* <DEDUP_REMOVED lines=16> */
.L_x_573:
[----:B------:R-:W-:Y:S05]  /*6e90*/  BSYNC B0 ;  /* 0x0000000000007941 */ /* 0x000fea0003800000 */
.L_x_572:
        /* <DEDUP_REMOVED lines=16> */
.L_x_575:
[----:B------:R-:W-:Y:S05]  /*6fa0*/  BSYNC B0 ;  /* 0x0000000000007941 */ /* 0x000fea0003800000 */
.L_x_574:
        /* <DEDUP_REMOVED lines=16> */
.L_x_577:
[----:B------:R-:W-:Y:S05]  /*70b0*/  BSYNC B0 ;  /* 0x0000000000007941 */ /* 0x000fea0003800000 */
.L_x_576:
        /* <DEDUP_REMOVED lines=15> */
.L_x_579:
[----:B------:R-:W-:Y:S05]  /*71b0*/  BSYNC B0 ;  /* 0x0000000000007941 */ /* 0x000fea0003800000 */
.L_x_578:
[----:B------:R-:W-:Y:S01]  /*71c0*/  IMAD R0, R22, c[0x0][0x308], RZ ;  /* 0x0000c20016007a24 */ /* 0x000fe200078e02ff */
[----:B------:R-:W-:Y:S01]  /*71d0*/  ULDC.64 UR4, c[0x0][0x310] ;  /* 0x0000c40000047ab9 */ /* 0x000fe20000000a00 */
[C---:B--2---:R-:W-:Y:S01]  /*71e0*/  IMAD.WIDE.U32 R2, R21.reuse, c[0x0][0x308], R6 ;  /* 0x0000c20015027a25 */ /* 0x044fe200078e0006 */
[----:B------:R-:W-:Y:S01]  /*71f0*/  ISETP.GE.OR P0, PT, R6, c[0x0][0x2f4], P2 ;  /* 0x0000bd0006007a0c */ /* 0x000fe20001706670 */
[----:B------:R-:W-:Y:S01]  /*7200*/  UIMAD UR4, UR6, UR4, URZ ;  /* 0x00000004060472a4 */ /* 0x000fe2000f8e023f */
[----:B------:R-:W-:Y:S01]  /*7210*/  BSSY B0, `(.L_x_580) ;  /* 0x0000010000007945 */ /* 0x000fe20003800000 */
[----:B------:R-:W-:Y:S02]  /*7220*/  IMAD R0, R21, c[0x0][0x30c], R0 ;  /* 0x0000c30015007a24 */ /* 0x000fe400078e0200 */
[----:B------:R-:W-:-:S03]  /*7230*/  UIMAD UR4, UR10, UR5, UR4 ;  /* 0x000000050a0472a4 */ /* 0x000fc6000f8e0204 */
[----:B------:R-:W-:Y:S02]  /*7240*/  IADD3 R3, R3, R0, RZ ;  /* 0x0000000003037210 */ /* 0x000fe40007ffe0ff */
        /* <DEDUP_REMOVED lines=12> */
.L_x_581:
[----:B------:R-:W-:Y:S05]  /*7310*/  BSYNC B0 ;  /* 0x0000000000007941 */ /* 0x000fea0003800000 */
.L_x_580:
        /* <DEDUP_REMOVED lines=15> */
.L_x_583:
[----:B------:R-:W-:Y:S05]  /*7410*/  BSYNC B0 ;  /* 0x0000000000007941 */ /* 0x000fea0003800000 */
.L_x_582:
        /* <DEDUP_REMOVED lines=15> */
.L_x_585:
[----:B------:R-:W-:Y:S05]  /*7510*/  BSYNC B0 ;  /* 0x0000000000007941 */ /* 0x000fea0003800000 */
.L_x_584:
        /* <DEDUP_REMOVED lines=14> */
.L_x_587:
[----:B------:R-:W-:Y:S05]  /*7600*/  BSYNC B0 ;  /* 0x0000000000007941 */ /* 0x000fea0003800000 */
.L_x_586:
        /* <DEDUP_REMOVED lines=14> */
.L_x_589:
[----:B------:R-:W-:Y:S05]  /*76f0*/  BSYNC B0 ;  /* 0x0000000000007941 */ /* 0x000fea0003800000 */
.L_x_588:
        /* <DEDUP_REMOVED lines=14> */
.L_x_591:
[----:B------:R-:W-:Y:S05]  /*77e0*/  BSYNC B0 ;  /* 0x0000000000007941 */ /* 0x000fea0003800000 */
.L_x_590:
        /* <DEDUP_REMOVED lines=14> */
.L_x_593:
[----:B------:R-:W-:Y:S05]  /*78d0*/  BSYNC B0 ;  /* 0x0000000000007941 */ /* 0x000fea0003800000 */
.L_x_592:
[----:B------:R-:W-:-:S13]  /*78e0*/  ISETP.GE.OR P0, PT, R6, c[0x0][0x2f4], P1 ;  /* 0x0000bd0006007a0c */ /* 0x000fda0000f06670 */
[----:B------:R-:W-:Y:S05]  /*78f0*/  @P0 EXIT ;  /* 0x000000000000094d */ /* 0x000fea0003800000 */
[----:B------:R-:W-:Y:S02]  /*7900*/  IADD3 R6, P0, R4, 0x38, RZ ;  /* 0x0000003804067810 */ /* 0x000fe40007f1e0ff */
[----:B------:R-:W-:Y:S02]  /*7910*/  MOV R2, R8 ;  /* 0x0000000800027202 */ /* 0x000fe40000000f00 */
[----:B------:R-:W-:-:S03]  /*7920*/  IADD3.X R0, RZ, R5, RZ, P0, !PT ;  /* 0x00000005ff007210 */ /* 0x000fc600007fe4ff */
[----:B------:R-:W-:-:S04]  /*7930*/  IMAD.WIDE.U32 R4, R6, c[0x0][0x300], R2 ;  /* 0x0000c00006047a25 */ /* 0x000fc800078e0002 */
[----:B------:R-:W-:Y:S01]  /*7940*/  IMAD R0, R0, c[0x0][0x300], RZ ;  /* 0x0000c00000007a24 */ /* 0x000fe200078e02ff */
[----:B------:R-:W-:-:S03]  /*7950*/  LEA R2, P0, R4, c[0x0][0x2e8], 0x1 ;  /* 0x0000ba0004027a11 */ /* 0x000fc600078008ff */
[----:B------:R-:W-:-:S05]  /*7960*/  IMAD R0, R6, c[0x0][0x304], R0 ;  /* 0x0000c10006007a24 */ /* 0x000fca00078e0200 */
[----:B------:R-:W-:-:S04]  /*7970*/  IADD3 R0, R5, R0, RZ ;  /* 0x0000000005007210 */ /* 0x000fc80007ffe0ff */
[----:B------:R-:W-:-:S05]  /*7980*/  LEA.HI.X R3, R4, c[0x0][0x2ec], R0, 0x1, P0 ;  /* 0x0000bb0004037a11 */ /* 0x000fca00000f0c00 */
[----:B------:R-:W-:Y:S01]  /*7990*/  STG.E.128 [R2.64], R80 ;  /* 0x0000005002007986 */ /* 0x000fe2000c101d0e */
[----:B------:R-:W-:Y:S05]  /*79a0*/  EXIT ;  /* 0x000000000000794d */ /* 0x000fea0003800000 */
.L_x_594:
        /* <DEDUP_REMOVED lines=13> */
.L_x_1161:


//--------------------- .text._ZN7cutlass13device_kernelIN5flash19enable_sm80_to_sm89INS1_16FlashAttnBwdSm80INS1_25CollectiveMainloopBwdSm80ILi1ELi1EN4cute5tupleIJNS5_1CILi64EEES8_NS7_ILi256EEEEEENS_10bfloat16_tEfNS_4arch4Sm80ELb0ELb0ELb0ELb0ELb0ELb0ELb0ELb0ELi2ELi4ELi2ELi2ELb0EEENS1_24CollectiveEpilogueBwdGQAISA_fSD_Li256ELb0ELb0EEENS1_19SingleTileSchedulerILb0ELb0ELb0ELi64EEEEEEEEEvNT_6ParamsE --------------------------
	.section	.text._ZN7cutlass13device_kernelIN5flash19enable_sm80_to_sm89INS1_16FlashAttnBwdSm80INS1_25CollectiveMainloopBwdSm80ILi1ELi1EN4cute5tupleIJNS5_1CILi64EEES8_NS7_ILi256EEEEEENS_10bfloat16_tEfNS_4arch4Sm80ELb0ELb0ELb0ELb0ELb0ELb0ELb0ELb0ELi2ELi4ELi2ELi2ELb0EEENS1_24CollectiveEpilogueBwdGQAISA_fSD_Li256ELb0ELb0EEENS1_19SingleTileSchedulerILb0ELb0ELb0ELi64EEEEEEEEEvNT_6ParamsE,"ax",@progbits
	.sectioninfo	@"SHI_REGISTERS=255"
	.align	128
.text._ZN7cutlass13device_kernelIN5flash19enable_sm80_to_sm89INS1_16FlashAttnBwdSm80INS1_25CollectiveMainloopBwdSm80ILi1ELi1EN4cute5tupleIJNS5_1CILi64EEES8_NS7_ILi256EEEEEENS_10bfloat16_tEfNS_4arch4Sm80ELb0ELb0ELb0ELb0ELb0ELb0ELb0ELb0ELi2ELi4ELi2ELi2ELb0EEENS1_24CollectiveEpilogueBwdGQAISA_fSD_Li256ELb0ELb0EEENS1_19SingleTileSchedulerILb0ELb0ELb0ELi64EEEEEEEEEvNT_6ParamsE:
        .type           _ZN7cutlass13device_kernelIN5flash19enable_sm80_to_sm89INS1_16FlashAttnBwdSm80INS1_25CollectiveMainloopBwdSm80ILi1ELi1EN4cute5tupleIJNS5_1CILi64EEES8_NS7_ILi256EEEEEENS_10bfloat16_tEfNS_4arch4Sm80ELb0ELb0ELb0ELb0ELb0ELb0ELb0ELb0ELi2ELi4ELi2ELi2ELb0EEENS1_24CollectiveEpilogueBwdGQAISA_fSD_Li256ELb0ELb0EEENS1_19SingleTileSchedulerILb0ELb0ELb0ELi64EEEEEEEEEvNT_6ParamsE,@function
        .size           _ZN7cutlass13device_kernelIN5flash19enable_sm80_to_sm89INS1_16FlashAttnBwdSm80INS1_25CollectiveMainloopBwdSm80ILi1ELi1EN4cute5tupleIJNS5_1CILi64EEES8_NS7_ILi256EEEEEENS_10bfloat16_tEfNS_4arch4Sm80ELb0ELb0ELb0ELb0ELb0ELb0ELb0ELb0ELi2ELi4ELi2ELi2ELb0EEENS1_24CollectiveEpilogueBwdGQAISA_fSD_Li256ELb0ELb0EEENS1_19SingleTileSchedulerILb0ELb0ELb0ELi64EEEEEEEEEvNT_6ParamsE,(.L_x_1162 - _ZN7cutlass13device_kernelIN5flash19enable_sm80_to_sm89INS1_16FlashAttnBwdSm80INS1_25CollectiveMainloopBwdSm80ILi1ELi1EN4cute5tupleIJNS5_1CILi64EEES8_NS7_ILi256EEEEEENS_10bfloat16_tEfNS_4arch4Sm80ELb0ELb0ELb0ELb0ELb0ELb0ELb0ELb0ELi2ELi4ELi2ELi2ELb0EEENS1_24CollectiveEpilogueBwdGQAISA_fSD_Li256ELb0ELb0EEENS1_19SingleTileSchedulerILb0ELb0ELb0ELi64EEEEEEEEEvNT_6ParamsE)
        .other          _ZN7cutlass13device_kernelIN5flash19enable_sm80_to_sm89INS1_16FlashAttnBwdSm80INS1_25CollectiveMainloopBwdSm80ILi1ELi1EN4cute5tupleIJNS5_1CILi64EEES8_NS7_ILi256EEEEEENS_10bfloat16_tEfNS_4arch4Sm80ELb0ELb0ELb0ELb0ELb0ELb0ELb0ELb0ELi2ELi4ELi2ELi2ELb0EEENS1_24CollectiveEpilogueBwdGQAISA_fSD_Li256ELb0ELb0EEENS1_19SingleTileSchedulerILb0ELb0ELb0ELi64EEEEEEEEEvNT_6ParamsE,@"STO_CUDA_ENTRY STV_DEFAULT"
_ZN7cutlass13device_kernelIN5flash19enable_sm80_to_sm89INS1_16FlashAttnBwdSm80INS1_25CollectiveMainloopBwdSm80ILi1ELi1EN4cute5tupleIJNS5_1CILi64EEES8_NS7_ILi256EEEEEENS_10bfloat16_tEfNS_4arch4Sm80ELb0ELb0ELb0ELb0ELb0ELb0ELb0ELb0ELi2ELi4ELi2ELi2ELb0EEENS1_24CollectiveEpilogueBwdGQAISA_fSD_Li256ELb0ELb0EEENS1_19SingleTileSchedulerILb0ELb0ELb0ELi64EEEEEEEEEvNT_6ParamsE:
        /* <DEDUP_REMOVED lines=8> */
[----:B------:R-:W-:Y:S01]  /*0080*/  IMAD.MOV.U32 R25, RZ, RZ, R3 ;  /* 0x000000ffff197224 */ /* 0x000fe200078e0003 */
[----:B------:R-:W2:Y:S01]  /*0090*/  S2R R18, SR_CTAID.Y ;  /* 0x0000000000127919 */ /* 0x000ea20000002600 */
[----:B------:R-:W-:Y:S01]  /*00a0*/  ULDC.64 UR4, c[0x0][0x1e8] ;  /* 0x00007a0000047ab9 */ /* 0x000fe20000000a00 */
[----:B------:R-:W-:Y:S01]  /*00b0*/  ISETP.NE.AND P0, PT, R0, 0x1, PT ;  /* 0x000000010000780c */ /* 0x000fe20003f05270 */
[----:B------:R-:W-:Y:S01]  /*00c0*/  UIMAD UR4, UR11, UR4, URZ ;  /* 0x000000040b0472a4 */ /* 0x000fe2000f8e023f */
[----:B------:R-:W3:Y:S01]  /*00d0*/  S2R R10, SR_CTAID.X ;  /* 0x00000000000a7919 */ /* 0x000ee20000002500 */
[----:B------:R-:W-:Y:S01]  /*00e0*/  IMAD.MOV.U32 R22, RZ, RZ, -0x40 ;  /* 0xffffffc0ff167424 */ /* 0x000fe200078e00ff */
[----:B------:R-:W-:Y:S01]  /*00f0*/  ULDC.64 UR14, c[0x0][0x118] ;  /* 0x00004600000e7ab9 */ /* 0x000fe20000000a00 */
[----:B------:R-:W-:Y:S01]  /*0100*/  IMAD.U32 R13, RZ, RZ, UR10 ;  /* 0x0000000aff0d7e24 */ /* 0x000fe2000f8e00ff */
[----:B------:R-:W-:Y:S01]  /*0110*/  UIMAD UR6, UR10, UR5, UR4 ;  /* 0x000000050a0672a4 */ /* 0x000fe2000f8e0204 */
[----:B------:R-:W-:Y:S01]  /*0120*/  IMAD.MOV.U32 R17, RZ, RZ, c[0x0][0x1dc] ;  /* 0x00007700ff117624 */ /* 0x000fe200078e00ff */
[----:B------:R-:W-:Y:S01]  /*0130*/  UMOV UR16, 0x6 ;  /* 0x0000000600107882 */ /* 0x000fe20000000000 */
[----:B------:R-:W-:Y:S01]  /*0140*/  CS2R R158, SRZ ;  /* 0x00000000009e7805 */ /* 0x000fe2000001ff00 */
[----:B------:R-:W-:Y:S01]  /*0150*/  ULDC.64 UR4, c[0x0][0x1b8] ;  /* 0x00006e0000047ab9 */ /* 0x000fe20000000a00 */
[----:B------:R-:W-:Y:S01]  /*0160*/  CS2R R156, SRZ ;  /* 0x00000000009c7805 */ /* 0x000fe2000001ff00 */
[----:B------:R-:W-:Y:S01]  /*0170*/  UIMAD UR4, UR11, UR4, URZ ;  /* 0x000000040b0472a4 */ /* 0x000fe2000f8e023f */
[----:B------:R-:W-:Y:S01]  /*0180*/  CS2R R162, SRZ ;  /* 0x0000000000a27805 */ /* 0x000fe2000001ff00 */
[----:B------:R-:W-:Y:S01]  /*0190*/  ULDC UR20, c[0x0][0x168] ;  /* 0x00005a0000147ab9 */ /* 0x000fe20000000800 */
[----:B------:R-:W-:Y:S01]  /*01a0*/  CS2R R160, SRZ ;  /* 0x0000000000a07805 */ /* 0x000fe2000001ff00 */
[----:B------:R-:W-:Y:S01]  /*01b0*/  UIMAD UR4, UR10, UR5, UR4 ;  /* 0x000000050a0472a4 */ /* 0x000fe2000f8e0204 */
[----:B------:R-:W-:Y:S01]  /*01c0*/  CS2R R154, SRZ ;  /* 0x00000000009a7805 */ /* 0x000fe2000001ff00 */
[--C-:B-1----:R-:W-:Y:S01]  /*01d0*/  IMAD.MOV.U32 R24, RZ, RZ, R2.reuse ;  /* 0x000000ffff187224 */ /* 0x102fe200078e0002 */
[----:B------:R1:W-:Y:S01]  /*01e0*/  STL [R1], R2 ;  /* 0x0000000201007387 */ /* 0x0003e20000100800 */
[----:B------:R-:W-:Y:S01]  /*01f0*/  IMAD.MOV.U32 R24, RZ, RZ, R2 ;  /* 0x000000ffff187224 */ /* 0x000fe200078e0002 */
[----:B------:R-:W-:Y:S01]  /*0200*/  UISETP.GE.AND UP0, UPT, UR20, 0x1, UPT ;  /* 0x000000011400788c */ /* 0x000fe2000bf06270 */
[----:B--2---:R-:W-:Y:S01]  /*0210*/  @P0 IMAD.HI.U32 R3, R18, c[0x0][0x24c], RZ ;  /* 0x0000930012030a27 */ /* 0x004fe200078e00ff */
[----:B------:R-:W-:Y:S01]  /*0220*/  SHF.R.S32.HI R23, RZ, 0x1f, R18 ;  /* 0x0000001fff177819 */ /* 0x000fe20000011412 */
[----:B------:R-:W-:Y:S01]  /*0230*/  CS2R R152, SRZ ;  /* 0x0000000000987805 */ /* 0x000fe2000001ff00 */
[----:B------:R-:W-:Y:S01]  /*0240*/  SHF.R.S32.HI R19, RZ, 0x1f, R24 ;  /* 0x0000001fff137819 */ /* 0x000fe20000011418 */
[----:B------:R-:W-:Y:S01]  /*0250*/  IMAD.MOV.U32 R0, RZ, RZ, R18 ;  /* 0x000000ffff007224 */ /* 0x000fe200078e0012 */
[----:B------:R-:W-:Y:S01]  /*0260*/  @P0 SHF.R.U32.HI R0, RZ, c[0x0][0x250], R3 ;  /* 0x00009400ff000a19 */ /* 0x000fe20000011603 */
[----:B---3--:R-:W-:Y:S01]  /*0270*/  IMAD R22, R10, R22, c[0x0][0x198] ;  /* 0x000066000a167624 */ /* 0x008fe200078e0216 */
[----:B------:R-:W-:Y:S01]  /*0280*/  CS2R R150, SRZ ;  /* 0x0000000000967805 */ /* 0x000fe2000001ff00 */
[----:B------:R-:W-:Y:S01]  /*0290*/  IMAD.SHL.U32 R30, R24, 0x4, RZ ;  /* 0x00000004181e7824 */ /* 0x000fe200078e00ff */
[----:B------:R-:W-:Y:S01]  /*02a0*/  CS2R R148, SRZ ;  /* 0x0000000000947805 */ /* 0x000fe2000001ff00 */
[----:B------:R-:W-:Y:S01]  /*02b0*/  CS2R R142, SRZ ;  /* 0x00000000008e7805 */ /* 0x000fe2000001ff00 */
[----:B------:R-:W-:Y:S01]  /*02c0*/  CS2R R140, SRZ ;  /* 0x00000000008c7805 */ /* 0x000fe2000001ff00 */
[----:B------:R-:W-:Y:S01]  /*02d0*/  CS2R R146, SRZ ;  /* 0x0000000000927805 */ /* 0x000fe2000001ff00 */
[----:B------:R-:W-:Y:S01]  /*02e0*/  SHF.R.S32.HI R31, RZ, 0x1f, R30 ;  /* 0x0000001fff1f7819 */ /* 0x000fe2000001141e */
        /* <DEDUP_REMOVED lines=8> */
[----:B-1----:R-:W-:Y:S01]  /*0370*/  LEA.HI R2, R19, R24, RZ, 0x3 ;  /* 0x0000001813027211 */ /* 0x002fe200078f18ff */
[----:B------:R-:W-:Y:S01]  /*0380*/  CS2R R128, SRZ ;  /* 0x0000000000807805 */ /* 0x000fe2000001ff00 */
[----:B------:R-:W-:Y:S01]  /*0390*/  CS2R R122, SRZ ;  /* 0x00000000007a7805 */ /* 0x000fe2000001ff00 */
[----:B------:R-:W-:Y:S01]  /*03a0*/  CS2R R120, SRZ ;  /* 0x0000000000787805 */ /* 0x000fe2000001ff00 */
[----:B------:R-:W-:Y:S01]  /*03b0*/  SHF.R.S32.HI R26, RZ, 0x3, R2 ;  /* 0x00000003ff1a7819 */ /* 0x000fe20000011402 */
[----:B------:R-:W-:Y:S01]  /*03c0*/  CS2R R118, SRZ ;  /* 0x0000000000767805 */ /* 0x000fe2000001ff00 */
[----:B------:R-:W-:Y:S01]  /*03d0*/  LOP3.LUT R2, R2, 0xfffffff8, RZ, 0xc0, !PT ;  /* 0xfffffff802027812 */ /* 0x000fe200078ec0ff */
[----:B------:R-:W-:Y:S01]  /*03e0*/  CS2R R116, SRZ ;  /* 0x0000000000747805 */ /* 0x000fe2000001ff00 */
[----:B------:R-:W-:Y:S01]  /*03f0*/  SHF.R.S32.HI R27, RZ, 0x1f, R26 ;  /* 0x0000001fff1b7819 */ /* 0x000fe2000001141a */
[----:B------:R-:W-:Y:S01]  /*0400*/  IMAD.SHL.U32 R3, R26, 0x40, RZ ;  /* 0x000000401a037824 */ /* 0x000fe200078e00ff */
[----:B------:R-:W-:Y:S01]  /*0410*/  CS2R R110, SRZ ;  /* 0x00000000006e7805 */ /* 0x000fe2000001ff00 */
[----:B------:R-:W-:Y:S01]  /*0420*/  IMAD.IADD R20, R24, 0x1, -R2 ;  /* 0x0000000118147824 */ /* 0x000fe200078e0a02 */
[----:B------:R-:W-:Y:S01]  /*0430*/  SHF.R.S32.HI R2, RZ, 0x1f, R0 ;  /* 0x0000001fff027819 */ /* 0x000fe20000011400 */
[----:B------:R-:W-:Y:S01]  /*0440*/  IMAD.WIDE R10, R10, 0x40, R26 ;  /* 0x000000400a0a7825 */ /* 0x000fe200078e021a */
[----:B------:R1:W-:Y:S01]  /*0450*/  STL.64 [R1+0x8], R26 ;  /* 0x0000081a01007387 */ /* 0x0003e20000100a00 */
[----:B------:R-:W-:Y:S01]  /*0460*/  CS2R R108, SRZ ;  /* 0x00000000006c7805 */ /* 0x000fe2000001ff00 */
[----:B------:R-:W-:Y:S01]  /*0470*/  CS2R R114, SRZ ;  /* 0x0000000000727805 */ /* 0x000fe2000001ff00 */
[----:B------:R-:W-:Y:S01]  /*0480*/  IMAD.SHL.U32 R14, R20, 0x8, RZ ;  /* 0x00000008140e7824 */ /* 0x000fe200078e00ff */
[----:B------:R-:W-:Y:S01]  /*0490*/  CS2R R112, SRZ ;  /* 0x0000000000707805 */ /* 0x000fe2000001ff00 */
[C---:B------:R-:W-:Y:S01]  /*04a0*/  IMAD R4, R2.reuse, c[0x0][0x1e0], RZ ;  /* 0x0000780002047a24 */ /* 0x040fe200078e02ff */
[----:B------:R-:W-:Y:S01]  /*04b0*/  CS2R R106, SRZ ;  /* 0x00000000006a7805 */ /* 0x000fe2000001ff00 */
[----:B------:R-:W-:Y:S01]  /*04c0*/  IMAD R6, R2, c[0x0][0x1b0], RZ ;  /* 0x00006c0002067a24 */ /* 0x000fe200078e02ff */
[----:B------:R-:W-:Y:S01]  /*04d0*/  SHF.R.S32.HI R15, RZ, 0x1f, R14 ;  /* 0x0000001fff0f7819 */ /* 0x000fe2000001140e */
[C---:B------:R-:W-:Y:S01]  /*04e0*/  IMAD R7, R0.reuse, c[0x0][0x1e4], R4 ;  /* 0x0000790000077a24 */ /* 0x040fe200078e0204 */
[----:B------:R-:W-:Y:S01]  /*04f0*/  LOP3.LUT R2, R3, 0x1c0, RZ, 0xc0, !PT ;  /* 0x000001c003027812 */ /* 0x000fe200078ec0ff */
[----:B------:R-:W-:Y:S01]  /*0500*/  IMAD R6, R0, c[0x0][0x1b4], R6 ;  /* 0x00006d0000067a24 */ /* 0x000fe200078e0206 */
[----:B------:R-:W-:Y:S01]  /*0510*/  ISETP.GE.AND P6, PT, R14, c[0x0][0x1cc], PT ;  /* 0x000073000e007a0c */ /* 0x000fe20003fc6270 */
[--C-:B------:R-:W-:Y:S01]  /*0520*/  IMAD.WIDE.U32 R4, R0, c[0x0][0x1e0], R14.reuse ;  /* 0x0000780000047a25 */ /* 0x100fe200078e000e */
[----:B------:R-:W-:Y:S01]  /*0530*/  LOP3.LUT R9, R2, 0x38, R14, 0xf8, !PT ;  /* 0x0000003802097812 */ /* 0x000fe200078ef80e */
[----:B------:R-:W-:Y:S01]  /*0540*/  CS2R R104, SRZ ;  /* 0x0000000000687805 */ /* 0x000fe2000001ff00 */
[----:B------:R-:W-:Y:S01]  /*0550*/  SHF.R.U32.HI R8, RZ, 0x3, R2 ;  /* 0x00000003ff087819 */ /* 0x000fe20000011602 */
[----:B------:R-:W-:Y:S01]  /*0560*/  IMAD.WIDE.U32 R2, R0, c[0x0][0x1b0], R14 ;  /* 0x00006c0000027a25 */ /* 0x000fe200078e000e */
[----:B------:R-:W-:Y:S01]  /*0570*/  CS2R R102, SRZ ;  /* 0x0000000000667805 */ /* 0x000fe2000001ff00 */
[----:B------:R-:W-:Y:S01]  /*0580*/  CS2R R100, SRZ ;  /* 0x0000000000647805 */ /* 0x000fe2000001ff00 */
[----:B------:R-:W-:Y:S01]  /*0590*/  LOP3.LUT R16, R9, R8, RZ, 0x3c, !PT ;  /* 0x0000000809107212 */ /* 0x000fe200078e3cff */
[----:B------:R-:W-:Y:S01]  /*05a0*/  IMAD.IADD R5, R5, 0x1, R7 ;  /* 0x0000000105057824 */ /* 0x000fe200078e0207 */
[----:B------:R-:W-:Y:S01]  /*05b0*/  CS2R R94, SRZ ;  /* 0x00000000005e7805 */ /* 0x000fe2000001ff00 */
[----:B------:R-:W-:Y:S01]  /*05c0*/  IMAD.U32 R0, RZ, RZ, UR10 ;  /* 0x0000000aff007e24 */ /* 0x000fe2000f8e00ff */
[----:B------:R-:W-:Y:S01]  /*05d0*/  CS2R R92, SRZ ;  /* 0x00000000005c7805 */ /* 0x000fe2000001ff00 */
[----:B------:R-:W-:Y:S01]  /*05e0*/  IMAD.IADD R3, R3, 0x1, R6 ;  /* 0x0000000103037824 */ /* 0x000fe200078e0206 */
[----:B------:R-:W-:Y:S01]  /*05f0*/  CS2R R98, SRZ ;  /* 0x0000000000627805 */ /* 0x000fe2000001ff00 */
[----:B------:R-:W-:Y:S01]  /*0600*/  IMAD.WIDE.U32 R4, R0, c[0x0][0x1e8], R4 ;  /* 0x00007a0000047a25 */ /* 0x000fe200078e0004 */
[----:B------:R-:W-:Y:S01]  /*0610*/  CS2R R96, SRZ ;  /* 0x0000000000607805 */ /* 0x000fe2000001ff00 */
[----:B------:R-:W-:Y:S01]  /*0620*/  CS2R R90, SRZ ;  /* 0x00000000005a7805 */ /* 0x000fe2000001ff00 */
[----:B------:R-:W-:Y:S01]  /*0630*/  CS2R R88, SRZ ;  /* 0x0000000000587805 */ /* 0x000fe2000001ff00 */
[----:B------:R-:W-:Y:S01]  /*0640*/  IMAD.U32 R6, RZ, RZ, UR10 ;  /* 0x0000000aff067e24 */ /* 0x000fe2000f8e00ff */
[----:B------:R-:W-:Y:S01]  /*0650*/  IADD3 R5, R5, UR6, RZ ;  /* 0x0000000605057c10 */ /* 0x000fe2000fffe0ff */
[----:B------:R-:W-:Y:S01]  /*0660*/  IMAD R0, R27, c[0x0][0x178], RZ ;  /* 0x00005e001b007a24 */ /* 0x000fe200078e02ff */
[----:B------:R-:W-:Y:S01]  /*0670*/  CS2R R86, SRZ ;  /* 0x0000000000567805 */ /* 0x000fe2000001ff00 */
[----:B------:R-:W-:Y:S01]  /*0680*/  IMAD.WIDE.U32 R2, R6, c[0x0][0x1b8], R2 ;  /* 0x00006e0006027a25 */ /* 0x000fe200078e0002 */
[----:B------:R-:W-:Y:S01]  /*0690*/  CS2R R84, SRZ ;  /* 0x0000000000547805 */ /* 0x000fe2000001ff00 */
[----:B------:R-:W-:Y:S01]  /*06a0*/  CS2R R78, SRZ ;  /* 0x00000000004e7805 */ /* 0x000fe2000001ff00 */
[----:B------:R-:W-:Y:S01]  /*06b0*/  CS2R R76, SRZ ;  /* 0x00000000004c7805 */ /* 0x000fe2000001ff00 */
[----:B------:R-:W-:Y:S01]  /*06c0*/  IMAD R6, R11, c[0x0][0x1d8], RZ ;  /* 0x000076000b067a24 */ /* 0x000fe200078e02ff */
[----:B------:R-:W-:Y:S01]  /*06d0*/  IADD3 R3, R3, UR4, RZ ;  /* 0x0000000403037c10 */ /* 0x000fe2000fffe0ff */
[C---:B------:R-:W-:Y:S01]  /*06e0*/  IMAD R0, R26.reuse, c[0x0][0x17c], R0 ;  /* 0x00005f001a007a24 */ /* 0x040fe200078e0200 */
[----:B------:R-:W-:Y:S01]  /*06f0*/  ULDC.64 UR4, c[0x0][0x188] ;  /* 0x0000620000047ab9 */ /* 0x000fe20000000a00 */
[----:B------:R-:W-:Y:S01]  /*0700*/  IMAD.WIDE.U32 R8, R26, c[0x0][0x178], R14 ;  /* 0x00005e001a087a25 */ /* 0x000fe200078e000e */
[----:B------:R-:W-:Y:S01]  /*0710*/  UIMAD UR4, UR11, UR4, URZ ;  /* 0x000000040b0472a4 */ /* 0x000fe2000f8e023f */
[----:B------:R-:W-:Y:S01]  /*0720*/  CS2R R82, SRZ ;  /* 0x0000000000527805 */ /* 0x000fe2000001ff00 */
[----:B------:R-:W-:Y:S01]  /*0730*/  CS2R R80, SRZ ;  /* 0x0000000000507805 */ /* 0x000fe2000001ff00 */
[C---:B------:R-:W-:Y:S01]  /*0740*/  IMAD R6, R10.reuse, c[0x0][0x1dc], R6 ;  /* 0x000077000a067a24 */ /* 0x040fe200078e0206 */
[----:B------:R-:W-:Y:S01]  /*0750*/  UIMAD UR5, UR10, UR5, UR4 ;  /* 0x000000050a0572a4 */ /* 0x000fe2000f8e0204 */
[----:B------:R-:W-:Y:S01]  /*0760*/  IMAD.WIDE.U32 R4, R10, c[0x0][0x1d8], R4 ;  /* 0x000076000a047a25 */ /* 0x000fe200078e0004 */
[----:B------:R-:W-:Y:S01]  /*0770*/  CS2R R74, SRZ ;  /* 0x00000000004a7805 */ /* 0x000fe2000001ff00 */
[----:B------:R-:W-:Y:S01]  /*0780*/  CS2R R72, SRZ ;  /* 0x0000000000487805 */ /* 0x000fe2000001ff00 */
[----:B------:R-:W-:Y:S01]  /*0790*/  CS2R R70, SRZ ;  /* 0x0000000000467805 */ /* 0x000fe2000001ff00 */
[----:B------:R-:W-:Y:S01]  /*07a0*/  IMAD.IADD R9, R9, 0x1, R0 ;  /* 0x0000000109097824 */ /* 0x000fe200078e0200 */
[----:B------:R-:W-:Y:S01]  /*07b0*/  CS2R R68, SRZ ;  /* 0x0000000000447805 */ /* 0x000fe2000001ff00 */
[----:B------:R-:W-:Y:S01]  /*07c0*/  IMAD R0, R23, c[0x0][0x180], RZ ;  /* 0x0000600017007a24 */ /* 0x000fe200078e02ff */
[----:B------:R-:W-:Y:S01]  /*07d0*/  CS2R R62, SRZ ;  /* 0x00000000003e7805 */ /* 0x000fe2000001ff00 */
[----:B------:R-:W-:Y:S01]  /*07e0*/  IMAD R7, R11, c[0x0][0x1a8], RZ ;  /* 0x00006a000b077a24 */ /* 0x000fe200078e02ff */
[----:B------:R-:W-:Y:S01]  /*07f0*/  CS2R R60, SRZ ;  /* 0x00000000003c7805 */ /* 0x000fe2000001ff00 */
[----:B------:R-:W-:Y:S01]  /*0800*/  IMAD.IADD R5, R5, 0x1, R6 ;  /* 0x0000000105057824 */ /* 0x000fe200078e0206 */
[----:B------:R-:W-:Y:S01]  /*0810*/  LEA R6, P0, R4, c[0x0][0x1c0], 0x1 ;  /* 0x0000700004067a11 */ /* 0x000fe200078008ff */
[----:B------:R-:W-:Y:S01]  /*0820*/  IMAD R0, R18, c[0x0][0x184], R0 ;  /* 0x0000610012007a24 */ /* 0x000fe200078e0200 */
[----:B------:R-:W-:Y:S01]  /*0830*/  CS2R R66, SRZ ;  /* 0x0000000000427805 */ /* 0x000fe2000001ff00 */
[----:B------:R-:W-:Y:S01]  /*0840*/  IMAD R12, R10, c[0x0][0x1ac], R7 ;  /* 0x00006b000a0c7a24 */ /* 0x000fe200078e0207 */
[----:B------:R-:W-:Y:S01]  /*0850*/  LEA.HI.X R7, R4, c[0x0][0x1c4], R5, 0x1, P0 ;  /* 0x0000710004077a11 */ /* 0x000fe200000f0c05 */
[----:B------:R-:W-:Y:S01]  /*0860*/  IMAD.WIDE.U32 R8, R18, c[0x0][0x180], R8 ;  /* 0x0000600012087a25 */ /* 0x000fe200078e0008 */
[----:B------:R-:W-:Y:S01]  /*0870*/  CS2R R64, SRZ ;  /* 0x0000000000407805 */ /* 0x000fe2000001ff00 */
[----:B------:R-:W-:Y:S01]  /*0880*/  CS2R R58, SRZ ;  /* 0x00000000003a7805 */ /* 0x000fe2000001ff00 */
[----:B------:R-:W-:Y:S01]  /*0890*/  CS2R R56, SRZ ;  /* 0x0000000000387805 */ /* 0x000fe2000001ff00 */
[----:B------:R-:W-:Y:S01]  /*08a0*/  IMAD.WIDE.U32 R10, R10, c[0x0][0x1a8], R2 ;  /* 0x00006a000a0a7a25 */ /* 0x000fe200078e0002 */
[----:B------:R-:W-:Y:S01]  /*08b0*/  CS2R R54, SRZ ;  /* 0x0000000000367805 */ /* 0x000fe2000001ff00 */
[----:B------:R-:W-:Y:S01]  /*08c0*/  CS2R R52, SRZ ;  /* 0x0000000000347805 */ /* 0x000fe2000001ff00 */
[----:B------:R-:W-:Y:S01]  /*08d0*/  CS2R R46, SRZ ;  /* 0x00000000002e7805 */ /* 0x000fe2000001ff00 */
[----:B------:R-:W-:Y:S01]  /*08e0*/  IMAD.MOV.U32 R5, RZ, RZ, c[0x0][0x1d8] ;  /* 0x00007600ff057624 */ /* 0x000fe200078e00ff */
[C---:B------:R-:W-:Y:S01]  /*08f0*/  LEA R2, P0, R10.reuse, c[0x0][0x190], 0x1 ;  /* 0x000064000a027a11 */ /* 0x040fe200078008ff */
[----:B------:R-:W-:Y:S01]  /*0900*/  IMAD.IADD R9, R9, 0x1, R0 ;  /* 0x0000000109097824 */ /* 0x000fe200078e0200 */
[----:B------:R-:W-:Y:S01]  /*0910*/  CS2R R44, SRZ ;  /* 0x00000000002c7805 */ /* 0x000fe2000001ff00 */
[----:B------:R-:W-:Y:S01]  /*0920*/  IMAD.IADD R0, R11, 0x1, R12 ;  /* 0x000000010b007824 */ /* 0x000fe200078e020c */
[----:B------:R-:W-:Y:S01]  /*0930*/  LEA R4, P1, R5, R6, 0x6 ;  /* 0x0000000605047211 */ /* 0x000fe200078230ff */
[----:B------:R-:W-:Y:S01]  /*0940*/  IMAD.WIDE.U32 R12, R13, c[0x0][0x188], R8 ;  /* 0x000062000d0c7a25 */ /* 0x000fe200078e0008 */
[----:B------:R-:W-:Y:S01]  /*0950*/  LEA.HI R8, R19, R24, RZ, 0x6 ;  /* 0x0000001813087211 */ /* 0x000fe200078f30ff */
[----:B------:R-:W-:Y:S01]  /*0960*/  CS2R R50, SRZ ;  /* 0x0000000000327805 */ /* 0x000fe2000001ff00 */
[----:B------:R-:W-:Y:S01]  /*0970*/  LEA.HI.X R3, R10, c[0x0][0x194], R0, 0x1, P0 ;  /* 0x000065000a037a11 */ /* 0x000fe200000f0c00 */
[----:B------:R-:W-:Y:S01]  /*0980*/  IMAD.IADD R0, R22, 0x1, -R26 ;  /* 0x0000000116007824 */ /* 0x000fe200078e0a1a */
[----:B------:R-:W-:Y:S01]  /*0990*/  LEA.HI.X R5, R5, R7, R17, 0x6, P1 ;  /* 0x0000000705057211 */ /* 0x000fe200008f3411 */
[----:B------:R-:W-:Y:S01]  /*09a0*/  IMAD.MOV.U32 R9, RZ, RZ, c[0x0][0x1a8] ;  /* 0x00006a00ff097624 */ /* 0x000fe200078e00ff */
[----:B------:R-:W-:Y:S01]  /*09b0*/  IADD3 R17, R14, 0x40, RZ ;  /* 0x000000400e117810 */ /* 0x000fe20007ffe0ff */
[----:B------:R-:W-:Y:S01]  /*09c0*/  IMAD.MOV.U32 R10, RZ, RZ, c[0x0][0x1ac] ;  /* 0x00006b00ff0a7624 */ /* 0x000fe200078e00ff */
[----:B------:R-:W-:Y:S01]  /*09d0*/  SHF.R.S32.HI R21, RZ, 0x6, R8 ;  /* 0x00000006ff157819 */ /* 0x000fe20000011408 */
[----:B------:R-:W-:Y:S01]  /*09e0*/  CS2R R48, SRZ ;  /* 0x0000000000307805 */ /* 0x000fe2000001ff00 */
[----:B------:R-:W-:Y:S01]  /*09f0*/  ISETP.LT.OR P2, PT, R0, 0x1, P6 ;  /* 0x000000010000780c */ /* 0x000fe20003741670 */
[----:B------:R-:W-:Y:S01]  /*0a00*/  CS2R R42, SRZ ;  /* 0x00000000002a7805 */ /* 0x000fe2000001ff00 */
[----:B------:R-:W-:Y:S01]  /*0a10*/  ISETP.GE.AND P3, PT, R17, c[0x0][0x1cc], PT ;  /* 0x0000730011007a0c */ /* 0x000fe20003f66270 */
[----:B------:R-:W-:Y:S01]  /*0a20*/  IMAD R8, R21, 0x200, R16 ;  /* 0x0000020015087824 */ /* 0x000fe200078e0210 */
[----:B------:R-:W-:Y:S01]  /*0a30*/  IADD3 R11, R14, 0x80, RZ ;  /* 0x000000800e0b7810 */ /* 0x000fe20007ffe0ff */
[----:B------:R-:W-:Y:S01]  /*0a40*/  CS2R R40, SRZ ;  /* 0x0000000000287805 */ /* 0x000fe2000001ff00 */
[----:B------:R-:W-:Y:S01]  /*0a50*/  ISETP.LT.OR P0, PT, R0, 0x1, P3 ;  /* 0x000000010000780c */ /* 0x000fe20001f01670 */
[----:B------:R-:W-:Y:S01]  /*0a60*/  IMAD.SHL.U32 R242, R8, 0x2, RZ ;  /* 0x0000000208f27824 */ /* 0x000fe200078e00ff */
[----:B------:R-:W-:Y:S01]  /*0a70*/  ISETP.GE.AND P5, PT, R11, c[0x0][0x1cc], PT ;  /* 0x000073000b007a0c */ /* 0x000fe20003fa6270 */
[----:B------:R-:W-:Y:S01]  /*0a80*/  CS2R R38, SRZ ;  /* 0x0000000000267805 */ /* 0x000fe2000001ff00 */
[----:B------:R-:W-:Y:S01]  /*0a90*/  LEA R8, P4, R9, R2, 0x6 ;  /* 0x0000000209087211 */ /* 0x000fe200078830ff */
[----:B------:R-:W-:Y:S01]  /*0aa0*/  CS2R R36, SRZ ;  /* 0x0000000000247805 */ /* 0x000fe2000001ff00 */
[----:B------:R-:W-:Y:S01]  /*0ab0*/  IADD3 R16, R14, 0xc0, RZ ;  /* 0x000000c00e107810 */ /* 0x000fe20007ffe0ff */
[----:B------:R2:W-:Y:S01]  /*0ac0*/  LDGSTS.E.BYPASS.LTC128B.128 [R242+0x8080], [R6.64], !P2 ;  /* 0x0808000006f27fae */ /* 0x0005e2000d101d4e */
[----:B------:R-:W-:-:S02]  /*0ad0*/  ISETP.LT.OR P2, PT, R0, 0x1, P5 ;  /* 0x000000010000780c */ /* 0x000fc40002f41670 */
[----:B------:R-:W-:Y:S02]  /*0ae0*/  LEA.HI.X R9, R9, R3, R10, 0x6, P4 ;  /* 0x0000000309097211 */ /* 0x000fe400020f340a */
[----:B------:R-:W-:Y:S01]  /*0af0*/  ISETP.GE.AND P1, PT, R16, c[0x0][0x1cc], PT ;  /* 0x0000730010007a0c */ /* 0x000fe20003f26270 */
[----:B------:R2:W-:Y:S01]  /*0b00*/  LDGSTS.E.BYPASS.LTC128B.128 [R242+0xa080], [R6.64+0x80], !P0 ;  /* 0x0a08008006f27fae */ /* 0x0005e2000c101d4e */
[----:B------:R-:W-:Y:S01]  /*0b10*/  IADD3 R10, R13, UR5, RZ ;  /* 0x000000050d0a7c10 */ /* 0x000fe2000fffe0ff */
[----:B------:R-:W-:Y:S01]  /*0b20*/  ULDC.64 UR4, c[0x0][0x278] ;  /* 0x00009e0000047ab9 */ /* 0x000fe20000000a00 */
[----:B------:R-:W-:Y:S01]  /*0b30*/  LEA R32, P4, R12, c[0x0][0x160], 0x1 ;  /* 0x000058000c207a11 */ /* 0x000fe200078808ff */
[----:B------:R-:W-:Y:S01]  /*0b40*/  UIMAD UR6, UR11, UR4, URZ ;  /* 0x000000040b0672a4 */ /* 0x000fe2000f8e023f */
[----:B------:R-:W-:Y:S01]  /*0b50*/  ISETP.LT.OR P0, PT, R0, 0x1, P1 ;  /* 0x000000010000780c */ /* 0x000fe20000f01670 */
[----:B------:R-:W-:Y:S01]  /*0b60*/  UIMAD.WIDE.U32 UR12, UR10, UR4, URZ ;  /* 0x000000040a0c72a5 */ /* 0x000fe2000f8e003f */
[----:B------:R-:W-:Y:S01]  /*0b70*/  LEA.HI.X R33, R12, c[0x0][0x164], R10, 0x1, P4 ;  /* 0x000059000c217a11 */ /* 0x000fe200020f0c0a */
[----:B------:R2:W-:Y:S01]  /*0b80*/  LDGSTS.E.BYPASS.LTC128B.128 [R242+0xc080], [R6.64+0x100], !P2 ;  /* 0x0c08010006f27fae */ /* 0x0005e2000d101d4e */
[C---:B------:R-:W-:Y:S01]  /*0b90*/  ISETP.LT.OR P4, PT, R0.reuse, 0x21, P6 ;  /* 0x000000210000780c */ /* 0x040fe20003781670 */
[----:B------:R-:W-:Y:S01]  /*0ba0*/  UIMAD UR5, UR10, UR5, UR6 ;  /* 0x000000050a0572a4 */ /* 0x000fe2000f8e0206 */
[C---:B------:R-:W-:Y:S01]  /*0bb0*/  ISETP.LT.OR P3, PT, R0.reuse, 0x21, P3 ;  /* 0x000000210000780c */ /* 0x040fe20001f61670 */
[----:B------:R1:W-:Y:S01]  /*0bc0*/  STL.64 [R1+0x18], R32 ;  /* 0x0000182001007387 */ /* 0x0003e20000100a00 */
[C---:B------:R-:W-:Y:S01]  /*0bd0*/  ISETP.LT.OR P2, PT, R0.reuse, 0x21, P5 ;  /* 0x000000210000780c */ /* 0x040fe20002f41670 */
[----:B------:R-:W-:Y:S01]  /*0be0*/  UIADD3 UR8, UR13, UR5, URZ ;  /* 0x000000050d087290 */ /* 0x000fe2000fffe03f */
[----:B------:R-:W-:Y:S01]  /*0bf0*/  ISETP.LT.OR P1, PT, R0, 0x21, P1 ;  /* 0x000000210000780c */ /* 0x000fe20000f21670 */
[----:B------:R-:W-:Y:S01]  /*0c00*/  ULDC.64 UR6, c[0x0][0x178] ;  /* 0x00005e0000067ab9 */ /* 0x000fe20000000a00 */
[----:B------:R-:W-:Y:S01]  /*0c10*/  ISETP.GE.AND P6, PT, R14, c[0x0][0x19c], PT ;  /* 0x000067000e007a0c */ /* 0x000fe20003fc6270 */
[----:B------:R2:W-:Y:S01]  /*0c20*/  LDGSTS.E.BYPASS.LTC128B.128 [R242+0xe080], [R6.64+0x180], !P0 ;  /* 0x0e08018006f27fae */ /* 0x0005e2000c101d4e */
[----:B------:R-:W-:Y:S01]  /*0c30*/  ISETP.GE.AND P0, PT, R17, c[0x0][0x19c], PT ;  /* 0x0000670011007a0c */ /* 0x000fe20003f06270 */
[----:B------:R-:W-:Y:S01]  /*0c40*/  ULDC.64 UR4, c[0x0][0x218] ;  /* 0x0000860000047ab9 */ /* 0x000fe20000000a00 */
[----:B------:R-:W-:Y:S01]  /*0c50*/  IADD3 R10, -R26, c[0x0][0x168], RZ ;  /* 0x00005a001a0a7a10 */ /* 0x000fe20007ffe1ff */
[----:B------:R3:W-:Y:S01]  /*0c60*/  LDGSTS.E.BYPASS.LTC128B.128 [R242+0x9080], [R4.64], !P4 ;  /* 0x0908000004f27fae */ /* 0x0007e2000e101d4e */
[----:B------:R-:W-:Y:S01]  /*0c70*/  ISETP.LT.OR P4, PT, R0, 0x1, P6 ;  /* 0x000000010000780c */ /* 0x000fe20003781670 */
[----:B------:R-:W-:-:S02]  /*0c80*/  UIMAD UR4, UR11, UR4, URZ ;  /* 0x000000040b0472a4 */ /* 0x000fc4000f8e023f */
[----:B------:R3:W-:Y:S01]  /*0c90*/  LDGSTS.E.BYPASS.LTC128B.128 [R242+0xb080], [R4.64+0x80], !P3 ;  /* 0x0b08008004f27fae */ /* 0x0007e2000d901d4e */
[C---:B------:R-:W-:Y:S01]  /*0ca0*/  ISETP.LT.OR P3, PT, R0.reuse, 0x1, P0 ;  /* 0x000000010000780c */ /* 0x040fe20000761670 */
[----:B------:R-:W-:Y:S01]  /*0cb0*/  USHF.L.U32 UR9, UR6, 0x6, URZ ;  /* 0x0000000606097899 */ /* 0x000fe2000800063f */
[----:B------:R-:W-:Y:S01]  /*0cc0*/  ISETP.LT.OR P0, PT, R0, 0x21, P0 ;  /* 0x000000210000780c */ /* 0x000fe20000701670 */
[----:B------:R3:W-:Y:S01]  /*0cd0*/  LDGSTS.E.BYPASS.LTC128B.128 [R242+0xd080], [R4.64+0x100], !P2 ;  /* 0x0d08010004f27fae */ /* 0x0007e2000d101d4e */
[----:B------:R-:W-:Y:S01]  /*0ce0*/  ISETP.GE.AND P2, PT, R11, c[0x0][0x19c], PT ;  /* 0x000067000b007a0c */ /* 0x000fe20003f46270 */
[----:B------:R-:W-:Y:S02]  /*0cf0*/  UIMAD UR4, UR10, UR5, UR4 ;  /* 0x000000050a0472a4 */ /* 0x000fe4000f8e0204 */
[----:B------:R3:W-:Y:S01]  /*0d00*/  LDGSTS.E.BYPASS.LTC128B.128 [R242+0xf080], [R4.64+0x180], !P1 ;  /* 0x0f08018004f27fae */ /* 0x0007e2000c901d4e */
[----:B------:R-:W-:Y:S01]  /*0d10*/  ISETP.GE.AND P1, PT, R16, c[0x0][0x19c], PT ;  /* 0x0000670010007a0c */ /* 0x000fe20003f26270 */
[----:B------:R-:W-:Y:S01]  /*0d20*/  USHF.L.U64.HI UR7, UR6, UR16, UR7 ;  /* 0x0000001006077299 */ /* 0x000fe20008010207 */
[C---:B------:R-:W-:Y:S01]  /*0d30*/  ISETP.LT.OR P5, PT, R0.reuse, 0x1, P2 ;  /* 0x000000010000780c */ /* 0x040fe200017a1670 */
[----:B------:R4:W-:Y:S01]  /*0d40*/  LDGSTS.E.BYPASS.LTC128B.128 [R242+0x80], [R2.64], !P4 ;  /* 0x0008000002f27fae */ /* 0x0009e2000e101d4e */
[----:B------:R-:W-:-:S03]  /*0d50*/  ISETP.LT.OR P2, PT, R0, 0x21, P2 ;  /* 0x000000210000780c */ /* 0x000fc60001741670 */
[----:B------:R4:W-:Y:S01]  /*0d60*/  LDGSTS.E.BYPASS.LTC128B.128 [R242+0x2080], [R2.64+0x80], !P3 ;  /* 0x0208008002f27fae */ /* 0x0009e2000d901d4e */
[C---:B------:R-:W-:Y:S01]  /*0d70*/  ISETP.LT.OR P3, PT, R0.reuse, 0x1, P1 ;  /* 0x000000010000780c */ /* 0x040fe20000f61670 */
[----:B--2---:R-:W-:Y:S01]  /*0d80*/  IMAD R6, R23, c[0x0][0x270], RZ ;  /* 0x00009c0017067a24 */ /* 0x004fe200078e02ff */
[----:B------:R-:W-:Y:S01]  /*0d90*/  ISETP.LT.OR P1, PT, R0, 0x21, P1 ;  /* 0x000000210000780c */ /* 0x000fe20000f21670 */
[----:B------:R1:W-:Y:S02]  /*0da0*/  STL.64 [R1+0x20], R30 ;  /* 0x0000201e01007387 */ /* 0x0003e40000100a00 */
[----:B------:R-:W-:Y:S02]  /*0db0*/  IMAD R6, R18, c[0x0][0x274], R6 ;  /* 0x00009d0012067a24 */ /* 0x000fe400078e0206 */
[----:B------:R4:W-:Y:S01]  /*0dc0*/  LDGSTS.E.BYPASS.LTC128B.128 [R242+0x4080], [R2.64+0x100], !P5 ;  /* 0x0408010002f27fae */ /* 0x0009e2000e901d4e */
[----:B------:R-:W-:-:S05]  /*0dd0*/  ISETP.GE.AND P5, PT, R14, c[0x0][0x16c], PT ;  /* 0x00005b000e007a0c */ /* 0x000fca0003fa6270 */
[----:B------:R4:W-:Y:S01]  /*0de0*/  LDGSTS.E.BYPASS.LTC128B.128 [R242+0x6080], [R2.64+0x180], !P3 ;  /* 0x0608018002f27fae */ /* 0x0009e2000d901d4e */
[----:B------:R-:W-:Y:S01]  /*0df0*/  ISETP.GE.AND P3, PT, R17, c[0x0][0x16c], PT ;  /* 0x00005b0011007a0c */ /* 0x000fe20003f66270 */
[----:B---3--:R-:W-:-:S05]  /*0e00*/  IMAD.WIDE.U32 R4, R18, c[0x0][0x270], R30 ;  /* 0x00009c0012047a25 */ /* 0x008fca00078e001e */
[----:B------:R-:W-:Y:S01]  /*0e10*/  IADD3 R7, P4, R4, UR12, RZ ;  /* 0x0000000c04077c10 */ /* 0x000fe2000ff9e0ff */
[----:B------:R-:W-:-:S03]  /*0e20*/  IMAD R4, R27, c[0x0][0x208], RZ ;  /* 0x000082001b047a24 */ /* 0x000fc600078e02ff */
[----:B------:R-:W-:Y:S02]  /*0e30*/  IADD3.X R6, R5, UR8, R6, P4, !PT ;  /* 0x0000000805067c10 */ /* 0x000fe4000a7fe406 */
[----:B------:R-:W-:Y:S01]  /*0e40*/  ISETP.LT.OR P4, PT, R0, 0x21, P6 ;  /* 0x000000210000780c */ /* 0x000fe20003781670 */
[C---:B------:R-:W-:Y:S02]  /*0e50*/  IMAD R0, R26.reuse, c[0x0][0x20c], R4 ;  /* 0x000083001a007a24 */ /* 0x040fe400078e0204 */
[----:B------:R-:W-:-:S04]  /*0e60*/  IMAD.WIDE.U32 R4, R26, c[0x0][0x208], R14 ;  /* 0x000082001a047a25 */ /* 0x000fc800078e000e */
[----:B----4-:R-:W-:-:S06]  /*0e70*/  IMAD.IADD R3, R5, 0x1, R0 ;  /* 0x0000000105037824 */ /* 0x010fcc00078e0200 */
[----:B------:R2:W-:Y:S01]  /*0e80*/  LDGSTS.E.BYPASS.LTC128B.128 [R242+0x1080], [R8.64], !P4 ;  /* 0x0108000008f27fae */ /* 0x0005e2000e101d4e */
[C---:B------:R-:W-:Y:S01]  /*0e90*/  ISETP.LT.OR P4, PT, R10.reuse, 0x1, P5 ;  /* 0x000000010a00780c */ /* 0x040fe20002f81670 */
[----:B------:R-:W-:Y:S02]  /*0ea0*/  IMAD.MOV.U32 R2, RZ, RZ, R4 ;  /* 0x000000ffff027224 */ /* 0x000fe400078e0004 */
[----:B------:R2:W-:Y:S01]  /*0eb0*/  LDGSTS.E.BYPASS.LTC128B.128 [R242+0x3080], [R8.64+0x80], !P0 ;  /* 0x0308008008f27fae */ /* 0x0005e2000c101d4e */
[C---:B------:R-:W-:Y:S01]  /*0ec0*/  ISETP.LT.OR P0, PT, R10.reuse, 0x1, P3 ;  /* 0x000000010a00780c */ /* 0x040fe20001f01670 */
[----:B------:R-:W-:Y:S01]  /*0ed0*/  IMAD R0, R23, c[0x0][0x210], RZ ;  /* 0x0000840017007a24 */ /* 0x000fe200078e02ff */
[----:B------:R-:W-:Y:S01]  /*0ee0*/  ISETP.LT.OR P3, PT, R10, 0x21, P3 ;  /* 0x000000210a00780c */ /* 0x000fe20001f61670 */
[----:B------:R2:W-:Y:S01]  /*0ef0*/  LDGSTS.E.BYPASS.LTC128B.128 [R242+0x5080], [R8.64+0x100], !P2 ;  /* 0x0508010008f27fae */ /* 0x0005e2000d101d4e */
[----:B------:R-:W-:Y:S01]  /*0f00*/  ISETP.GE.AND P2, PT, R11, c[0x0][0x16c], PT ;  /* 0x00005b000b007a0c */ /* 0x000fe20003f46270 */
[----:B------:R-:W-:-:S02]  /*0f10*/  IMAD R0, R18, c[0x0][0x214], R0 ;  /* 0x0000850012007a24 */ /* 0x000fc400078e0200 */
[----:B------:R2:W-:Y:S01]  /*0f20*/  LDGSTS.E.BYPASS.LTC128B.128 [R242+0x7080], [R8.64+0x180], !P1 ;  /* 0x0708018008f27fae */ /* 0x0005e2000c901d4e */
[----:B------:R-:W-:Y:S01]  /*0f30*/  ISETP.GE.AND P1, PT, R16, c[0x0][0x16c], PT ;  /* 0x00005b0010007a0c */ /* 0x000fe20003f26270 */
[----:B------:R-:W-:Y:S02]  /*0f40*/  IMAD.WIDE.U32 R2, R18, c[0x0][0x210], R2 ;  /* 0x0000840012027a25 */ /* 0x000fe400078e0002 */
[----:B------:R-:W0:Y:S01]  /*0f50*/  LDGDEPBAR ;  /* 0x00000000000079af */ /* 0x000e220000000000 */
[C---:B------:R-:W-:Y:S01]  /*0f60*/  ISETP.LT.OR P6, PT, R10.reuse, 0x1, P1 ;  /* 0x000000010a00780c */ /* 0x040fe20000fc1670 */
[----:B------:R-:W-:Y:S01]  /*0f70*/  IMAD.IADD R3, R3, 0x1, R0 ;  /* 0x0000000103037824 */ /* 0x000fe200078e0200 */
[C---:B------:R-:W-:Y:S01]  /*0f80*/  ISETP.LT.OR P1, PT, R10.reuse, 0x21, P1 ;  /* 0x000000210a00780c */ /* 0x040fe20000f21670 */
[----:B------:R1:W-:Y:S01]  /*0f90*/  LDGSTS.E.BYPASS.LTC128B.128 [R242+0x10080], [R32.64], !P4 ;  /* 0x1008000020f27fae */ /* 0x0003e2000e101d4e */
[C---:B------:R-:W-:Y:S01]  /*0fa0*/  ISETP.LT.OR P4, PT, R10.reuse, 0x1, P2 ;  /* 0x000000010a00780c */ /* 0x040fe20001781670 */
[----:B------:R-:W-:Y:S01]  /*0fb0*/  IMAD.U32 R4, RZ, RZ, UR10 ;  /* 0x0000000aff047e24 */ /* 0x000fe2000f8e00ff */
[----:B------:R-:W-:Y:S01]  /*0fc0*/  ISETP.LT.OR P2, PT, R10, 0x21, P2 ;  /* 0x000000210a00780c */ /* 0x000fe20001741670 */
[----:B------:R1:W-:Y:S02]  /*0fd0*/  LDGSTS.E.BYPASS.LTC128B.128 [R242+0x12080], [R32.64+0x80], !P0 ;  /* 0x1208008020f27fae */ /* 0x0003e4000c101d4e */
[----:B------:R-:W-:-:S05]  /*0fe0*/  IMAD.WIDE.U32 R4, R4, c[0x0][0x218], R2 ;  /* 0x0000860004047a25 */ /* 0x000fca00078e0002 */
[----:B------:R-:W-:Y:S01]  /*0ff0*/  IADD3 R0, R5, UR4, RZ ;  /* 0x0000000405007c10 */ /* 0x000fe2000fffe0ff */
[----:B------:R-:W-:Y:S02]  /*1000*/  ULDC.64 UR4, c[0x0][0x290] ;  /* 0x0000a40000047ab9 */ /* 0x000fe40000000a00 */
[----:B------:R1:W-:Y:S01]  /*1010*/  LDGSTS.E.BYPASS.LTC128B.128 [R242+0x14080], [R32.64+0x100], !P4 ;  /* 0x1408010020f27fae */ /* 0x0003e2000e101d4e */
[----:B------:R-:W-:Y:S01]  /*1020*/  ISETP.LT.OR P4, PT, R10, 0x21, P5 ;  /* 0x000000210a00780c */ /* 0x000fe20002f81670 */
[----:B------:R-:W-:Y:S01]  /*1030*/  UIMAD.WIDE.U32 UR18, UR10, UR4, URZ ;  /* 0x000000040a1272a5 */ /* 0x000fe2000f8e003f */
[----:B------:R-:W-:Y:S01]  /*1040*/  IADD3 R2, P5, R32, UR9, RZ ;  /* 0x0000000920027c10 */ /* 0x000fe2000ffbe0ff */
[----:B------:R1:W-:Y:S01]  /*1050*/  LDGSTS.E.BYPASS.LTC128B.128 [R242+0x16080], [R32.64+0x180], !P6 ;  /* 0x1608018020f27fae */ /* 0x0003e2000f101d4e */
[----:B--2---:R-:W-:Y:S01]  /*1060*/  LEA R8, P0, R7, c[0x0][0x258], 0x2 ;  /* 0x0000960007087a11 */ /* 0x004fe200078010ff */
[----:B------:R-:W-:Y:S01]  /*1070*/  UIMAD UR4, UR11, UR4, URZ ;  /* 0x000000040b0472a4 */ /* 0x000fe2000f8e023f */
[----:B------:R-:W-:-:S02]  /*1080*/  IADD3.X R3, R33, UR7, RZ, P5, !PT ;  /* 0x0000000721037c10 */ /* 0x000fc4000affe4ff */
[----:B------:R-:W-:Y:S01]  /*1090*/  LEA.HI.X R9, R7, c[0x0][0x25c], R6, 0x2, P0 ;  /* 0x0000970007097a11 */ /* 0x000fe200000f1406 */
[----:B------:R-:W-:Y:S01]  /*10a0*/  IMAD.U32 R6, RZ, RZ, UR9 ;  /* 0x00000009ff067e24 */ /* 0x000fe2000f8e00ff */
[----:B------:R-:W-:Y:S01]  /*10b0*/  LEA R28, P0, R4, c[0x0][0x1f0], 0x1 ;  /* 0x00007c00041c7a11 */ /* 0x000fe200078008ff */
[----:B------:R-:W-:Y:S02]  /*10c0*/  UIMAD UR4, UR10, UR5, UR4 ;  /* 0x000000050a0472a4 */ /* 0x000fe4000f8e0204 */
[----:B------:R2:W-:Y:S01]  /*10d0*/  LDGSTS.E.BYPASS.LTC128B.128 [R242+0x11080], [R2.64], !P4 ;  /* 0x1108000002f27fae */ /* 0x0005e2000e101d4e */
[----:B------:R-:W-:Y:S01]  /*10e0*/  IADD3 R6, P6, P5, R6, 0x180, R32 ;  /* 0x0000018006067810 */ /* 0x000fe20007dde020 */
[----:B------:R-:W-:Y:S01]  /*10f0*/  UIADD3 UR6, UR19, UR4, URZ ;  /* 0x0000000413067290 */ /* 0x000fe2000fffe03f */
[----:B------:R-:W-:Y:S01]  /*1100*/  LEA.HI.X R29, R4, c[0x0][0x1f4], R0, 0x1, P0 ;  /* 0x00007d00041d7a11 */ /* 0x000fe200000f0c00 */
[----:B------:R2:W-:Y:S01]  /*1110*/  LDGSTS.E.BYPASS.LTC128B.128 [R242+0x13080], [R2.64+0x80], !P3 ;  /* 0x1308008002f27fae */ /* 0x0005e2000d901d4e */
[----:B------:R-:W-:Y:S01]  /*1120*/  ISETP.GT.AND P0, PT, R24, 0xf, PT ;  /* 0x0000000f1800780c */ /* 0x000fe20003f04270 */
[----:B------:R-:W-:Y:S01]  /*1130*/  ULDC.64 UR4, c[0x0][0x208] ;  /* 0x0000820000047ab9 */ /* 0x000fe20000000a00 */
[----:B------:R-:W-:Y:S01]  /*1140*/  IADD3.X R7, RZ, UR7, R33, P6, P5 ;  /* 0x00000007ff077c10 */ /* 0x000fe2000b7ea421 */
[----:B------:R2:W-:Y:S01]  /*1150*/  LDGSTS.E.BYPASS.LTC128B.128 [R242+0x15080], [R2.64+0x100], !P2 ;  /* 0x1508010002f27fae */ /* 0x0005e2000d101d4e */
[----:B------:R-:W-:Y:S01]  /*1160*/  ISETP.GE.AND P6, PT, R14, c[0x0][0x1fc], PT ;  /* 0x00007f000e007a0c */ /* 0x000fe20003fc6270 */
[----:B------:R-:W-:Y:S01]  /*1170*/  USHF.L.U32 UR17, UR4, 0x6, URZ ;  /* 0x0000000604117899 */ /* 0x000fe2000800063f */
[----:B------:R-:W-:Y:S01]  /*1180*/  ISETP.GE.AND P5, PT, R17, c[0x0][0x1fc], PT ;  /* 0x00007f0011007a0c */ /* 0x000fe20003fa6270 */
[----:B------:R3:W-:Y:S01]  /*1190*/  LDGSTS.E.BYPASS.LTC128B.128 [R242+0x17080], [R6.64], !P1 ;  /* 0x1708000006f27fae */ /* 0x0007e2000c901d4e */
[C---:B------:R-:W-:Y:S01]  /*11a0*/  ISETP.LT.OR P3, PT, R10.reuse, 0x1, P6 ;  /* 0x000000010a00780c */ /* 0x040fe20003761670 */
[----:B------:R-:W-:Y:S01]  /*11b0*/  USHF.L.U64.HI UR16, UR4, UR16, UR5 ;  /* 0x0000001004107299 */ /* 0x000fe20008010205 */
[----:B------:R-:W-:Y:S01]  /*11c0*/  ISETP.LT.OR P2, PT, R10, 0x1, P5 ;  /* 0x000000010a00780c */ /* 0x000fe20002f41670 */
[----:B------:R-:W-:Y:S01]  /*11d0*/  IMAD.U32 R4, RZ, RZ, UR17 ;  /* 0x00000011ff047e24 */ /* 0x000fe2000f8e00ff */
[----:B------:R-:W-:Y:S01]  /*11e0*/  ISETP.GE.AND P4, PT, R11, c[0x0][0x1fc], PT ;  /* 0x00007f000b007a0c */ /* 0x000fe20003f86270 */
[----:B------:R-:W-:Y:S01]  /*11f0*/  @!P0 IMAD.SHL.U32 R0, R24, 0x10, RZ ;  /* 0x0000001018008824 */ /* 0x000fe200078e00ff */
[C---:B------:R-:W-:Y:S01]  /*1200*/  ISETP.LT.OR P6, PT, R10.reuse, 0x21, P6 ;  /* 0x000000210a00780c */ /* 0x040fe200037c1670 */
[----:B------:R1:W-:Y:S01]  /*1210*/  STL.64 [R1+0x10], R28 ;  /* 0x0000101c01007387 */ /* 0x0003e20000100a00 */
[----:B------:R-:W-:-:S02]  /*1220*/  ISETP.LT.OR P1, PT, R10, 0x1, P4 ;  /* 0x000000010a00780c */ /* 0x000fc40002721670 */
[C---:B------:R-:W-:Y:S01]  /*1230*/  ISETP.LT.OR P5, PT, R10.reuse, 0x21, P5 ;  /* 0x000000210a00780c */ /* 0x040fe20002fa1670 */
[----:B------:R4:W-:Y:S01]  /*1240*/  @!P0 LDGSTS.E.BYPASS.LTC128B.128 [R0+0x20080], [R8.64] ;  /* 0x2008000008008fae */ /* 0x0009e2000b901d4e */
[----:B------:R-:W-:-:S03]  /*1250*/  ISETP.LT.OR P4, PT, R10, 0x21, P4 ;  /* 0x000000210a00780c */ /* 0x000fc60002781670 */
[----:B------:R-:W0:Y:S04]  /*1260*/  LDGDEPBAR ;  /* 0x00000000000079af */ /* 0x000e280000000000 */
[----:B------:R1:W-:Y:S01]  /*1270*/  LDGSTS.E.BYPASS.LTC128B.128 [R242+0x18080], [R28.64], !P3 ;  /* 0x180800001cf27fae */ /* 0x0003e2000d901d4e */
[----:B------:R-:W-:Y:S01]  /*1280*/  ISETP.GE.AND P3, PT, R16, c[0x0][0x1fc], PT ;  /* 0x00007f0010007a0c */ /* 0x000fe20003f66270 */
[----:B--2---:R-:W-:Y:S02]  /*1290*/  IMAD.WIDE.U32 R2, R18, c[0x0][0x288], R30 ;  /* 0x0000a20012027a25 */ /* 0x004fe400078e001e */
[----:B------:R1:W-:Y:S01]  /*12a0*/  LDGSTS.E.BYPASS.LTC128B.128 [R242+0x1a080], [R28.64+0x80], !P2 ;  /* 0x1a0800801cf27fae */ /* 0x0003e2000d101d4e */
[C---:B------:R-:W-:Y:S02]  /*12b0*/  ISETP.LT.OR P2, PT, R10.reuse, 0x1, P3 ;  /* 0x000000010a00780c */ /* 0x040fe40001f41670 */
[----:B------:R-:W-:Y:S01]  /*12c0*/  ISETP.LT.OR P3, PT, R10, 0x21, P3 ;  /* 0x000000210a00780c */ /* 0x000fe20001f61670 */
[----:B------:R1:W-:Y:S01]  /*12d0*/  LDGSTS.E.BYPASS.LTC128B.128 [R242+0x1c080], [R28.64+0x100], !P1 ;  /* 0x1c0801001cf27fae */ /* 0x0003e2000c901d4e */
[----:B------:R-:W-:-:S09]  /*12e0*/  IADD3 R5, P1, R2, UR18, RZ ;  /* 0x0000001202057c10 */ /* 0x000fd2000ff3e0ff */
[----:B------:R1:W-:Y:S01]  /*12f0*/  LDGSTS.E.BYPASS.LTC128B.128 [R242+0x1e080], [R28.64+0x180], !P2 ;  /* 0x1e0801801cf27fae */ /* 0x0003e2000d101d4e */
[----:B----4-:R-:W-:Y:S01]  /*1300*/  IMAD R0, R23, c[0x0][0x288], RZ ;  /* 0x0000a20017007a24 */ /* 0x010fe200078e02ff */
[----:B---3--:R-:W-:-:S03]  /*1310*/  LEA R6, P2, R5, c[0x0][0x280], 0x2 ;  /* 0x0000a00005067a11 */ /* 0x008fc600078410ff */
[----:B------:R-:W-:-:S05]  /*1320*/  IMAD R0, R18, c[0x0][0x28c], R0 ;  /* 0x0000a30012007a24 */ /* 0x000fca00078e0200 */
[----:B------:R-:W-:Y:S02]  /*1330*/  IADD3.X R0, R3, UR6, R0, P1, !PT ;  /* 0x0000000603007c10 */ /* 0x000fe40008ffe400 */
[----:B------:R-:W-:Y:S02]  /*1340*/  IADD3 R2, P1, R28, UR17, RZ ;  /* 0x000000111c027c10 */ /* 0x000fe4000ff3e0ff */
[----:B------:R-:W-:Y:S01]  /*1350*/  LEA.HI.X R7, R5, c[0x0][0x284], R0, 0x2, P2 ;  /* 0x0000a10005077a11 */ /* 0x000fe200010f1400 */
[----:B------:R-:W-:Y:S01]  /*1360*/  @!P0 IMAD.SHL.U32 R0, R24, 0x10, RZ ;  /* 0x0000001018008824 */ /* 0x000fe200078e00ff */
[----:B------:R-:W-:Y:S02]  /*1370*/  IADD3.X R3, R29, UR16, RZ, P1, !PT ;  /* 0x000000101d037c10 */ /* 0x000fe40008ffe4ff */
[----:B------:R-:W-:-:S03]  /*1380*/  IADD3 R4, P2, P1, R4, 0x180, R28 ;  /* 0x0000018004047810 */ /* 0x000fc6000795e01c */
[----:B------:R1:W-:Y:S01]  /*1390*/  LDGSTS.E.BYPASS.LTC128B.128 [R242+0x19080], [R2.64], !P6 ;  /* 0x1908000002f27fae */ /* 0x0003e2000f101d4e */
[----:B------:R-:W-:Y:S02]  /*13a0*/  IADD3.X R5, RZ, UR16, R29, P2, P1 ;  /* 0x00000010ff057c10 */ /* 0x000fe400097e241d */
[----:B------:R-:W-:Y:S01]  /*13b0*/  PLOP3.LUT P1, PT, PT, PT, UP0, 0x80, 0x0 ;  /* 0x000000000000781c */ /* 0x000fe20003f2f008 */
[----:B------:R1:W-:Y:S04]  /*13c0*/  LDGSTS.E.BYPASS.LTC128B.128 [R242+0x1b080], [R2.64+0x80], !P5 ;  /* 0x1b08008002f27fae */ /* 0x0003e8000e901d4e */
[----:B------:R1:W-:Y:S04]  /*13d0*/  LDGSTS.E.BYPASS.LTC128B.128 [R242+0x1d080], [R2.64+0x100], !P4 ;  /* 0x1d08010002f27fae */ /* 0x0003e8000e101d4e */
[----:B------:R1:W-:Y:S04]  /*13e0*/  LDGSTS.E.BYPASS.LTC128B.128 [R242+0x1f080], [R4.64], !P3 ;  /* 0x1f08000004f27fae */ /* 0x0003e8000d901d4e */
[----:B------:R1:W-:Y:S04]  /*13f0*/  @!P0 LDGSTS.E.BYPASS.LTC128B.128 [R0+0x20180], [R6.64] ;  /* 0x2018000006008fae */ /* 0x0003e8000b901d4e */
[----:B------:R-:W0:Y:S01]  /*1400*/  LDGDEPBAR ;  /* 0x00000000000079af */ /* 0x000e220000000000 */
[----:B------:R-:W-:Y:S05]  /*1410*/  @!P1 BRA `(.L_x_595) ;  /* 0x000043c000009947 */ /* 0x000fea0003800000 */
[----:B------:R-:W-:Y:S01]  /*1420*/  ISETP.GE.AND P4, PT, R17, c[0x0][0x1fc], PT ;  /* 0x00007f0011007a0c */ /* 0x000fe20003f86270 */
[----:B-1----:R-:W-:Y:S01]  /*1430*/  IMAD R2, R23, c[0x0][0x238], RZ ;  /* 0x00008e0017027a24 */ /* 0x002fe200078e02ff */
[----:B------:R-:W-:Y:S01]  /*1440*/  ISETP.GE.AND P3, PT, R17, c[0x0][0x16c], PT ;  /* 0x00005b0011007a0c */ /* 0x000fe20003f66270 */
[----:B------:R-:W-:Y:S01]  /*1450*/  ULDC.64 UR4, c[0x0][0x240] ;  /* 0x0000900000047ab9 */ /* 0x000fe20000000a00 */
[----:B------:R-:W-:Y:S01]  /*1460*/  SEL R0, RZ, 0xffffffff, P4 ;  /* 0xffffffffff007807 */ /* 0x000fe20002000000 */
[----:B------:R-:W-:Y:S01]  /*1470*/  UIMAD UR4, UR11, UR4, URZ ;  /* 0x000000040b0472a4 */ /* 0x000fe2000f8e023f */
[----:B------:R-:W-:Y:S01]  /*1480*/  SEL R3, RZ, 0xffffffff, P3 ;  /* 0xffffffffff037807 */ /* 0x000fe20001800000 */
[----:B------:R-:W-:Y:S01]  /*1490*/  UIADD3 UR20, UR20, 0x3f, URZ ;  /* 0x0000003f14147890 */ /* 0x000fe2000fffe03f */
[----:B------:R-:W-:Y:S01]  /*14a0*/  ISETP.GE.AND P6, PT, R14, c[0x0][0x16c], PT ;  /* 0x00005b000e007a0c */ /* 0x000fe20003fc6270 */
[----:B------:R-:W-:Y:S01]  /*14b0*/  UIMAD UR5, UR10, UR5, UR4 ;  /* 0x000000050a0572a4 */ /* 0x000fe2000f8e0204 */
[C---:B------:R-:W-:Y:S01]  /*14c0*/  ISETP.GE.AND P4, PT, R16.reuse, c[0x0][0x16c], PT ;  /* 0x00005b0010007a0c */ /* 0x040fe20003f86270 */
[----:B------:R-:W-:Y:S01]  /*14d0*/  USHF.R.S32.HI UR4, URZ, 0x1f, UR20 ;  /* 0x0000001f3f047899 */ /* 0x000fe20008011414 */
[----:B------:R-:W-:Y:S01]  /*14e0*/  ISETP.GE.AND P3, PT, R16, c[0x0][0x1fc], PT ;  /* 0x00007f0010007a0c */ /* 0x000fe20003f66270 */
[----:B------:R-:W-:Y:S01]  /*14f0*/  IMAD R16, R18, c[0x0][0x23c], R2 ;  /* 0x00008f0012107a24 */ /* 0x000fe200078e0202 */
[----:B------:R-:W-:Y:S01]  /*1500*/  ISETP.GE.AND P1, PT, R14, c[0x0][0x1fc], PT ;  /* 0x00007f000e007a0c */ /* 0x000fe20003f26270 */
[----:B------:R-:W-:Y:S01]  /*1510*/  IMAD.SHL.U32 R2, R0, 0x2, RZ ;  /* 0x0000000200027824 */ /* 0x000fe200078e00ff */
[----:B------:R-:W-:Y:S01]  /*1520*/  SEL R5, RZ, 0x1, P6 ;  /* 0x00000001ff057807 */ /* 0x000fe20003000000 */
[----:B------:R-:W-:Y:S01]  /*1530*/  IMAD.SHL.U32 R0, R3, 0x2, RZ ;  /* 0x0000000203007824 */ /* 0x000fe200078e00ff */
[----:B------:R-:W-:Y:S01]  /*1540*/  LEA.HI R9, R19, R24, RZ, 0x5 ;  /* 0x0000001813097211 */ /* 0x000fe200078f28ff */
[----:B------:R-:W-:Y:S01]  /*1550*/  ULEA.HI UR20, UR4, UR20, URZ, 0x6 ;  /* 0x0000001404147291 */ /* 0x000fe2000f8f303f */
[--C-:B------:R-:W-:Y:S01]  /*1560*/  SHF.R.S32.HI R25, RZ, 0x1f, R24.reuse ;  /* 0x0000001fff197819 */ /* 0x100fe20000011418 */
[----:B------:R-:W-:Y:S01]  /*1570*/  CS2R R162, SRZ ;  /* 0x0000000000a27805 */ /* 0x000fe2000001ff00 */
[----:B------:R-:W-:Y:S01]  /*1580*/  SEL R4, RZ, 0x1, P1 ;  /* 0x00000001ff047807 */ /* 0x000fe20000800000 */
[----:B------:R-:W-:Y:S01]  /*1590*/  CS2R R160, SRZ ;  /* 0x0000000000a07805 */ /* 0x000fe2000001ff00 */
[----:B------:R-:W-:Y:S01]  /*15a0*/  LOP3.LUT R17, R0, 0x2, R5, 0xe2, !PT ;  /* 0x0000000200117812 */ /* 0x000fe200078ee205 */
[----:B------:R-:W-:Y:S01]  /*15b0*/  IMAD.WIDE.U32 R12, R18, c[0x0][0x238], R24 ;  /* 0x00008e00120c7a25 */ /* 0x000fe200078e0018 */
[--C-:B------:R-:W-:Y:S01]  /*15c0*/  SHF.R.S32.HI R3, RZ, 0x1f, R9.reuse ;  /* 0x0000001fff037819 */ /* 0x100fe20000011409 */
[----:B------:R1:W-:Y:S01]  /*15d0*/  STL [R1+0x4], R25 ;  /* 0x0000041901007387 */ /* 0x0003e20000100800 */
[----:B------:R-:W-:Y:S01]  /*15e0*/  SHF.R.S32.HI R0, RZ, 0x5, R9 ;  /* 0x00000005ff007819 */ /* 0x000fe20000011409 */
[----:B------:R-:W-:Y:S01]  /*15f0*/  CS2R R158, SRZ ;  /* 0x00000000009e7805 */ /* 0x000fe2000001ff00 */
[----:B------:R-:W-:Y:S01]  /*1600*/  LOP3.LUT R18, R2, 0x2, R4, 0xe2, !PT ;  /* 0x0000000202127812 */ /* 0x000fe200078ee204 */
[----:B------:R-:W-:Y:S01]  /*1610*/  CS2R R156, SRZ ;  /* 0x00000000009c7805 */ /* 0x000fe2000001ff00 */
[----:B------:R-:W-:Y:S01]  /*1620*/  LEA.HI R4, R3, R0, RZ, 0x2 ;  /* 0x0000000003047211 */ /* 0x000fe200078f10ff */
[----:B------:R-:W-:Y:S01]  /*1630*/  CS2R R154, SRZ ;  /* 0x00000000009a7805 */ /* 0x000fe2000001ff00 */
[----:B------:R-:W-:Y:S01]  /*1640*/  LEA.HI R8, R19, R24, RZ, 0x4 ;  /* 0x0000001813087211 */ /* 0x000fe200078f20ff */
[----:B------:R-:W-:Y:S01]  /*1650*/  CS2R R152, SRZ ;  /* 0x0000000000987805 */ /* 0x000fe2000001ff00 */
[----:B------:R-:W-:Y:S01]  /*1660*/  LEA.HI R3, R9, R0, RZ, 0x1 ;  /* 0x0000000009037211 */ /* 0x000fe200078f08ff */
[----:B------:R-:W-:Y:S01]  /*1670*/  CS2R R150, SRZ ;  /* 0x0000000000967805 */ /* 0x000fe2000001ff00 */
[-C--:B------:R-:W-:Y:S01]  /*1680*/  LEA.HI R2, R19, R24.reuse, RZ, 0x7 ;  /* 0x0000001813027211 */ /* 0x080fe200078f38ff */
[----:B------:R-:W-:Y:S01]  /*1690*/  CS2R R148, SRZ ;  /* 0x0000000000947805 */ /* 0x000fe2000001ff00 */
[----:B------:R-:W-:Y:S01]  /*16a0*/  SHF.R.S32.HI R6, RZ, 0x4, R8 ;  /* 0x00000004ff067819 */ /* 0x000fe20000011408 */
[----:B------:R-:W-:Y:S01]  /*16b0*/  CS2R R146, SRZ ;  /* 0x0000000000927805 */ /* 0x000fe2000001ff00 */
[----:B------:R-:W-:Y:S01]  /*16c0*/  LOP3.LUT R7, R4, 0xfffffffc, RZ, 0xc0, !PT ;  /* 0xfffffffc04077812 */ /* 0x000fe200078ec0ff */
[----:B------:R-:W-:Y:S01]  /*16d0*/  CS2R R144, SRZ ;  /* 0x0000000000907805 */ /* 0x000fe2000001ff00 */
[----:B------:R-:W-:Y:S01]  /*16e0*/  LOP3.LUT R3, R3, 0xfffffffe, RZ, 0xc0, !PT ;  /* 0xfffffffe03037812 */ /* 0x000fe200078ec0ff */
[----:B------:R-:W-:Y:S01]  /*16f0*/  CS2R R142, SRZ ;  /* 0x00000000008e7805 */ /* 0x000fe2000001ff00 */
[C---:B------:R-:W-:Y:S01]  /*1700*/  ISETP.GE.AND P5, PT, R11.reuse, c[0x0][0x16c], PT ;  /* 0x00005b000b007a0c */ /* 0x040fe20003fa6270 */
[----:B------:R-:W-:Y:S01]  /*1710*/  CS2R R140, SRZ ;  /* 0x00000000008c7805 */ /* 0x000fe2000001ff00 */
[----:B------:R-:W-:Y:S01]  /*1720*/  ISETP.GE.AND P2, PT, R11, c[0x0][0x1fc], PT ;  /* 0x00007f000b007a0c */ /* 0x000fe20003f46270 */
[C---:B------:R-:W-:Y:S01]  /*1730*/  IMAD.IADD R236, R0.reuse, 0x1, -R3 ;  /* 0x0000000100ec7824 */ /* 0x040fe200078e0a03 */
[----:B------:R-:W-:Y:S01]  /*1740*/  SHF.R.S32.HI R11, RZ, 0x7, R2 ;  /* 0x00000007ff0b7819 */ /* 0x000fe20000011402 */
[----:B------:R-:W-:Y:S01]  /*1750*/  IMAD.IADD R3, R13, 0x1, R16 ;  /* 0x000000010d037824 */ /* 0x000fe200078e0210 */
[----:B------:R-:W-:Y:S01]  /*1760*/  LEA.HI R15, R19, R24, RZ, 0x2 ;  /* 0x00000018130f7211 */ /* 0x000fe200078f10ff */
[----:B------:R-:W-:Y:S01]  /*1770*/  IMAD.IADD R19, R0, 0x1, -R7 ;  /* 0x0000000100137824 */ /* 0x000fe200078e0a07 */
[----:B------:R-:W-:Y:S01]  /*1780*/  LEA.HI R5, R8, R6, RZ, 0x1 ;  /* 0x0000000608057211 */ /* 0x000fe200078f08ff */
[----:B------:R-:W-:Y:S01]  /*1790*/  IMAD.MOV.U32 R16, RZ, RZ, 0x20 ;  /* 0x00000020ff107424 */ /* 0x000fe200078e00ff */
[----:B------:R-:W-:Y:S01]  /*17a0*/  LEA.HI R0, R2, R11, RZ, 0x1 ;  /* 0x0000000b02007211 */ /* 0x000fe200078f08ff */
[----:B------:R-:W-:Y:S01]  /*17b0*/  CS2R R138, SRZ ;  /* 0x00000000008a7805 */ /* 0x000fe2000001ff00 */
[----:B------:R-:W-:Y:S01]  /*17c0*/  LOP3.LUT R5, R5, 0xfffffffe, RZ, 0xc0, !PT ;  /* 0xfffffffe05057812 */ /* 0x000fe200078ec0ff */
[----:B------:R-:W-:Y:S01]  /*17d0*/  CS2R R136, SRZ ;  /* 0x0000000000887805 */ /* 0x000fe2000001ff00 */
[--C-:B------:R-:W-:Y:S01]  /*17e0*/  SHF.R.S32.HI R10, RZ, 0x2, R15.reuse ;  /* 0x00000002ff0a7819 */ /* 0x100fe2000001140f */
[----:B------:R-:W-:Y:S01]  /*17f0*/  CS2R R134, SRZ ;  /* 0x0000000000867805 */ /* 0x000fe2000001ff00 */
[----:B------:R-:W-:Y:S01]  /*1800*/  SHF.R.S32.HI R4, RZ, 0x1f, R15 ;  /* 0x0000001fff047819 */ /* 0x000fe2000001140f */
[----:B------:R-:W-:Y:S01]  /*1810*/  IMAD.IADD R14, R6, 0x1, -R5 ;  /* 0x00000001060e7824 */ /* 0x000fe200078e0a05 */
[----:B------:R-:W-:Y:S01]  /*1820*/  LOP3.LUT R0, R0, 0xfffffffe, RZ, 0xc0, !PT ;  /* 0xfffffffe00007812 */ /* 0x000fe200078ec0ff */
[----:B------:R-:W-:Y:S01]  /*1830*/  IMAD.U32 R6, RZ, RZ, UR10 ;  /* 0x0000000aff067e24 */ /* 0x000fe2000f8e00ff */
[----:B------:R-:W-:Y:S01]  /*1840*/  LEA.HI R2, R4, R10, RZ, 0x3 ;  /* 0x0000000a04027211 */ /* 0x000fe200078f18ff */
[----:B------:R-:W-:Y:S01]  /*1850*/  CS2R R132, SRZ ;  /* 0x0000000000847805 */ /* 0x000fe2000001ff00 */
[----:B------:R-:W-:Y:S01]  /*1860*/  SEL R5, RZ, 0x4, P2 ;  /* 0x00000004ff057807 */ /* 0x000fe20001000000 */
[----:B------:R-:W-:Y:S01]  /*1870*/  IMAD.IADD R0, R11, 0x1, -R0 ;  /* 0x000000010b007824 */ /* 0x000fe200078e0a00 */
[----:B------:R-:W-:Y:S01]  /*1880*/  LOP3.LUT R2, R2, 0xfffffff8, RZ, 0xc0, !PT ;  /* 0xfffffff802027812 */ /* 0x000fe200078ec0ff */
[----:B------:R-:W-:Y:S01]  /*1890*/  CS2R R130, SRZ ;  /* 0x0000000000827805 */ /* 0x000fe2000001ff00 */
[----:B------:R-:W-:Y:S01]  /*18a0*/  LOP3.LUT R252, R18, R5, RZ, 0xfc, !PT ;  /* 0x0000000512fc7212 */ /* 0x000fe200078efcff */
[----:B------:R-:W-:Y:S01]  /*18b0*/  IMAD R13, R0, -0x8, R22 ;  /* 0xfffffff8000d7824 */ /* 0x000fe200078e0216 */
[----:B------:R-:W-:Y:S01]  /*18c0*/  SEL R4, RZ, 0x4, P5 ;  /* 0x00000004ff047807 */ /* 0x000fe20002800000 */
[----:B------:R-:W-:Y:S01]  /*18d0*/  IMAD.SHL.U32 R0, R20, 0x40, RZ ;  /* 0x0000004014007824 */ /* 0x000fe200078e00ff */
[----:B------:R-:W-:Y:S01]  /*18e0*/  LOP3.LUT R5, R9, 0xffffffe0, RZ, 0xc0, !PT ;  /* 0xffffffe009057812 */ /* 0x000fe200078ec0ff */
[----:B------:R-:W-:Y:S01]  /*18f0*/  IMAD.IADD R10, R10, 0x1, -R2 ;  /* 0x000000010a0a7824 */ /* 0x000fe200078e0a02 */
[----:B------:R-:W-:Y:S01]  /*1900*/  LOP3.LUT R251, R17, R4, RZ, 0xfc, !PT ;  /* 0x0000000411fb7212 */ /* 0x000fe200078efcff */
[----:B------:R-:W-:Y:S01]  /*1910*/  IMAD.MOV.U32 R2, RZ, RZ, R12 ;  /* 0x000000ffff027224 */ /* 0x000fe200078e000c */
[----:B------:R-:W-:Y:S01]  /*1920*/  LOP3.LUT R12, R0, 0x1c0, RZ, 0xc0, !PT ;  /* 0x000001c0000c7812 */ /* 0x000fe200078ec0ff */
[----:B------:R-:W-:Y:S01]  /*1930*/  IMAD.SHL.U32 R4, R26, 0x8, RZ ;  /* 0x000000081a047824 */ /* 0x000fe200078e00ff */
[----:B------:R-:W-:Y:S01]  /*1940*/  LOP3.LUT R0, R8, 0xfffffff0, RZ, 0xc0, !PT ;  /* 0xfffffff008007812 */ /* 0x000fe200078ec0ff */
[----:B------:R-:W-:Y:S01]  /*1950*/  IMAD.IADD R5, R24, 0x1, -R5 ;  /* 0x0000000118057824 */ /* 0x000fe200078e0a05 */
[----:B------:R-:W-:Y:S01]  /*1960*/  SHF.R.U32.HI R234, RZ, 0x3, R12 ;  /* 0x00000003ffea7819 */ /* 0x000fe2000001160c */
[----:B------:R-:W-:Y:S01]  /*1970*/  IMAD.WIDE.U32 R22, R6, c[0x0][0x240], R2 ;  /* 0x0000900006167a25 */ /* 0x000fe200078e0002 */
[----:B------:R-:W-:Y:S01]  /*1980*/  LOP3.LUT R9, R4, 0x8, RZ, 0xc0, !PT ;  /* 0x0000000804097812 */ /* 0x000fe200078ec0ff */
[----:B------:R-:W-:Y:S01]  /*1990*/  CS2R R128, SRZ ;  /* 0x0000000000807805 */ /* 0x000fe2000001ff00 */
[----:B------:R-:W-:Y:S01]  /*19a0*/  SHF.R.S32.HI R3, RZ, 0x1f, R5 ;  /* 0x0000001fff037819 */ /* 0x000fe20000011405 */
[----:B------:R-:W-:Y:S01]  /*19b0*/  IMAD.IADD R0, R24, 0x1, -R0 ;  /* 0x0000000118007824 */ /* 0x000fe200078e0a00 */
[----:B------:R-:W-:Y:S01]  /*19c0*/  LOP3.LUT R4, R234, R9, R12, 0x1e, !PT ;  /* 0x00000009ea047212 */ /* 0x000fe200078e1e0c */
[----:B------:R-:W-:Y:S01]  /*19d0*/  IMAD R2, R14, 0x2, R11 ;  /* 0x000000020e027824 */ /* 0x000fe200078e020b */
[----:B------:R-:W-:Y:S01]  /*19e0*/  LEA.HI R8, R3, R5, RZ, 0x2 ;  /* 0x0000000503087211 */ /* 0x000fe200078f10ff */
[----:B------:R-:W-:Y:S01]  /*19f0*/  IMAD.SHL.U32 R6, R236, 0x10, RZ ;  /* 0x00000010ec067824 */ /* 0x000fe200078e00ff */
[----:B------:R-:W-:Y:S01]  /*1a00*/  SHF.R.S32.HI R7, RZ, 0x1f, R0 ;  /* 0x0000001fff077819 */ /* 0x000fe20000011400 */
[----:B------:R-:W-:Y:S01]  /*1a10*/  IMAD.U32 R2, R2, 0x200, R4 ;  /* 0x0000020002027824 */ /* 0x000fe200078e0004 */
[----:B------:R-:W-:Y:S01]  /*1a20*/  LOP3.LUT R3, R8, 0xfffffffc, RZ, 0xc0, !PT ;  /* 0xfffffffc08037812 */ /* 0x000fe200078ec0ff */
[----:B------:R-:W-:Y:S01]  /*1a30*/  IMAD.SHL.U32 R4, R14, 0x20, RZ ;  /* 0x000000200e047824 */ /* 0x000fe200078e00ff */
[----:B------:R-:W-:Y:S01]  /*1a40*/  LEA.HI R233, R7, R0, RZ, 0x3 ;  /* 0x0000000007e97211 */ /* 0x000fe200078f18ff */
[----:B------:R1:W-:Y:S01]  /*1a50*/  STL.64 [R1+0x28], R22 ;  /* 0x0000281601007387 */ /* 0x0003e20000100a00 */
[----:B------:R-:W-:Y:S01]  /*1a60*/  LOP3.LUT R7, R12, 0x10, R6, 0xf8, !PT ;  /* 0x000000100c077812 */ /* 0x000fe200078ef806 */
[----:B------:R-:W-:Y:S01]  /*1a70*/  IMAD.IADD R3, R5, 0x1, -R3 ;  /* 0x0000000105037824 */ /* 0x000fe200078e0a03 */
[----:B------:R-:W-:Y:S01]  /*1a80*/  LOP3.LUT R4, R4, 0x20, RZ, 0xc0, !PT ;  /* 0x0000002004047812 */ /* 0x000fe200078ec0ff */
[----:B------:R-:W-:Y:S01]  /*1a90*/  IMAD.SHL.U32 R5, R21, 0x8, RZ ;  /* 0x0000000815057824 */ /* 0x000fe200078e00ff */
[----:B------:R-:W-:Y:S01]  /*1aa0*/  LOP3.LUT R6, R233, 0xfffffff8, RZ, 0xc0, !PT ;  /* 0xfffffff8e9067812 */ /* 0x000fe200078ec0ff */
[----:B------:R-:W-:Y:S01]  /*1ab0*/  IMAD R13, R3, -0x2, R13 ;  /* 0xfffffffe030d7824 */ /* 0x000fe200078e020d */
[----:B------:R-:W-:Y:S01]  /*1ac0*/  LOP3.LUT R234, R234, R7, R9, 0x1e, !PT ;  /* 0x00000007eaea7212 */ /* 0x000fe200078e1e09 */
[----:B------:R-:W-:Y:S01]  /*1ad0*/  IMAD.SHL.U32 R7, R11, 0x8, RZ ;  /* 0x000000080b077824 */ /* 0x000fe200078e00ff */
[----:B------:R-:W-:Y:S01]  /*1ae0*/  LOP3.LUT R12, R4, 0x18, R5, 0xf8, !PT ;  /* 0x00000018040c7812 */ /* 0x000fe200078ef805 */
[----:B------:R-:W-:Y:S01]  /*1af0*/  IMAD.SHL.U32 R4, R10, 0x40, RZ ;  /* 0x000000400a047824 */ /* 0x000fe200078e00ff */
[----:B------:R-:W-:Y:S01]  /*1b00*/  SHF.R.U32.HI R5, RZ, 0x2, R8 ;  /* 0x00000002ff057819 */ /* 0x000fe20000011608 */
[----:B------:R-:W-:Y:S01]  /*1b10*/  IMAD.IADD R0, R0, 0x1, -R6 ;  /* 0x0000000100007824 */ /* 0x000fe200078e0a06 */
[----:B------:R-:W-:Y:S01]  /*1b20*/  LOP3.LUT R6, R15, 0x3ffffffc, RZ, 0xc0, !PT ;  /* 0x3ffffffc0f067812 */ /* 0x000fe200078ec0ff */
[C---:B------:R-:W-:Y:S01]  /*1b30*/  IMAD.SHL.U32 R9, R19.reuse, 0x400, RZ ;  /* 0x0000040013097824 */ /* 0x040fe200078e00ff */
[----:B------:R-:W-:Y:S01]  /*1b40*/  LOP3.LUT R4, R4, 0x1c0, RZ, 0xc0, !PT ;  /* 0x000001c004047812 */ /* 0x000fe200078ec0ff */
[----:B------:R-:W-:Y:S01]  /*1b50*/  IMAD R248, R19, 0x10, R5 ;  /* 0x0000001013f87824 */ /* 0x000fe200078e0205 */
[----:B------:R-:W-:Y:S01]  /*1b60*/  LOP3.LUT P1, RZ, R20, 0x2, RZ, 0xc0, !PT ;  /* 0x0000000214ff7812 */ /* 0x000fe2000782c0ff */
[----:B------:R-:W-:Y:S01]  /*1b70*/  IMAD.IADD R8, R24, 0x1, -R6 ;  /* 0x0000000118087824 */ /* 0x000fe200078e0a06 */
[----:B------:R-:W-:Y:S01]  /*1b80*/  LOP3.LUT P5, RZ, R20, 0x4, RZ, 0xc0, !PT ;  /* 0x0000000414ff7812 */ /* 0x000fe200078ac0ff */
[----:B------:R-:W-:Y:S01]  /*1b90*/  IMAD.SHL.U32 R5, R0, 0x40, RZ ;  /* 0x0000004000057824 */ /* 0x000fe200078e00ff */
[----:B------:R-:W-:Y:S01]  /*1ba0*/  LOP3.LUT R6, R4, 0x8, R7, 0xf8, !PT ;  /* 0x0000000804067812 */ /* 0x000fe200078ef807 */
[----:B------:R-:W-:Y:S01]  /*1bb0*/  IMAD.SHL.U32 R233, R233, 0x40, RZ ;  /* 0x00000040e9e97824 */ /* 0x000fe200078e00ff */
[----:B------:R-:W-:Y:S01]  /*1bc0*/  SHF.R.U32.HI R4, RZ, 0x3, R4 ;  /* 0x00000003ff047819 */ /* 0x000fe20000011604 */
[----:B------:R-:W-:Y:S01]  /*1bd0*/  IMAD.SHL.U32 R2, R2, 0x2, RZ ;  /* 0x0000000202027824 */ /* 0x000fe200078e00ff */
[----:B------:R-:W-:Y:S01]  /*1be0*/  SEL R3, R16, 0xffffffe0, !P1 ;  /* 0xffffffe010037807 */ /* 0x000fe20004800000 */
[----:B------:R-:W-:Y:S01]  /*1bf0*/  IMAD R234, R14, 0x200, R234 ;  /* 0x000002000eea7824 */ /* 0x000fe200078e02ea */
[----:B------:R-:W-:Y:S01]  /*1c00*/  R2P PR, R10, 0x6 ;  /* 0x000000060a007804 */ /* 0x000fe20000000000 */
[----:B------:R-:W-:Y:S01]  /*1c10*/  CS2R R126, SRZ ;  /* 0x00000000007e7805 */ /* 0x000fe2000001ff00 */
[----:B------:R-:W-:Y:S01]  /*1c20*/  SEL R249, RZ, 0x8, P4 ;  /* 0x00000008fff97807 */ /* 0x000fe20002000000 */
[----:B------:R-:W-:Y:S01]  /*1c30*/  IMAD.IADD R3, R2, 0x1, R3 ;  /* 0x0000000102037824 */ /* 0x000fe200078e0203 */
[C---:B------:R-:W-:Y:S01]  /*1c40*/  LOP3.LUT P6, RZ, R0.reuse, 0x2, RZ, 0xc0, !PT ;  /* 0x0000000200ff7812 */ /* 0x040fe200078cc0ff */
[----:B------:R-:W-:Y:S01]  /*1c50*/  CS2R R124, SRZ ;  /* 0x00000000007c7805 */ /* 0x000fe2000001ff00 */
[----:B------:R-:W-:Y:S01]  /*1c60*/  LOP3.LUT P4, RZ, R0, 0x4, RZ, 0xc0, !PT ;  /* 0x0000000400ff7812 */ /* 0x000fe2000788c0ff */
[----:B------:R-:W-:Y:S01]  /*1c70*/  CS2R R122, SRZ ;  /* 0x00000000007a7805 */ /* 0x000fe2000001ff00 */
[----:B------:R-:W-:Y:S01]  /*1c80*/  LOP3.LUT R7, R6, R4, RZ, 0x3c, !PT ;  /* 0x0000000406077212 */ /* 0x000fe200078e3cff */
[----:B------:R-:W-:Y:S01]  /*1c90*/  IMAD.SHL.U32 R6, R14, 0x8, RZ ;  /* 0x000000080e067824 */ /* 0x000fe200078e00ff */
[----:B------:R-:W-:Y:S01]  /*1ca0*/  LOP3.LUT R0, R5, 0x1c0, RZ, 0xc0, !PT ;  /* 0x000001c005007812 */ /* 0x000fe200078ec0ff */
[----:B------:R-:W-:Y:S01]  /*1cb0*/  IMAD R5, R8, 0x2, R9 ;  /* 0x0000000208057824 */ /* 0x000fe200078e0209 */
[----:B------:R-:W-:Y:S01]  /*1cc0*/  LOP3.LUT R233, R233, 0xfffffe00, RZ, 0xc0, !PT ;  /* 0xfffffe00e9e97812 */ /* 0x000fe200078ec0ff */
[----:B------:R-:W-:Y:S01]  /*1cd0*/  CS2R R120, SRZ ;  /* 0x0000000000787805 */ /* 0x000fe2000001ff00 */
[----:B------:R-:W-:Y:S01]  /*1ce0*/  SHF.R.U32.HI R4, RZ, 0x3, R0 ;  /* 0x00000003ff047819 */ /* 0x000fe20000011600 */
[----:B------:R-:W-:Y:S01]  /*1cf0*/  IMAD.IADD R7, R7, 0x1, R5 ;  /* 0x0000000107077824 */ /* 0x000fe200078e0205 */
[----:B------:R-:W-:Y:S01]  /*1d00*/  LOP3.LUT R5, R0, 0x8, R6, 0xf8, !PT ;  /* 0x0000000800057812 */ /* 0x000fe200078ef806 */
[----:B------:R-:W-:Y:S01]  /*1d10*/  IMAD R236, R236, 0x400, R233 ;  /* 0x00000400ecec7824 */ /* 0x000fe200078e02e9 */
[----:B------:R-:W-:Y:S01]  /*1d20*/  IADD3 R6, R23, UR5, RZ ;  /* 0x0000000517067c10 */ /* 0x000fe2000fffe0ff */
[----:B------:R-:W-:Y:S01]  /*1d30*/  CS2R R118, SRZ ;  /* 0x0000000000767805 */ /* 0x000fe2000001ff00 */
[----:B------:R-:W-:Y:S01]  /*1d40*/  LOP3.LUT R0, R4, R12, R0, 0x1e, !PT ;  /* 0x0000000c04007212 */ /* 0x000fe200078e1e00 */
[----:B------:R-:W-:Y:S01]  /*1d50*/  CS2R R116, SRZ ;  /* 0x0000000000747805 */ /* 0x000fe2000001ff00 */
[----:B------:R-:W-:Y:S01]  /*1d60*/  LOP3.LUT R4, R5, R4, RZ, 0x3c, !PT ;  /* 0x0000000405047212 */ /* 0x000fe200078e3cff */
[----:B------:R1:W-:Y:S01]  /*1d70*/  STL [R1+0x30], R6 ;  /* 0x0000300601007387 */ /* 0x0003e20000100800 */
[-C--:B------:R-:W-:Y:S01]  /*1d80*/  LOP3.LUT R0, R0, R233.reuse, RZ, 0xfc, !PT ;  /* 0x000000e900007212 */ /* 0x080fe200078efcff */
[----:B------:R-:W-:Y:S01]  /*1d90*/  CS2R R114, SRZ ;  /* 0x0000000000727805 */ /* 0x000fe2000001ff00 */
[C---:B------:R-:W-:Y:S01]  /*1da0*/  IADD3 R233, R4.reuse, R233, R9 ;  /* 0x000000e904e97210 */ /* 0x040fe20007ffe009 */
[----:B------:R-:W-:Y:S01]  /*1db0*/  IMAD.IADD R236, R4, 0x1, R236 ;  /* 0x0000000104ec7824 */ /* 0x000fe200078e02ec */
[----:B------:R-:W-:Y:S01]  /*1dc0*/  LEA R244, R7, 0x20280, 0x1 ;  /* 0x0002028007f47811 */ /* 0x000fe200078e08ff */
[----:B------:R-:W-:Y:S01]  /*1dd0*/  IMAD.MOV.U32 R4, RZ, RZ, 0x40 ;  /* 0x00000040ff047424 */ /* 0x000fe200078e00ff */
[----:B------:R-:W-:Y:S01]  /*1de0*/  SEL R5, R16, 0xffffffe0, !P6 ;  /* 0xffffffe010057807 */ /* 0x000fe20007000000 */
[C---:B------:R-:W-:Y:S01]  /*1df0*/  IMAD.SHL.U32 R235, R233.reuse, 0x2, RZ ;  /* 0x00000002e9eb7824 */ /* 0x040fe200078e00ff */
[----:B------:R-:W-:Y:S01]  /*1e00*/  LEA R236, R236, 0x22280, 0x1 ;  /* 0x00022280ecec7811 */ /* 0x000fe200078e08ff */
[----:B------:R-:W-:Y:S01]  /*1e10*/  CS2R R112, SRZ ;  /* 0x0000000000707805 */ /* 0x000fe2000001ff00 */
[----:B------:R-:W-:Y:S01]  /*1e20*/  SEL R231, R4, 0xffffffc0, !P5 ;  /* 0xffffffc004e77807 */ /* 0x000fe20006800000 */
[----:B------:R-:W-:Y:S01]  /*1e30*/  IMAD R230, R233, 0x2, R5 ;  /* 0x00000002e9e67824 */ /* 0x000fe200078e0205 */
[----:B------:R-:W-:Y:S01]  /*1e40*/  SEL R246, R16, 0xffffffe0, !P1 ;  /* 0xffffffe010f67807 */ /* 0x000fe20004800000 */
[----:B------:R-:W-:Y:S01]  /*1e50*/  IMAD.IADD R237, R5, 0x1, R236 ;  /* 0x0000000105ed7824 */ /* 0x000fe200078e02ec */
[----:B------:R-:W-:Y:S01]  /*1e60*/  IADD3 R245, R244, 0x40, RZ ;  /* 0x00000040f4f57810 */ /* 0x000fe20007ffe0ff */
[----:B------:R-:W-:Y:S01]  /*1e70*/  IMAD.IADD R229, R2, 0x1, R231 ;  /* 0x0000000102e57824 */ /* 0x000fe200078e02e7 */
[----:B------:R-:W-:Y:S01]  /*1e80*/  SEL R4, R4, 0xffffffc0, !P4 ;  /* 0xffffffc004047807 */ /* 0x000fe20006000000 */
[----:B------:R-:W-:Y:S01]  /*1e90*/  IMAD.IADD R228, R231, 0x1, R3 ;  /* 0x00000001e7e47824 */ /* 0x000fe200078e0203 */
[----:B------:R-:W-:Y:S01]  /*1ea0*/  @P2 IADD3 R245, R244, -0x40, RZ ;  /* 0xffffffc0f4f52810 */ /* 0x000fe20007ffe0ff */
[----:B------:R-:W-:Y:S01]  /*1eb0*/  IMAD R231, R234, 0x2, R231 ;  /* 0x00000002eae77824 */ /* 0x000fe200078e02e7 */
[----:B------:R-:W-:Y:S01]  /*1ec0*/  SEL R250, RZ, 0x8, P3 ;  /* 0x00000008fffa7807 */ /* 0x000fe20001800000 */
[----:B------:R-:W-:Y:S01]  /*1ed0*/  IMAD.IADD R247, R244, 0x1, R246 ;  /* 0x00000001f4f77824 */ /* 0x000fe200078e02f6 */
        /* <DEDUP_REMOVED lines=38> */
[----:B------:R-:W-:Y:S01]  /*2140*/  LOP3.LUT R250, R252, R250, RZ, 0xfc, !PT ;  /* 0x000000fafcfa7212 */ /* 0x000fe200078efcff */
[----:B------:R-:W-:Y:S01]  /*2150*/  IMAD.SHL.U32 R234, R234, 0x2, RZ ;  /* 0x00000002eaea7824 */ /* 0x000fe200078e00ff */
[----:B------:R-:W-:Y:S01]  /*2160*/  LOP3.LUT R249, R251, R249, RZ, 0xfc, !PT ;  /* 0x000000f9fbf97212 */ /* 0x000fe200078efcff */
[----:B------:R-:W-:Y:S01]  /*2170*/  IMAD.SHL.U32 R0, R0, 0x2, RZ ;  /* 0x0000000200007824 */ /* 0x000fe200078e00ff */
[----:B------:R-:W-:Y:S01]  /*2180*/  USHF.R.S32.HI UR20, URZ, 0x6, UR20 ;  /* 0x000000063f147899 */ /* 0x000fe20008011414 */
[----:B------:R-:W-:Y:S01]  /*2190*/  IMAD R233, R233, 0x2, R4 ;  /* 0x00000002e9e97824 */ /* 0x000fe200078e0204 */
[----:B------:R-:W-:Y:S01]  /*21a0*/  UMOV UR11, URZ ;  /* 0x0000003f000b7c82 */ /* 0x000fe20008000000 */
[----:B------:R-:W-:-:S02]  /*21b0*/  IMAD.IADD R246, R246, 0x1, R245 ;  /* 0x00000001f6f67824 */ /* 0x000fc400078e02f5 */
[C---:B------:R-:W-:Y:S02]  /*21c0*/  IMAD.IADD R232, R4.reuse, 0x1, R230 ;  /* 0x0000000104e87824 */ /* 0x040fe400078e02e6 */
[C---:B------:R-:W-:Y:S02]  /*21d0*/  IMAD.IADD R239, R4.reuse, 0x1, R236 ;  /* 0x0000000104ef7824 */ /* 0x040fe400078e02ec */
[----:B------:R-:W-:Y:S02]  /*21e0*/  IMAD.IADD R238, R4, 0x1, R237 ;  /* 0x0000000104ee7824 */ /* 0x000fe400078e02ed */
[C---:B-1----:R-:W-:Y:S02]  /*21f0*/  ISETP.GT.AND P2, PT, R13.reuse, RZ, PT ;  /* 0x000000ff0d00720c */ /* 0x042fe40003f44270 */
[----:B------:R-:W-:Y:S02]  /*2200*/  ISETP.GT.AND P1, PT, R13, 0x1, PT ;  /* 0x000000010d00780c */ /* 0x000fe40003f24270 */
[----:B------:R-:W-:Y:S02]  /*2210*/  LOP3.LUT R243, R243, 0xffffff7f, RZ, 0xc0, !PT ;  /* 0xffffff7ff3f37812 */ /* 0x000fe400078ec0ff */
[----:B------:R-:W-:-:S07]  /*2220*/  ISETP.GT.AND P3, PT, R13, 0x10, PT ;  /* 0x000000100d00780c */ /* 0x000fce0003f64270 */
[----:B------:R-:W-:Y:S02]  /*2230*/  @P2 LOP3.LUT R243, R243, 0x80, RZ, 0xfc, !PT ;  /* 0x00000080f3f32812 */ /* 0x000fe400078efcff */
[----:B------:R-:W-:Y:S02]  /*2240*/  ISETP.GT.AND P2, PT, R13, 0x11, PT ;  /* 0x000000110d00780c */ /* 0x000fe40003f44270 */
[----:B------:R-:W-:-:S04]  /*2250*/  LOP3.LUT R243, R243, 0xffffffbf, RZ, 0xc0, !PT ;  /* 0xffffffbff3f37812 */ /* 0x000fc800078ec0ff */
        /* <DEDUP_REMOVED lines=12> */
[----:B------:R-:W-:-:S04]  /*2320*/  @P3 LOP3.LUT R243, R243, 0x4, RZ, 0xfc, !PT ;  /* 0x00000004f3f33812 */ /* 0x000fc800078efcff */
[----:B------:R-:W-:-:S04]  /*2330*/  LOP3.LUT R243, R243, 0xfffffffe, RZ, 0xc0, !PT ;  /* 0xfffffffef3f37812 */ /* 0x000fc800078ec0ff */
[----:B------:R-:W-:-:S04]  /*2340*/  LOP3.LUT R243, R243, 0xfffffffd, RZ, 0xc0, !PT ;  /* 0xfffffffdf3f37812 */ /* 0x000fc800078ec0ff */
[----:B------:R-:W-:-:S04]  /*2350*/  @P2 LOP3.LUT R243, R243, 0x2, RZ, 0xfc, !PT ;  /* 0x00000002f3f32812 */ /* 0x000fc800078efcff */
[----:B------:R-:W-:Y:S02]  /*2360*/  @P1 LOP3.LUT R243, R243, 0x1, RZ, 0xfc, !PT ;  /* 0x00000001f3f31812 */ /* 0x000fe400078efcff */
.L_x_598:
[----:B------:R-:W-:Y:S04]  /*2370*/  DEPBAR.LE SB0, 0x0 ;  /* 0x000080000000791a */ /* 0x000fe80000000000 */
[----:B------:R-:W-:Y:S01]  /*2380*/  BAR.SYNC.DEFER_BLOCKING 0x0 ;  /* 0x0000000000007b1d */ /* 0x000fe20000010000 */
[C---:B------:R-:W-:Y:S01]  /*2390*/  LOP3.LUT P2, RZ, R243.reuse, 0x20, RZ, 0xc0, !PT ;  /* 0x00000020f3ff7812 */ /* 0x040fe2000784c0ff */
[----:B------:R-:W-:Y:S01]  /*23a0*/  UIADD3 UR21, UR11, 0x1, URZ ;  /* 0x000000010b157890 */ /* 0x000fe2000fffe03f */
[C---:B------:R-:W-:Y:S02]  /*23b0*/  LOP3.LUT P3, RZ, R243.reuse, 0x40, RZ, 0xc0, !PT ;  /* 0x00000040f3ff7812 */ /* 0x040fe4000786c0ff */
[C---:B------:R-:W-:Y:S01]  /*23c0*/  LOP3.LUT P1, RZ, R243.reuse, 0x80, RZ, 0xc0, !PT ;  /* 0x00000080f3ff7812 */ /* 0x040fe2000782c0ff */
[----:B------:R-:W-:Y:S01]  /*23d0*/  UISETP.GE.AND UP0, UPT, UR21, UR20, UPT ;  /* 0x000000141500728c */ /* 0x000fe2000bf06270 */
[----:B------:R-:W-:Y:S01]  /*23e0*/  LOP3.LUT P4, RZ, R243, 0x8, RZ, 0xc0, !PT ;  /* 0x00000008f3ff7812 */ /* 0x000fe2000788c0ff */
[----:B-1----:R-:W-:Y:S05]  /*23f0*/  LDSM.16.M88.4 R16, [R235+0x10080] ;  /* 0x01008000eb10783b */ /* 0x002fea0000000200 */
        /* <DEDUP_REMOVED lines=10> */
[----:B------:R1:W5:Y:S01]  /*24a0*/  LDL.64 R240, [R1+0x20] ;  /* 0x0000200001f07983 */ /* 0x0003620000100a00 */
        /* <DEDUP_REMOVED lines=138> */
[C---:B---3--:R-:W-:Y:S02]  /*2d50*/  HMMA.16816.F32.BF16 R20, R168.reuse, R180, R20 ;  /* 0x000000b4a814723c */ /* 0x048fe40000041814 */
[----:B------:R-:W-:Y:S06]  /*2d60*/  MUFU.EX2 R12, R12 ;  /* 0x0000000c000c7308 */ /* 0x000fec0000000800 */
        /* <DEDUP_REMOVED lines=78> */
[----:B------:R-:W4:Y:S01]  /*3250*/  LDSM.16.M88.4 R176, [R3+0xe080] ;  /* 0x00e0800003b0783b */ /* 0x000f220000000200 */
[----:B------:R-:W-:Y:S01]  /*3260*/  MUFU.EX2 R184, R184 ;  /* 0x000000b800b87308 */ /* 0x000fe20000000800 */
[C---:B-1----:R-:W-:Y:S08]  /*3270*/  HMMA.16816.F32.BF16 R20, R172.reuse, R188, R20 ;  /* 0x000000bcac14723c */ /* 0x042ff00000041814 */
[C---:B------:R-:W-:Y:S01]  /*3280*/  HMMA.16816.F32.BF16 R24, R172.reuse, R190, R24 ;  /* 0x000000beac18723c */ /* 0x040fe20000041818 */
[----:B---3--:R-:W-:Y:S07]  /*3290*/  LDSM.16.M88.4 R4, [R233+0x1e080] ;  /* 0x01e08000e904783b */ /* 0x008fee0000000200 */
[C---:B--2---:R-:W-:Y:S08]  /*32a0*/  HMMA.16816.F32.BF16 R28, R172.reuse, R164, R28 ;  /* 0x000000a4ac1c723c */ /* 0x044ff0000004181c */
[----:B------:R-:W-:Y:S01]  /*32b0*/  HMMA.16816.F32.BF16 R32, R172, R166, R32 ;  /* 0x000000a6ac20723c */ /* 0x000fe20000041820 */
[----:B------:R-:W1:Y:S05]  /*32c0*/  LDSM.16.M88.4 R164, [R229+0xe080] ;  /* 0x00e08000e5a4783b */ /* 0x000e6a0000000200 */
[----:B------:R-:W2:Y:S02]  /*32d0*/  LDSM.16.M88.4 R172, [R229+0xf080] ;  /* 0x00f08000e5ac783b */ /* 0x000ea40000000200 */
[C---:B----4-:R-:W-:Y:S01]  /*32e0*/  HMMA.16816.F32.BF16 R20, R168.reuse, R176, R20 ;  /* 0x000000b0a814723c */ /* 0x050fe20000041814 */
[----:B------:R3:W-:Y:S07]  /*32f0*/  MUFU.EX2 R177, R8 ;  /* 0x0000000800b17308 */ /* 0x0007ee0000000800 */
[C---:B------:R-:W-:Y:S03]  /*3300*/  HMMA.16816.F32.BF16 R24, R168.reuse, R178, R24 ;  /* 0x000000b2a818723c */ /* 0x040fe60000041818 */
[----:B------:R-:W-:Y:S04]  /*3310*/  MUFU.EX2 R176, R9 ;  /* 0x0000000900b07308 */ /* 0x000fe80000000800 */
[----:B------:R-:W-:Y:S01]  /*3320*/  FSEL R178, R11, -INF , P1 ;  /* 0xff8000000bb27808 */ /* 0x000fe20000800000 */
[C---:B------:R-:W-:Y:S03]  /*3330*/  HMMA.16816.F32.BF16 R28, R168.reuse, R180, R28 ;  /* 0x000000b4a81c723c */ /* 0x040fe6000004181c */
[----:B------:R-:W-:Y:S01]  /*3340*/  LOP3.LUT P1, RZ, R243, 0x1, RZ, 0xc0, !PT ;  /* 0x00000001f3ff7812 */ /* 0x000fe2000782c0ff */
[--C-:B------:R-:W-:Y:S03]  /*3350*/  FFMA.FTZ R178, R178, c[0x0][0x29c], -R193.reuse ;  /* 0x0000a700b2b27a23 */ /* 0x100fe600000108c1 */
[----:B------:R-:W-:Y:S01]  /*3360*/  FSEL R19, R19, -INF , P1 ;  /* 0xff80000013137808 */ /* 0x000fe20000800000 */
[----:B------:R-:W-:Y:S01]  /*3370*/  HMMA.16816.F32.BF16 R32, R168, R182, R32 ;  /* 0x000000b6a820723c */ /* 0x000fe20000041820 */
[----:B------:R-:W-:Y:S01]  /*3380*/  LDSM.16.M88.4 R168, [R228+0xe080] ;  /* 0x00e08000e4a8783b */ /* 0x000fe20000000200 */
[----:B------:R-:W-:Y:S02]  /*3390*/  MUFU.EX2 R178, R178 ;  /* 0x000000b200b27308 */ /* 0x000fe40000000800 */
[----:B---3--:R-:W-:Y:S02]  /*33a0*/  FSEL R8, R10, -INF , P2 ;  /* 0xff8000000a087808 */ /* 0x008fe40001000000 */
[----:B------:R-:W-:Y:S02]  /*33b0*/  FSEL R17, R17, -INF , P1 ;  /* 0xff80000011117808 */ /* 0x000fe40000800000 */
[C---:B-1----:R-:W-:Y:S01]  /*33c0*/  HMMA.16816.F32.BF16 R20, R4.reuse, R164, R20 ;  /* 0x000000a40414723c */ /* 0x042fe20000041814 */
[----:B------:R-:W-:Y:S04]  /*33d0*/  PLOP3.LUT P1, PT, PT, PT, UP0, 0x80, 0x0 ;  /* 0x000000000000781c */ /* 0x000fe80003f2f008 */
[--C-:B------:R-:W-:Y:S01]  /*33e0*/  FFMA.FTZ R8, R8, c[0x0][0x29c], -R193.reuse ;  /* 0x0000a70008087a23 */ /* 0x100fe200000108c1 */
[----:B------:R-:W-:Y:S02]  /*33f0*/  LOP3.LUT P2, RZ, R243, 0x2, RZ, 0xc0, !PT ;  /* 0x00000002f3ff7812 */ /* 0x000fe4000784c0ff */
[C---:B------:R-:W-:Y:S01]  /*3400*/  HMMA.16816.F32.BF16 R24, R4.reuse, R166, R24 ;  /* 0x000000a60418723c */ /* 0x040fe20000041818 */
[----:B------:R1:W3:Y:S01]  /*3410*/  MUFU.EX2 R179, R8 ;  /* 0x0000000800b37308 */ /* 0x0002e20000000800 */
[----:B------:R-:W-:Y:S02]  /*3420*/  LDSM.16.M88.4 R164, [R228+0xf080] ;  /* 0x00f08000e4a4783b */ /* 0x000fe40000000200 */
[----:B------:R-:W-:Y:S04]  /*3430*/  FSEL R16, R16, -INF , P2 ;  /* 0xff80000010107808 */ /* 0x000fe80001000000 */
[C---:B--2---:R-:W-:Y:S03]  /*3440*/  HMMA.16816.F32.BF16 R28, R4.reuse, R172, R28 ;  /* 0x000000ac041c723c */ /* 0x044fe6000004181c */
[----:B------:R-:W2:Y:S01]  /*3450*/  MUFU.EX2 R173, R13 ;  /* 0x0000000d00ad7308 */ /* 0x000ea20000000800 */
[--C-:B------:R-:W-:Y:S02]  /*3460*/  FFMA.FTZ R16, R16, c[0x0][0x29c], -R192.reuse ;  /* 0x0000a70010107a23 */ /* 0x100fe400000108c0 */
[----:B------:R-:W-:Y:S02]  /*3470*/  FFMA.FTZ R192, R17, c[0x0][0x29c], -R192 ;  /* 0x0000a70011c07a23 */ /* 0x000fe400000108c0 */
[----:B------:R-:W-:Y:S01]  /*3480*/  HMMA.16816.F32.BF16 R32, R4, R174, R32 ;  /* 0x000000ae0420723c */ /* 0x000fe20000041820 */
[----:B------:R-:W-:Y:S04]  /*3490*/  LDS R5, [R248.X4+0x20180] ;  /* 0x02018000f8057984 */ /* 0x000fe80000004800 */
[----:B------:R4:W-:Y:S02]  /*34a0*/  MUFU.EX2 R172, R14 ;  /* 0x0000000e00ac7308 */ /* 0x0009e40000000800 */
[----:B------:R-:W-:Y:S01]  /*34b0*/  FSEL R4, R15, -INF , P3 ;  /* 0xff8000000f047808 */ /* 0x000fe20001800000 */
[----:B-1----:R-:W1:Y:S04]  /*34c0*/  LDSM.16.M88.4 R8, [R232+0x1e080] ;  /* 0x01e08000e808783b */ /* 0x002e680000000200 */
[--C-:B------:R-:W-:Y:S01]  /*34d0*/  FFMA.FTZ R4, R4, c[0x0][0x29c], -R193.reuse ;  /* 0x0000a70004047a23 */ /* 0x100fe200000108c1 */
[----:B------:R-:W-:Y:S02]  /*34e0*/  FSEL R6, R18, -INF , P2 ;  /* 0xff80000012067808 */ /* 0x000fe40001000000 */
[----:B---3--:R-:W-:Y:S01]  /*34f0*/  F2FP.BF16.PACK_AB R7, R178, R179 ;  /* 0x000000b3b207723e */ /* 0x008fe200000010ff */
[----:B------:R-:W-:Y:S02]  /*3500*/  MUFU.EX2 R16, R16 ;  /* 0x0000001000107308 */ /* 0x000fe40000000800 */
[--C-:B------:R-:W-:Y:S02]  /*3510*/  FFMA.FTZ R6, R6, c[0x0][0x29c], -R193.reuse ;  /* 0x0000a70006067a23 */ /* 0x100fe400000108c1 */
[----:B------:R-:W-:Y:S06]  /*3520*/  FFMA.FTZ R193, R19, c[0x0][0x29c], -R193 ;  /* 0x0000a70013c17a23 */ /* 0x000fec00000108c1 */
[----:B------:R2:W-:Y:S01]  /*3530*/  MUFU.EX2 R15, R6 ;  /* 0x00000006000f7308 */ /* 0x0005e20000000800 */
[----:B----4-:R-:W-:Y:S09]  /*3540*/  F2FP.BF16.PACK_AB R14, R185, R186 ;  /* 0x000000bab90e723e */ /* 0x010ff200000010ff */
[----:B------:R-:W-:Y:S10]  /*3550*/  MUFU.EX2 R193, R193 ;  /* 0x000000c100c17308 */ /* 0x000ff40000000800 */
[----:B------:R-:W3:Y:S01]  /*3560*/  MUFU.EX2 R192, R192 ;  /* 0x000000c000c07308 */ /* 0x000ee20000000800 */
[C---:B-1----:R-:W-:Y:S05]  /*3570*/  HMMA.16816.F32.BF16 R20, R8.reuse, R168, R20 ;  /* 0x000000a80814723c */ /* 0x042fea0000041814 */
[----:B--2---:R-:W-:Y:S04]  /*3580*/  F2FP.BF16.PACK_AB R6, R173, R12 ;  /* 0x0000000cad06723e */ /* 0x004fe800000010ff */
[----:B------:R1:W2:Y:S01]  /*3590*/  MUFU.EX2 R168, R4 ;  /* 0x0000000400a87308 */ /* 0x0002a20000000800 */
[C---:B------:R-:W-:Y:S08]  /*35a0*/  HMMA.16816.F32.BF16 R24, R8.reuse, R170, R24 ;  /* 0x000000aa0818723c */ /* 0x040ff00000041818 */
[C---:B------:R-:W-:Y:S08]  /*35b0*/  HMMA.16816.F32.BF16 R28, R8.reuse, R164, R28 ;  /* 0x000000a4081c723c */ /* 0x040ff0000004181c */
[----:B------:R-:W-:Y:S04]  /*35c0*/  HMMA.16816.F32.BF16 R32, R8, R166, R32 ;  /* 0x000000a60820723c */ /* 0x000fe80000041820 */
[--C-:B------:R-:W-:Y:S02]  /*35d0*/  FADD.FTZ R21, R21, -R5.reuse ;  /* 0x8000000515157221 */ /* 0x100fe40000010000 */
[--C-:B------:R-:W-:Y:S01]  /*35e0*/  FADD.FTZ R20, R20, -R5.reuse ;  /* 0x8000000514147221 */ /* 0x100fe20000010000 */
[----:B-1----:R-:W1:Y:S01]  /*35f0*/  LDS R4, [R248.X4+0x201a0] ;  /* 0x0201a000f8047984 */ /* 0x002e620000004800 */
[--C-:B------:R-:W-:Y:S01]  /*3600*/  FADD.FTZ R25, R25, -R5.reuse ;  /* 0x8000000519197221 */ /* 0x100fe20000010000 */
[----:B------:R-:W-:Y:S03]  /*3610*/  F2FP.BF16.PACK_AB R11, R176, R177 ;  /* 0x000000b1b00b723e */ /* 0x000fe600000010ff */
[--C-:B------:R-:W-:Y:S01]  /*3620*/  FADD.FTZ R24, R24, -R5.reuse ;  /* 0x8000000518187221 */ /* 0x100fe20000010000 */
[----:B------:R-:W-:Y:S01]  /*3630*/  STS [R244], R14 ;  /* 0x0000000ef4007388 */ /* 0x000fe20000000800 */
[----:B---3--:R-:W-:Y:S01]  /*3640*/  F2FP.BF16.PACK_AB R8, R192, R16 ;  /* 0x00000010c008723e */ /* 0x008fe200000010ff */
[----:B------:R-:W-:Y:S02]  /*3650*/  FMUL.FTZ R20, R186, R20 ;  /* 0x00000014ba147220 */ /* 0x000fe40000410000 */
[--C-:B------:R-:W-:Y:S02]  /*3660*/  FADD.FTZ R28, R28, -R5.reuse ;  /* 0x800000051c1c7221 */ /* 0x100fe40000010000 */
[--C-:B------:R-:W-:Y:S02]  /*3670*/  FADD.FTZ R29, R29, -R5.reuse ;  /* 0x800000051d1d7221 */ /* 0x100fe40000010000 */
[----:B------:R-:W-:Y:S02]  /*3680*/  FMUL.FTZ R9, R185, R21 ;  /* 0x00000015b9097220 */ /* 0x000fe40000410000 */
[----:B------:R-:W-:Y:S02]  /*3690*/  FMUL.FTZ R24, R177, R24 ;  /* 0x00000018b1187220 */ /* 0x000fe40000410000 */
[--C-:B------:R-:W-:Y:S01]  /*36a0*/  FADD.FTZ R33, R33, -R5.reuse ;  /* 0x8000000521217221 */ /* 0x100fe20000010000 */
[----:B------:R-:W-:Y:S01]  /*36b0*/  F2FP.BF16.PACK_AB R9, R9, R20 ;  /* 0x000000140909723e */ /* 0x000fe200000010ff */
[----:B------:R-:W-:Y:S01]  /*36c0*/  FADD.FTZ R32, R32, -R5 ;  /* 0x8000000520207221 */ /* 0x000fe20000010000 */
[----:B------:R-:W-:Y:S01]  /*36d0*/  F2FP.BF16.PACK_AB R5, R184, R187 ;  /* 0x000000bbb805723e */ /* 0x000fe200000010ff */
[----:B------:R-:W-:Y:S02]  /*36e0*/  FMUL.FTZ R10, R176, R25 ;  /* 0x00000019b00a7220 */ /* 0x000fe40000410000 */
[----:B------:R-:W-:Y:S02]  /*36f0*/  FMUL.FTZ R13, R12, R28 ;  /* 0x0000001c0c0d7220 */ /* 0x000fe40000410000 */
[----:B------:R2:W-:Y:S01]  /*3700*/  STS [R244+0x400], R5 ;  /* 0x00040005f4007388 */ /* 0x0005e20000000800 */
[----:B------:R-:W-:Y:S01]  /*3710*/  FMUL.FTZ R29, R173, R29 ;  /* 0x0000001dad1d7220 */ /* 0x000fe20000410000 */
[----:B------:R-:W-:Y:S01]  /*3720*/  F2FP.BF16.PACK_AB R10, R10, R24 ;  /* 0x000000180a0a723e */ /* 0x000fe200000010ff */
[----:B------:R-:W-:Y:S02]  /*3730*/  FMUL.FTZ R32, R16, R32 ;  /* 0x0000002010207220 */ /* 0x000fe40000410000 */
[----:B------:R-:W-:Y:S01]  /*3740*/  STS [R247], R11 ;  /* 0x0000000bf7007388 */ /* 0x000fe20000000800 */
[----:B------:R-:W-:Y:S01]  /*3750*/  FMUL.FTZ R12, R192, R33 ;  /* 0x00000021c00c7220 */ /* 0x000fe20000410000 */
[----:B------:R-:W-:Y:S03]  /*3760*/  F2FP.BF16.PACK_AB R13, R29, R13 ;  /* 0x0000000d1d0d723e */ /* 0x000fe600000010ff */
[----:B------:R-:W-:Y:S01]  /*3770*/  STS [R247+0x400], R7 ;  /* 0x00040007f7007388 */ /* 0x000fe20000000800 */
[----:B------:R-:W-:Y:S01]  /*3780*/  F2FP.BF16.PACK_AB R12, R12, R32 ;  /* 0x000000200c0c723e */ /* 0x000fe200000010ff */
[--C-:B-1----:R-:W-:Y:S03]  /*3790*/  FADD.FTZ R22, R22, -R4.reuse ;  /* 0x8000000416167221 */ /* 0x102fe60000010000 */
[----:B------:R1:W-:Y:S01]  /*37a0*/  STS [R245], R6 ;  /* 0x00000006f5007388 */ /* 0x0003e20000000800 */
[--C-:B------:R-:W-:Y:S02]  /*37b0*/  FADD.FTZ R23, R23, -R4.reuse ;  /* 0x8000000417177221 */ /* 0x100fe40000010000 */
[----:B------:R-:W-:Y:S02]  /*37c0*/  FMUL.FTZ R22, R187, R22 ;  /* 0x00000016bb167220 */ /* 0x000fe40000410000 */
[----:B------:R-:W-:Y:S02]  /*37d0*/  FMUL.FTZ R23, R184, R23 ;  /* 0x00000017b8177220 */ /* 0x000fe40000410000 */
[--C-:B------:R-:W-:Y:S02]  /*37e0*/  FADD.FTZ R27, R27, -R4.reuse ;  /* 0x800000041b1b7221 */ /* 0x100fe40000010000 */
[--C-:B------:R-:W-:Y:S01]  /*37f0*/  FADD.FTZ R26, R26, -R4.reuse ;  /* 0x800000041a1a7221 */ /* 0x100fe20000010000 */
[----:B--2---:R-:W-:Y:S01]  /*3800*/  F2FP.BF16.PACK_AB R5, R168, R172 ;  /* 0x000000aca805723e */ /* 0x004fe200000010ff */
[--C-:B------:R-:W-:Y:S02]  /*3810*/  FADD.FTZ R30, R30, -R4.reuse ;  /* 0x800000041e1e7221 */ /* 0x100fe40000010000 */
[----:B------:R-:W-:Y:S02]  /*3820*/  FMUL.FTZ R26, R179, R26 ;  /* 0x0000001ab31a7220 */ /* 0x000fe40000410000 */
[----:B------:R2:W-:Y:S01]  /*3830*/  STS [R245+0x400], R5 ;  /* 0x00040005f5007388 */ /* 0x0005e20000000800 */
[--C-:B------:R-:W-:Y:S02]  /*3840*/  FADD.FTZ R31, R31, -R4.reuse ;  /* 0x800000041f1f7221 */ /* 0x100fe40000010000 */
[----:B------:R-:W-:Y:S02]  /*3850*/  FMUL.FTZ R172, R172, R30 ;  /* 0x0000001eacac7220 */ /* 0x000fe40000410000 */
[----:B------:R-:W-:Y:S01]  /*3860*/  STS [R246], R8 ;  /* 0x00000008f6007388 */ /* 0x000fe20000000800 */
[----:B------:R-:W-:Y:S02]  /*3870*/  FMUL.FTZ R31, R168, R31 ;  /* 0x0000001fa81f7220 */ /* 0x000fe40000410000 */
[--C-:B------:R-:W-:Y:S02]  /*3880*/  FADD.FTZ R35, R35, -R4.reuse ;  /* 0x8000000423237221 */ /* 0x100fe40000010000 */
[----:B-1----:R-:W-:Y:S02]  /*3890*/  FMUL.FTZ R6, R178, R27 ;  /* 0x0000001bb2067220 */ /* 0x002fe40000410000 */
[----:B------:R-:W-:Y:S02]  /*38a0*/  FADD.FTZ R34, R34, -R4 ;  /* 0x8000000422227221 */ /* 0x000fe40000010000 */
[----:B------:R-:W-:Y:S01]  /*38b0*/  FMUL.FTZ R4, R193, R35 ;  /* 0x00000023c1047220 */ /* 0x000fe20000410000 */
[----:B------:R-:W-:Y:S01]  /*38c0*/  F2FP.BF16.PACK_AB R6, R6, R26 ;  /* 0x0000001a0606723e */ /* 0x000fe200000010ff */
[----:B------:R-:W-:Y:S05]  /*38d0*/  FMUL.FTZ R34, R15, R34 ;  /* 0x000000220f227220 */ /* 0x000fea0000410000 */
[----:B------:R-:W-:Y:S02]  /*38e0*/  F2FP.BF16.PACK_AB R4, R4, R34 ;  /* 0x000000220404723e */ /* 0x000fe400000010ff */
[----:B--2---:R-:W-:Y:S05]  /*38f0*/  F2FP.BF16.PACK_AB R5, R193, R15 ;  /* 0x0000000fc105723e */ /* 0x004fea00000010ff */
[----:B------:R1:W-:Y:S05]  /*3900*/  STS [R246+0x400], R5 ;  /* 0x00040005f6007388 */ /* 0x0003ea0000000800 */
[----:B------:R-:W-:Y:S01]  /*3910*/  BAR.SYNC.DEFER_BLOCKING 0x0 ;  /* 0x0000000000007b1d */ /* 0x000fe20000010000 */
[----:B-1----:R-:W-:Y:S05]  /*3920*/  F2FP.BF16.PACK_AB R5, R23, R22 ;  /* 0x000000161705723e */ /* 0x002fea00000010ff */
[----:B------:R-:W-:Y:S05]  /*3930*/  STS [R244+0x2000], R9 ;  /* 0x00200009f4007388 */ /* 0x000fea0000000800 */
[----:B------:R1:W-:Y:S05]  /*3940*/  STS [R244+0x2400], R5 ;  /* 0x00240005f4007388 */ /* 0x0003ea0000000800 */
        /* <DEDUP_REMOVED lines=109> */
[----:B-123--:R-:W-:Y:S01]  /*4020*/  LOP3.LUT P5, RZ, R252, 0x1, RZ, 0xc0, !PT ;  /* 0x00000001fcff7812 */ /* 0x00efe200078ac0ff */
[----:B------:R-:W2:Y:S01]  /*4030*/  LDL.64 R202, [R1+0x10] ;  /* 0x0000100001ca7983 */ /* 0x000ea20000100a00 */
[C---:B------:R-:W-:Y:S01]  /*4040*/  LOP3.LUT P4, RZ, R250.reuse, 0x2, RZ, 0xc0, !PT ;  /* 0x00000002faff7812 */ /* 0x040fe2000788c0ff */
[----:B------:R-:W-:Y:S01]  /*4050*/  USHF.R.S32.HI UR22, URZ, 0x1f, UR21 ;  /* 0x0000001f3f167899 */ /* 0x000fe20008011415 */
[----:B------:R-:W-:Y:S01]  /*4060*/  LOP3.LUT P6, RZ, R250, 0x8, RZ, 0xc0, !PT ;  /* 0x00000008faff7812 */ /* 0x000fe200078cc0ff */
[----:B------:R-:W3:Y:S01]  /*4070*/  LDL.64 R200, [R1+0x8] ;  /* 0x0000080001c87983 */ /* 0x000ee20000100a00 */
[----:B------:R-:W-:Y:S01]  /*4080*/  ULDC.64 UR4, c[0x0][0x208] ;  /* 0x0000820000047ab9 */ /* 0x000fe20000000a00 */
[----:B------:R-:W-:Y:S01]  /*4090*/  IMAD.U32 R18, RZ, RZ, UR17 ;  /* 0x00000011ff127e24 */ /* 0x000fe2000f8e00ff */
[----:B------:R-:W-:Y:S01]  /*40a0*/  UIMAD UR22, UR22, UR4, URZ ;  /* 0x00000004161672a4 */ /* 0x000fe2000f8e023f */
[----:B------:R-:W4:Y:S01]  /*40b0*/  LDL.64 R164, [R1] ;  /* 0x0000000001a47983 */ /* 0x000f220000100a00 */
[----:B------:R-:W-:Y:S01]  /*40c0*/  UIMAD.WIDE.U32 UR24, UR21, UR4, URZ ;  /* 0x00000004151872a5 */ /* 0x000fe2000f8e003f */
[----:B------:R-:W-:Y:S01]  /*40d0*/  IMAD.U32 R16, RZ, RZ, UR17 ;  /* 0x00000011ff107e24 */ /* 0x000fe2000f8e00ff */
[----:B------:R-:W-:Y:S01]  /*40e0*/  UIMAD UR22, UR21, UR5, UR22 ;  /* 0x00000005151672a4 */ /* 0x000fe2000f8e0216 */
[----:B------:R-:W1:Y:S01]  /*40f0*/  S2R R12, SR_CTAID.Y ;  /* 0x00000000000c7919 */ /* 0x000e620000002600 */
[----:B------:R-:W-:Y:S01]  /*4100*/  IMAD.U32 R14, RZ, RZ, UR17 ;  /* 0x00000011ff0e7e24 */ /* 0x000fe2000f8e00ff */
[----:B------:R-:W-:Y:S01]  /*4110*/  USHF.L.U32 UR4, UR21, 0x6, URZ ;  /* 0x0000000615047899 */ /* 0x000fe2000800063f */
[----:B------:R-:W-:Y:S01]  /*4120*/  IMAD.U32 R8, RZ, RZ, UR24 ;  /* 0x00000018ff087e24 */ /* 0x000fe2000f8e00ff */
[----:B------:R-:W-:Y:S01]  /*4130*/  UIADD3 UR22, UR25, UR22, URZ ;  /* 0x0000001619167290 */ /* 0x000fe2000fffe03f */
[----:B------:R-:W-:Y:S02]  /*4140*/  IMAD.U32 R10, RZ, RZ, UR24 ;  /* 0x00000018ff0a7e24 */ /* 0x000fe4000f8e00ff */
[----:B-----5:R-:W-:Y:S03]  /*4150*/  IMAD.MOV.U32 R11, RZ, RZ, R241 ;  /* 0x000000ffff0b7224 */ /* 0x020fe600078e00f1 */
[----:B------:R-:W-:Y:S01]  /*4160*/  IMAD.U32 R9, RZ, RZ, UR22 ;  /* 0x00000016ff097e24 */ /* 0x000fe2000f8e00ff */
[----:B-1----:R-:W-:Y:S05]  /*4170*/  SHF.R.S32.HI R13, RZ, 0x1f, R12 ;  /* 0x0000001fff0d7819 */ /* 0x002fea000001140c */
[----:B------:R-:W-:Y:S04]  /*4180*/  IMAD R13, R13, c[0x0][0x288], RZ ;  /* 0x0000a2000d0d7a24 */ /* 0x000fe800078e02ff */
[----:B------:R-:W-:Y:S01]  /*4190*/  IMAD R13, R12, c[0x0][0x28c], R13 ;  /* 0x0000a3000c0d7a24 */ /* 0x000fe200078e020d */
[----:B--2---:R-:W-:Y:S04]  /*41a0*/  LEA R8, P2, R8, R202, 0x7 ;  /* 0x000000ca08087211 */ /* 0x004fe800078438ff */
[----:B------:R-:W-:Y:S01]  /*41b0*/  LEA.HI.X R9, R10, R203, R9, 0x7, P2 ;  /* 0x000000cb0a097211 */ /* 0x000fe200010f3c09 */
[----:B------:R-:W-:Y:S01]  /*41c0*/  IMAD.MOV.U32 R10, RZ, RZ, R240 ;  /* 0x000000ffff0a7224 */ /* 0x000fe200078e00f0 */
[----:B------:R-:W-:Y:S03]  /*41d0*/  IADD3 R18, P3, P2, R18, 0x80, R8 ;  /* 0x0000008012127810 */ /* 0x000fe60007a7e008 */
[----:B------:R-:W-:Y:S01]  /*41e0*/  IMAD.WIDE.U32 R10, R12, c[0x0][0x288], R10 ;  /* 0x0000a2000c0a7a25 */ /* 0x000fe200078e000a */
[--C-:B------:R-:W-:Y:S02]  /*41f0*/  IADD3.X R19, RZ, UR16, R9.reuse, P3, P2 ;  /* 0x00000010ff137c10 */ /* 0x100fe40009fe4409 */
[--C-:B------:R-:W-:Y:S04]  /*4200*/  IADD3 R16, P3, P2, R16, 0x100, R8.reuse ;  /* 0x0000010010107810 */ /* 0x100fe80007a7e008 */
[--C-:B------:R-:W-:Y:S02]  /*4210*/  IADD3.X R17, RZ, UR16, R9.reuse, P3, P2 ;  /* 0x00000010ff117c10 */ /* 0x100fe40009fe4409 */
        /* <DEDUP_REMOVED lines=12> */
[----:B---3--:R-:W-:Y:S04]  /*42e0*/  IADD3 R10, -R200, c[0x0][0x168], -R10 ;  /* 0x00005a00c80a7a10 */ /* 0x008fe80007ffe90a */
[C---:B------:R-:W-:Y:S02]  /*42f0*/  ISETP.LT.OR P2, PT, R10.reuse, 0x1, !P5 ;  /* 0x000000010a00780c */ /* 0x040fe40006f41670 */
[C---:B------:R-:W-:Y:S11]  /*4300*/  ISETP.LT.OR P5, PT, R10.reuse, 0x21, !P5 ;  /* 0x000000210a00780c */ /* 0x040ff60006fa1670 */
[----:B------:R-:W-:Y:S01]  /*4310*/  @!PT LDS RZ, [RZ] ;  /* 0x00000000fffff984 */ /* 0x000fe20000000800 */
[----:B------:R-:W-:Y:S01]  /*4320*/  @!PT LDS RZ, [RZ] ;  /* 0x00000000fffff984 */ /* 0x000fe20000000800 */
[----:B------:R-:W-:Y:S01]  /*4330*/  @!PT LDS RZ, [RZ] ;  /* 0x00000000fffff984 */ /* 0x000fe20000000800 */
[----:B------:R1:W-:Y:S01]  /*4340*/  LDGSTS.E.BYPASS.LTC128B.128 [R242+0x18080], [R8.64], !P2 ;  /* 0x1808000008f27fae */ /* 0x0003e2000d101d4e */
[C---:B------:R-:W-:Y:S02]  /*4350*/  ISETP.LT.OR P2, PT, R10.reuse, 0x1, !P4 ;  /* 0x000000010a00780c */ /* 0x040fe40006741670 */
[C---:B------:R-:W-:Y:S11]  /*4360*/  ISETP.LT.OR P4, PT, R10.reuse, 0x21, !P4 ;  /* 0x000000210a00780c */ /* 0x040ff60006781670 */
[----:B------:R1:W-:Y:S01]  /*4370*/  LDGSTS.E.BYPASS.LTC128B.128 [R242+0x1a080], [R8.64+0x80], !P2 ;  /* 0x1a08008008f27fae */ /* 0x0003e2000d101d4e */
[C---:B------:R-:W-:Y:S02]  /*4380*/  ISETP.LT.OR P2, PT, R10.reuse, 0x1, !P3 ;  /* 0x000000010a00780c */ /* 0x040fe40005f41670 */
[C---:B------:R-:W-:Y:S11]  /*4390*/  ISETP.LT.OR P3, PT, R10.reuse, 0x21, !P3 ;  /* 0x000000210a00780c */ /* 0x040ff60005f61670 */
[----:B------:R1:W-:Y:S01]  /*43a0*/  LDGSTS.E.BYPASS.LTC128B.128 [R242+0x1c080], [R8.64+0x100], !P2 ;  /* 0x1c08010008f27fae */ /* 0x0003e2000d101d4e */
[C---:B------:R-:W-:Y:S02]  /*43b0*/  ISETP.LT.OR P2, PT, R10.reuse, 0x1, !P6 ;  /* 0x000000010a00780c */ /* 0x040fe40007741670 */
[----:B------:R-:W-:Y:S11]  /*43c0*/  ISETP.LT.OR P6, PT, R10, 0x21, !P6 ;  /* 0x000000210a00780c */ /* 0x000ff600077c1670 */
[----:B------:R1:W-:Y:S02]  /*43d0*/  LDGSTS.E.BYPASS.LTC128B.128 [R242+0x1e080], [R8.64+0x180], !P2 ;  /* 0x1e08018008f27fae */ /* 0x0003e4000d101d4e */
[----:B-1----:R-:W-:Y:S04]  /*43e0*/  IADD3 R8, P2, R8, UR17, RZ ;  /* 0x0000001108087c10 */ /* 0x002fe8000ff5e0ff */
[----:B------:R-:W-:Y:S05]  /*43f0*/  IADD3.X R9, R9, UR16, RZ, P2, !PT ;  /* 0x0000001009097c10 */ /* 0x000fea00097fe4ff */
[----:B------:R4:W-:Y:S04]  /*4400*/  LDGSTS.E.BYPASS.LTC128B.128 [R242+0x19080], [R8.64], !P5 ;  /* 0x1908000008f27fae */ /* 0x0009e8000e901d4e */
[----:B------:R1:W-:Y:S04]  /*4410*/  LDGSTS.E.BYPASS.LTC128B.128 [R242+0x1b080], [R18.64], !P4 ;  /* 0x1b08000012f27fae */ /* 0x0003e8000e101d4e */
[----:B------:R1:W-:Y:S04]  /*4420*/  LDGSTS.E.BYPASS.LTC128B.128 [R242+0x1d080], [R16.64], !P3 ;  /* 0x1d08000010f27fae */ /* 0x0003e8000d901d4e */
[----:B------:R1:W-:Y:S01]  /*4430*/  LDGSTS.E.BYPASS.LTC128B.128 [R242+0x1f080], [R14.64], !P6 ;  /* 0x1f0800000ef27fae */ /* 0x0003e2000f101d4e */
[----:B----4-:R-:W-:Y:S05]  /*4440*/  @!P0 IMAD.SHL.U32 R8, R164, 0x10, RZ ;  /* 0x00000010a4088824 */ /* 0x010fea00078e00ff */
[----:B------:R1:W-:Y:S02]  /*4450*/  @!P0 LDGSTS.E.BYPASS.LTC128B.128 [R8+0x20180], [R12.64] ;  /* 0x201800000c088fae */ /* 0x0003e4000b901d4e */
.L_x_596:
        /* <DEDUP_REMOVED lines=91> */
[----:B--2---:R-:W-:Y:S01]  /*4a10*/  LOP3.LUT P4, RZ, R251, 0x1, RZ, 0xc0, !PT ;  /* 0x00000001fbff7812 */ /* 0x004fe2000788c0ff */
[----:B------:R-:W2:Y:S01]  /*4a20*/  LDL.64 R180, [R1+0x18] ;  /* 0x0000180001b47983 */ /* 0x000ea20000100a00 */
[C---:B------:R-:W-:Y:S01]  /*4a30*/  LOP3.LUT P3, RZ, R249.reuse, 0x2, RZ, 0xc0, !PT ;  /* 0x00000002f9ff7812 */ /* 0x040fe2000786c0ff */
[----:B------:R-:W-:Y:S01]  /*4a40*/  USHF.R.S32.HI UR22, URZ, 0x1f, UR21 ;  /* 0x0000001f3f167899 */ /* 0x000fe20008011415 */
[----:B------:R-:W-:Y:S01]  /*4a50*/  LOP3.LUT P5, RZ, R249, 0x8, RZ, 0xc0, !PT ;  /* 0x00000008f9ff7812 */ /* 0x000fe200078ac0ff */
[----:B----4-:R-:W4:Y:S01]  /*4a60*/  LDL.64 R226, [R1+0x8] ;  /* 0x0000080001e27983 */ /* 0x010f220000100a00 */
[----:B------:R-:W-:Y:S01]  /*4a70*/  ULDC.64 UR4, c[0x0][0x178] ;  /* 0x00005e0000047ab9 */ /* 0x000fe20000000a00 */
[----:B------:R-:W-:Y:S01]  /*4a80*/  IMAD.U32 R14, RZ, RZ, UR9 ;  /* 0x00000009ff0e7e24 */ /* 0x000fe2000f8e00ff */
[----:B------:R-:W-:Y:S01]  /*4a90*/  UIMAD UR22, UR22, UR4, URZ ;  /* 0x00000004161672a4 */ /* 0x000fe2000f8e023f */
[----:B---3--:R-:W3:Y:S01]  /*4aa0*/  LDL.64 R224, [R1] ;  /* 0x0000000001e07983 */ /* 0x008ee20000100a00 */
        /* <DEDUP_REMOVED lines=34> */
[----:B----4-:R-:W-:Y:S04]  /*4cd0*/  IADD3 R6, -R226, c[0x0][0x168], -R6 ;  /* 0x00005a00e2067a10 */ /* 0x010fe80007ffe906 */
        /* <DEDUP_REMOVED lines=21> */
[----:B---3--:R-:W-:Y:S05]  /*4e30*/  @!P0 IMAD.SHL.U32 R4, R224, 0x10, RZ ;  /* 0x00000010e0048824 */ /* 0x008fea00078e00ff */
[----:B------:R1:W-:Y:S02]  /*4e40*/  @!P0 LDGSTS.E.BYPASS.LTC128B.128 [R4+0x20080], [R8.64] ;  /* 0x2008000008048fae */ /* 0x0003e4000b901d4e */
.L_x_597:
[----:B-12---:R-:W2:Y:S01]  /*4e50*/  LDL.64 R8, [R1+0x28] ;  /* 0x0000280001087983 */ /* 0x006ea20000100a00 */
[----:B------:R-:W-:Y:S02]  /*4e60*/  USHF.L.U32 UR11, UR11, 0xe, URZ ;  /* 0x0000000e0b0b7899 */ /* 0x000fe4000800063f */
[----:B------:R-:W-:Y:S01]  /*4e70*/  UISETP.GE.AND UP0, UPT, UR21, UR20, UPT ;  /* 0x000000141500728c */ /* 0x000fe2000bf06270 */
[----:B----4-:R-:W4:Y:S03]  /*4e80*/  LDL R6, [R1+0x30] ;  /* 0x0000300001067983 */ /* 0x010f260000100800 */
[----:B------:R-:W-:Y:S01]  /*4e90*/  IMAD.U32 R5, RZ, RZ, UR11 ;  /* 0x0000000bff057e24 */ /* 0x000fe2000f8e00ff */
[----:B------:R-:W-:Y:S04]  /*4ea0*/  LDSM.16.MT88.4 R224, [R0+0x5080] ;  /* 0x0050800000e0783b */ /* 0x000fe80000004200 */
[----:B------:R-:W0:Y:S01]  /*4eb0*/  LDGDEPBAR ;  /* 0x00000000000079af */ /* 0x000e220000000000 */
[----:B--2---:R-:W-:Y:S01]  /*4ec0*/  IADD3 R4, P1, R8, UR11, RZ ;  /* 0x0000000b08047c10 */ /* 0x004fe2000ff3e0ff */
[----:B------:R-:W-:Y:S03]  /*4ed0*/  UMOV UR11, UR21 ;  /* 0x00000015000b7c82 */ /* 0x000fe60008000000 */
[----:B----4-:R-:W-:Y:S02]  /*4ee0*/  LEA.HI.X.SX32 R5, R5, R6, 0x1, P1 ;  /* 0x0000000605057211 */ /* 0x010fe400008f0eff */
[C---:B-----5:R-:W-:Y:S04]  /*4ef0*/  LEA R240, P1, R4.reuse, c[0x0][0x220], 0x2 ;  /* 0x0000880004f07a11 */ /* 0x060fe800078210ff */
[----:B------:R-:W-:Y:S02]  /*4f00*/  LEA.HI.X R241, R4, c[0x0][0x224], R5, 0x2, P1 ;  /* 0x0000890004f17a11 */ /* 0x000fe400008f1405 */
[-C--:B------:R-:W-:Y:S01]  /*4f10*/  HMMA.16816.F32.BF16 R4, R192, R16.reuse, RZ ;  /* 0x00000010c004723c */ /* 0x080fe200000418ff */
[----:B------:R-:W-:Y:S07]  /*4f20*/  PLOP3.LUT P1, PT, PT, PT, UP0, 0x80, 0x0 ;  /* 0x000000000000781c */ /* 0x000fee0003f2f008 */
        /* <DEDUP_REMOVED lines=14> */
[----:B------:R-:W-:Y:S01]  /*5010*/  HMMA.16816.F32.BF16 R192, R192, R198, RZ ;  /* 0x000000c6c0c0723c */ /* 0x000fe200000418ff */
[----:B------:R-:W-:Y:S07]  /*5020*/  LDSM.16.M88.4 R196, [R239] ;  /* 0x00000000efc4783b */ /* 0x000fee0000000200 */
[-C--:B------:R-:W-:Y:S08]  /*5030*/  HMMA.16816.F32.BF16 R4, R200, R204.reuse, R4 ;  /* 0x000000ccc804723c */ /* 0x080ff00000041804 */
[C---:B------:R-:W-:Y:S08]  /*5040*/  HMMA.16816.F32.BF16 R8, R208.reuse, R204, R8 ;  /* 0x000000ccd008723c */ /* 0x040ff00000041808 */
[-C--:B------:R-:W-:Y:S08]  /*5050*/  HMMA.16816.F32.BF16 R12, R208, R206.reuse, R12 ;  /* 0x000000ced00c723c */ /* 0x080ff0000004180c */
[C---:B------:R-:W-:Y:S01]  /*5060*/  HMMA.16816.F32.BF16 R16, R200.reuse, R206, R16 ;  /* 0x000000cec810723c */ /* 0x040fe20000041810 */
[----:B------:R-:W1:Y:S07]  /*5070*/  LDSM.16.MT88.4 R204, [R0+0x1080] ;  /* 0x0010800000cc783b */ /* 0x000e6e0000004200 */
[-C--:B---3--:R-:W-:Y:S08]  /*5080*/  HMMA.16816.F32.BF16 R20, R200, R212.reuse, R20 ;  /* 0x000000d4c814723c */ /* 0x088ff00000041814 */
[C---:B------:R-:W-:Y:S08]  /*5090*/  HMMA.16816.F32.BF16 R24, R208.reuse, R212, R24 ;  /* 0x000000d4d018723c */ /* 0x040ff00000041818 */
[-C--:B------:R-:W-:Y:S08]  /*50a0*/  HMMA.16816.F32.BF16 R28, R208, R214.reuse, R28 ;  /* 0x000000d6d01c723c */ /* 0x080ff0000004181c */
[C---:B------:R-:W-:Y:S01]  /*50b0*/  HMMA.16816.F32.BF16 R32, R200.reuse, R214, R32 ;  /* 0x000000d6c820723c */ /* 0x040fe20000041820 */
[----:B------:R-:W2:Y:S07]  /*50c0*/  LDSM.16.M88.4 R212, [R239+0x1000] ;  /* 0x00100000efd4783b */ /* 0x000eae0000000200 */
[-C--:B------:R-:W-:Y:S08]  /*50d0*/  HMMA.16816.F32.BF16 R164, R200, R216.reuse, R164 ;  /* 0x000000d8c8a4723c */ /* 0x080ff000000418a4 */
[C---:B------:R-:W-:Y:S08]  /*50e0*/  HMMA.16816.F32.BF16 R168, R208.reuse, R216, R168 ;  /* 0x000000d8d0a8723c */ /* 0x040ff000000418a8 */
[-C--:B------:R-:W-:Y:S08]  /*50f0*/  HMMA.16816.F32.BF16 R172, R208, R218.reuse, R172 ;  /* 0x000000dad0ac723c */ /* 0x080ff000000418ac */
[C---:B------:R-:W-:Y:S01]  /*5100*/  HMMA.16816.F32.BF16 R176, R200.reuse, R218, R176 ;  /* 0x000000dac8b0723c */ /* 0x040fe200000418b0 */
[----:B------:R-:W3:Y:S07]  /*5110*/  LDSM.16.MT88.4 R216, [R0+0x3080] ;  /* 0x0030800000d8783b */ /* 0x000eee0000004200 */
[-C--:B------:R-:W-:Y:S08]  /*5120*/  HMMA.16816.F32.BF16 R180, R200, R220.reuse, R180 ;  /* 0x000000dcc8b4723c */ /* 0x080ff000000418b4 */
[C---:B------:R-:W-:Y:S08]  /*5130*/  HMMA.16816.F32.BF16 R184, R208.reuse, R220, R184 ;  /* 0x000000dcd0b8723c */ /* 0x040ff000000418b8 */
[-C--:B------:R-:W-:Y:S01]  /*5140*/  HMMA.16816.F32.BF16 R188, R208, R222.reuse, R188 ;  /* 0x000000ded0bc723c */ /* 0x080fe200000418bc */
[----:B------:R-:W4:Y:S07]  /*5150*/  LDSM.16.MT88.4 R208, [R0+0x7080] ;  /* 0x0070800000d0783b */ /* 0x000f2e0000004200 */
[----:B------:R-:W-:Y:S01]  /*5160*/  HMMA.16816.F32.BF16 R192, R200, R222, R192 ;  /* 0x000000dec8c0723c */ /* 0x000fe200000418c0 */
[----:B------:R-:W-:Y:S04]  /*5170*/  LDSM.16.M88.4 R200, [R238] ;  /* 0x00000000eec8783b */ /* 0x000fe80000000200 */
[----:B------:R-:W-:Y:S03]  /*5180*/  LDSM.16.MT88.4 R220, [R0+0x3880] ;  /* 0x0038800000dc783b */ /* 0x000fe60000004200 */
[-C--:B-1----:R-:W-:Y:S08]  /*5190*/  HMMA.16816.F32.BF16 R4, R196, R204.reuse, R4 ;  /* 0x000000ccc404723c */ /* 0x082ff00000041804 */
[C---:B--2---:R-:W-:Y:S08]  /*51a0*/  HMMA.16816.F32.BF16 R8, R212.reuse, R204, R8 ;  /* 0x000000ccd408723c */ /* 0x044ff00000041808 */
        /* <DEDUP_REMOVED lines=13> */
[-C--:B----4-:R-:W-:Y:S08]  /*5280*/  HMMA.16816.F32.BF16 R180, R196, R208.reuse, R180 ;  /* 0x000000d0c4b4723c */ /* 0x090ff000000418b4 */
[C---:B------:R-:W-:Y:S08]  /*5290*/  HMMA.16816.F32.BF16 R184, R212.reuse, R208, R184 ;  /* 0x000000d0d4b8723c */ /* 0x040ff000000418b8 */
[-C--:B------:R-:W-:Y:S01]  /*52a0*/  HMMA.16816.F32.BF16 R188, R212, R210.reuse, R188 ;  /* 0x000000d2d4bc723c */ /* 0x080fe200000418bc */
[----:B------:R-:W4:Y:S07]  /*52b0*/  LDSM.16.MT88.4 R212, [R0+0x7880] ;  /* 0x0078800000d4783b */ /* 0x000f2e0000004200 */
[----:B------:R-:W-:Y:S08]  /*52c0*/  HMMA.16816.F32.BF16 R192, R196, R210, R192 ;  /* 0x000000d2c4c0723c */ /* 0x000ff000000418c0 */
[-C--:B-1----:R-:W-:Y:S08]  /*52d0*/  HMMA.16816.F32.BF16 R4, R200, R204.reuse, R4 ;  /* 0x000000ccc804723c */ /* 0x082ff00000041804 */
[C---:B--2---:R-:W-:Y:S08]  /*52e0*/  HMMA.16816.F32.BF16 R8, R216.reuse, R204, R8 ;  /* 0x000000ccd808723c */ /* 0x044ff00000041808 */
[-C--:B------:R-:W-:Y:S07]  /*52f0*/  HMMA.16816.F32.BF16 R12, R216, R206.reuse, R12 ;  /* 0x000000ced80c723c */ /* 0x080fee000004180c */
[----:B------:R1:W-:Y:S01]  /*5300*/  RED.E.ADD.F32.FTZ.RN.STRONG.GPU [R240.64], R4 ;  /* 0x00000004f000798e */ /* 0x0003e2000c10e78e */
        /* <DEDUP_REMOVED lines=27> */
[-C--:B----4-:R-:W-:Y:S03]  /*54c0*/  HMMA.16816.F32.BF16 R180, R200, R212.reuse, R180 ;  /* 0x000000d4c8b4723c */ /* 0x090fe600000418b4 */
        /* <DEDUP_REMOVED lines=49> */
.L_x_595:
[----:B-1----:R-:W2:Y:S01]  /*57e0*/  LDL.LU.64 R8, [R1] ;  /* 0x0000000001087983 */ /* 0x002ea20000300a00 */
[----:B------:R-:W1:Y:S01]  /*57f0*/  S2UR UR4, SR_CTAID.X ;  /* 0x00000000000479c3 */ /* 0x000e620000002500 */
[----:B------:R-:W-:Y:S01]  /*5800*/  MOV R0, c[0x0][0x338] ;  /* 0x0000ce0000007a02 */ /* 0x000fe20000000f00 */
        /* <DEDUP_REMOVED lines=233> */
.L_x_599:
        /* <DEDUP_REMOVED lines=14> */
.L_x_1162:


//--------------------- .text._ZN7cutlass13device_kernelIN5flash19enable_sm80_to_sm89INS1_16FlashAttnBwdSm80INS1_25CollectiveMainloopBwdSm80ILi1ELi1EN4cute5tupleIJNS5_1CILi64EEES8_NS7_ILi256EEEEEENS_10bfloat16_tEfNS_4arch4Sm80ELb0ELb0ELb0ELb1ELb0ELb0ELb0ELb0ELi2ELi4ELi2ELi2ELb0EEENS1_21CollectiveEpilogueBwdISA_SB_SD_Li256ELb1ELb0ELi4EEENS1_19SingleTileSchedulerILb1ELb0ELb0ELi64EEEEEEEEEvNT_6ParamsE --------------------------
	.section	.text._ZN7cutlass13device_kernelIN5flash19enable_sm80_to_sm89INS1_16FlashAttnBwdSm80INS1_25CollectiveMainloopBwdSm80ILi1ELi1EN4cute5tupleIJNS5_1CILi64EEES8_NS7_ILi256EEEEEENS_10bfloat16_tEfNS_4arch4Sm80ELb0ELb0ELb0ELb1ELb0ELb0ELb0ELb0ELi2ELi4ELi2ELi2ELb0EEENS1_21CollectiveEpilogueBwdISA_SB_SD_Li256ELb1ELb0ELi4EEENS1_19SingleTileSchedulerILb1ELb0ELb0ELi64EEEEEEEEEvNT_6ParamsE,"ax",@progbits
	.sectioninfo	@"SHI_REGISTERS=255"
	.align	128
.text._ZN7cutlass13device_kernelIN5flash19enable_sm80_to_sm89INS1_16FlashAttnBwdSm80INS1_25CollectiveMainloopBwdSm80ILi1ELi1EN4cute5tupleIJNS5_1CILi64EEES8_NS7_ILi256EEEEEENS_10bfloat16_tEfNS_4arch4Sm80ELb0ELb0ELb0ELb1ELb0ELb0ELb0ELb0ELi2ELi4ELi2ELi2ELb0EEENS1_21CollectiveEpilogueBwdISA_SB_SD_Li256ELb1ELb0ELi4EEENS1_19SingleTileSchedulerILb1ELb0ELb0ELi64EEEEEEEEEvNT_6ParamsE:
        .type           _ZN7cutlass13device_kernelIN5flash19enable_sm80_to_sm89INS1_16FlashAttnBwdSm80INS1_25CollectiveMainloopBwdSm80ILi1ELi1EN4cute5tupleIJNS5_1CILi64EEES8_NS7_ILi256EEEEEENS_10bfloat16_tEfNS_4arch4Sm80ELb0ELb0ELb0ELb1ELb0ELb0ELb0ELb0ELi2ELi4ELi2ELi2ELb0EEENS1_21CollectiveEpilogueBwdISA_SB_SD_Li256ELb1ELb0ELi4EEENS1_19SingleTileSchedulerILb1ELb0ELb0ELi64EEEEEEEEEvNT_6ParamsE,@function
        .size           _ZN7cutlass13device_kernelIN5flash19enable_sm80_to_sm89INS1_16FlashAttnBwdSm80INS1_25CollectiveMainloopBwdSm80ILi1ELi1EN4cute5tupleIJNS5_1CILi64EEES8_NS7_ILi256EEEEEENS_10bfloat16_tEfNS_4arch4Sm80ELb0ELb0ELb0ELb1ELb0ELb0ELb0ELb0ELi2ELi4ELi2ELi2ELb0EEENS1_21CollectiveEpilogueBwdISA_SB_SD_Li256ELb1ELb0ELi4EEENS1_19SingleTileSchedulerILb1ELb0ELb0ELi64EEEEEEEEEvNT_6ParamsE,(.L_x_1163 - _ZN7cutlass13device_kernelIN5flash19enable_sm80_to_sm89INS1_16FlashAttnBwdSm80INS1_25CollectiveMainloopBwdSm80ILi1ELi1EN4cute5tupleIJNS5_1CILi64EEES8_NS7_ILi256EEEEEENS_10bfloat16_tEfNS_4arch4Sm80ELb0ELb0ELb0ELb1ELb0ELb0ELb0ELb0ELi2ELi4ELi2ELi2ELb0EEENS1_21CollectiveEpilogueBwdISA_SB_SD_Li256ELb1ELb0ELi4EEENS1_19SingleTileSchedulerILb1ELb0ELb0ELi64EEEEEEEEEvNT_6ParamsE)
        .other          _ZN7cutlass13device_kernelIN5flash19enable_sm80_to_sm89INS1_16FlashAttnBwdSm80INS1_25CollectiveMainloopBwdSm80ILi1ELi1EN4cute5tupleIJNS5_1CILi64EEES8_NS7_ILi256EEEEEENS_10bfloat16_tEfNS_4arch4Sm80ELb0ELb0ELb0ELb1ELb0ELb0ELb0ELb0ELi2ELi4ELi2ELi2ELb0EEENS1_21CollectiveEpilogueBwdISA_SB_SD_Li256ELb1ELb0ELi4EEENS1_19SingleTileSchedulerILb1ELb0ELb0ELi64EEEEEEEEEvNT_6ParamsE,@"STO_CUDA_ENTRY STV_DEFAULT"
_ZN7cutlass13device_kernelIN5flash19enable_sm80_to_sm89INS1_16FlashAttnBwdSm80INS1_25CollectiveMainloopBwdSm80ILi1ELi1EN4cute5tupleIJNS5_1CILi64EEES8_NS7_ILi256EEEEEENS_10bfloat16_tEfNS_4arch4Sm80ELb0ELb0ELb0ELb1ELb0ELb0ELb0ELb0ELi2ELi4ELi2ELi2ELb0EEENS1_21CollectiveEpilogueBwdISA_SB_SD_Li256ELb1ELb0ELi4EEENS1_19SingleTileSchedulerILb1ELb0ELb0ELi64EEEEEEEEEvNT_6ParamsE:
        /* <DEDUP_REMOVED lines=18> */
.L_x_601:
        /* <DEDUP_REMOVED lines=8> */
.L_x_603:
[----:B------:R-:W-:Y:S02]  /*01a0*/  MOV R0, c[0x0][0x3a4] ;  /* 0x0000e90000007a02 */ /* 0x000fe40000000f00 */
.L_x_602:
[----:B-1----:R-:W-:-:S05]  /*01b0*/  IMAD.SHL.U32 R2, R103, 0x40, RZ ;  /* 0x0000004067027824 */ /* 0x002fca00078e00ff */
[----:B-----5:R-:W-:-:S04]  /*01c0*/  ISETP.GE.AND P0, PT, R2, R0, PT ;  /* 0x000000000200720c */ /* 0x020fc80003f06270 */
[----:B------:R-:W-:-:S05]  /*01d0*/  SEL R0, R5, 0xffffffff, !P0 ;  /* 0xffffffff05007807 */ /* 0x000fca0004000000 */
[----:B------:R1:W-:Y:S01]  /*01e0*/  STL [R1+0x30], R0 ;  /* 0x0000300001007387 */ /* 0x0003e20000100800 */
[----:B------:R-:W-:Y:S05]  /*01f0*/  BRA `(.L_x_604) ;  /* 0x0000012000007947 */ /* 0x000fea0003800000 */
.L_x_600:
[----:B---34-:R-:W-:-:S04]  /*0200*/  ISETP.NE.U32.AND P0, PT, RZ, c[0x0][0x3c0], PT ;  /* 0x0000f000ff007a0c */ /* 0x018fc80003f05070 */
[----:B------:R-:W-:-:S13]  /*0210*/  ISETP.NE.AND.EX P0, PT, RZ, c[0x0][0x3c4], PT, P0 ;  /* 0x0000f100ff007a0c */ /* 0x000fda0003f05300 */
[----:B------:R-:W-:Y:S05]  /*0220*/  @!P0 BRA `(.L_x_605) ;  /* 0x0000002000008947 */ /* 0x000fea0003800000 */
[----:B------:R1:W5:Y:S01]  /*0230*/  LDG.E R0, [R2.64] ;  /* 0x0000000a02007981 */ /* 0x000362000c1e1900 */
[----:B------:R-:W-:Y:S05]  /*0240*/  BRA `(.L_x_606) ;  /* 0x0000009000007947 */ /* 0x000fea0003800000 */
.L_x_605:
        /* <DEDUP_REMOVED lines=8> */
.L_x_607:
[----:B------:R-:W-:Y:S02]  /*02d0*/  MOV R0, c[0x0][0x3a4] ;  /* 0x0000e90000007a02 */ /* 0x000fe40000000f00 */
.L_x_606:
[----:B-1----:R-:W-:-:S05]  /*02e0*/  IMAD.SHL.U32 R2, R103, 0x40, RZ ;  /* 0x0000004067027824 */ /* 0x002fca00078e00ff */
[----:B-----5:R-:W-:-:S04]  /*02f0*/  ISETP.GE.AND P0, PT, R2, R0, PT ;  /* 0x000000000200720c */ /* 0x020fc80003f06270 */
[----:B------:R-:W-:-:S05]  /*0300*/  SEL R0, R5, 0xffffffff, !P0 ;  /* 0xffffffff05007807 */ /* 0x000fca0004000000 */
[----:B------:R1:W-:Y:S04]  /*0310*/  STL [R1+0x30], R0 ;  /* 0x0000300001007387 */ /* 0x0003e80000100800 */
.L_x_604:
        /* <DEDUP_REMOVED lines=13> */
[----:B------:R-:W-:Y:S02]  /*03f0*/  IMAD.MOV.U32 R19, RZ, RZ, RZ ;  /* 0x000000ffff137224 */ /* 0x000fe400078e00ff */
[----:B------:R-:W-:Y:S02]  /*0400*/  IMAD.MOV.U32 R14, RZ, RZ, RZ ;  /* 0x000000ffff0e7224 */ /* 0x000fe400078e00ff */
[----:B------:R-:W-:Y:S02]  /*0410*/  IMAD.WIDE R4, R107, R8, c[0x0][0x2d0] ;  /* 0x0000b4006b047625 */ /* 0x000fe400078e0208 */
[----:B------:R1:W5:Y:S04]  /*0420*/  @P2 LDG.E R19, [R6.64] ;  /* 0x0000000a06132981 */ /* 0x000368000c1e1900 */
[----:B------:R1:W5:Y:S01]  /*0430*/  @P3 LDG.E R14, [R4.64] ;  /* 0x0000000a040e3981 */ /* 0x000362000c1e1900 */
[----:B------:R-:W-:Y:S01]  /*0440*/  ULDC UR9, c[0x0][0x168] ;  /* 0x00005a0000097ab9 */ /* 0x000fe20000000800 */
[----:B------:R-:W-:-:S02]  /*0450*/  IMAD.MOV.U32 R24, RZ, RZ, RZ ;  /* 0x000000ffff187224 */ /* 0x000fc400078e00ff */
        /* <DEDUP_REMOVED lines=13> */
.L_x_608:
[----:B-1----:R-:W-:-:S04]  /*0530*/  ISETP.NE.U32.AND P0, PT, RZ, c[0x0][0x2e0], PT ;  /* 0x0000b800ff007a0c */ /* 0x002fc80003f05070 */
[----:B------:R-:W-:-:S13]  /*0540*/  ISETP.NE.AND.EX P0, PT, RZ, c[0x0][0x2e4], PT, P0 ;  /* 0x0000b900ff007a0c */ /* 0x000fda0003f05300 */
[----:B------:R-:W-:Y:S05]  /*0550*/  @!P0 BRA `(.L_x_609) ;  /* 0x0000003000008947 */ /* 0x000fea0003800000 */
[----:B------:R-:W-:-:S05]  /*0560*/  IMAD.WIDE R2, R107, R8, c[0x0][0x2e0] ;  /* 0x0000b8006b027625 */ /* 0x000fca00078e0208 */
[----:B------:R1:W5:Y:S01]  /*0570*/  LDG.E R13, [R2.64] ;  /* 0x0000000a020d7981 */ /* 0x000362000c1e1900 */
[----:B------:R-:W-:Y:S05]  /*0580*/  BRA `(.L_x_610) ;  /* 0x0000004000007947 */ /* 0x000fea0003800000 */
.L_x_609:
[----:B------:R-:W-:Y:S05]  /*0590*/  @!P3 BRA `(.L_x_610) ;  /* 0x000000300000b947 */ /* 0x000fea0003800000 */
[----:B------:R-:W2:Y:S04]  /*05a0*/  LDG.E R0, [R4.64] ;  /* 0x0000000a04007981 */ /* 0x000ea8000c1e1900 */
[----:B------:R-:W2:Y:S02]  /*05b0*/  LDG.E R2, [R4.64+0x4] ;  /* 0x0000040a04027981 */ /* 0x000ea4000c1e1900 */
[----:B--2---:R-:W-:Y:S02]  /*05c0*/  IADD3 R13, -R0, R2, RZ ;  /* 0x00000002000d7210 */ /* 0x004fe40007ffe1ff */
.L_x_610:
        /* <DEDUP_REMOVED lines=8> */
[----:B------:R-:W-:Y:S01]  /*0650*/  MOV R12, RZ ;  /* 0x000000ff000c7202 */ /* 0x000fe20000000f00 */
[----:B------:R-:W-:Y:S01]  /*0660*/  IMAD.MOV.U32 R154, RZ, RZ, RZ ;  /* 0x000000ffff9a7224 */ /* 0x000fe200078e00ff */
[----:B------:R-:W-:Y:S01]  /*0670*/  CS2R R152, SRZ ;  /* 0x0000000000987805 */ /* 0x000fe2000001ff00 */
[----:B------:R-:W-:Y:S01]  /*0680*/  CS2R R150, SRZ ;  /* 0x0000000000967805 */ /* 0x000fe2000001ff00 */
[----:B------:R-:W-:Y:S01]  /*0690*/  MOV R7, RZ ;  /* 0x000000ff00077202 */ /* 0x000fe20000000f00 */
[----:B------:R-:W-:Y:S01]  /*06a0*/  IMAD.MOV.U32 R148, RZ, RZ, RZ ;  /* 0x000000ffff947224 */ /* 0x000fe200078e00ff */
        /* <DEDUP_REMOVED lines=10> */
[----:B------:R-:W-:Y:S01]  /*0750*/  MOV R18, RZ ;  /* 0x000000ff00127202 */ /* 0x000fe20000000f00 */
[----:B------:R-:W-:Y:S01]  /*0760*/  IMAD.MOV.U32 R132, RZ, RZ, RZ ;  /* 0x000000ffff847224 */ /* 0x000fe200078e00ff */
[----:B------:R-:W-:Y:S01]  /*0770*/  CS2R R126, SRZ ;  /* 0x00000000007e7805 */ /* 0x000fe2000001ff00 */
[----:B------:R-:W-:Y:S01]  /*0780*/  CS2R R20, SRZ ;  /* 0x0000000000147805 */ /* 0x000fe2000001ff00 */
[----:B------:R-:W-:Y:S01]  /*0790*/  MOV R124, RZ ;  /* 0x000000ff007c7202 */ /* 0x000fe20000000f00 */
[----:B------:R-:W-:Y:S01]  /*07a0*/  IMAD.MOV.U32 R130, RZ, RZ, RZ ;  /* 0x000000ffff827224 */ /* 0x000fe200078e00ff */
[----:B------:R-:W-:Y:S01]  /*07b0*/  MOV R22, RZ ;  /* 0x000000ff00167202 */ /* 0x000fe20000000f00 */
[----:B------:R-:W-:Y:S01]  /*07c0*/  IMAD.MOV.U32 R128, RZ, RZ, RZ ;  /* 0x000000ffff807224 */ /* 0x000fe200078e00ff */
[----:B------:R-:W-:Y:S01]  /*07d0*/  CS2R R122, SRZ ;  /* 0x00000000007a7805 */ /* 0x000fe2000001ff00 */
        /* <DEDUP_REMOVED lines=52> */
[----:B-1----:R-:W-:Y:S01]  /*0b20*/  IMAD.SHL.U32 R3, R105, 0x4, RZ ;  /* 0x0000000469037824 */ /* 0x002fe200078e00ff */
[----:B------:R-:W-:Y:S01]  /*0b30*/  SHF.R.S32.HI R30, RZ, 0x1f, R101 ;  /* 0x0000001fff1e7819 */ /* 0x000fe20000011465 */
[----:B-----5:R-:W-:Y:S01]  /*0b40*/  IMAD R27, R103, -0x40, R13 ;  /* 0xffffffc0671b7824 */ /* 0x020fe200078e020d */
[----:B------:R-:W-:Y:S01]  /*0b50*/  ISETP.NE.AND P1, PT, R0, 0x1, PT ;  /* 0x000000010000780c */ /* 0x000fe20003f25270 */
[----:B------:R-:W-:Y:S01]  /*0b60*/  ULDC.64 UR4, c[0x0][0x178] ;  /* 0x00005e0000047ab9 */ /* 0x000fe20000000a00 */
[----:B------:R-:W-:Y:S01]  /*0b70*/  SHF.R.S32.HI R0, RZ, 0x1f, R24 ;  /* 0x0000001fff007819 */ /* 0x000fe20000011418 */
[C---:B------:R-:W-:Y:S01]  /*0b80*/  IMAD R10, R30.reuse, c[0x0][0x288], RZ ;  /* 0x0000a2001e0a7a24 */ /* 0x040fe200078e02ff */
[----:B------:R-:W-:Y:S01]  /*0b90*/  IADD3 R2, P0, R3, R24, RZ ;  /* 0x0000001803027210 */ /* 0x000fe20007f1e0ff */
[----:B------:R-:W-:Y:S01]  /*0ba0*/  IMAD R9, R30, c[0x0][0x270], RZ ;  /* 0x00009c001e097a24 */ /* 0x000fe200078e02ff */
[----:B------:R-:W-:Y:S01]  /*0bb0*/  LEA.HI R4, R28, R105, RZ, 0x3 ;  /* 0x000000691c047211 */ /* 0x000fe200078f18ff */
[----:B------:R-:W-:Y:S01]  /*0bc0*/  IMAD R10, R101, c[0x0][0x28c], R10 ;  /* 0x0000a300650a7a24 */ /* 0x000fe200078e020a */
[----:B------:R-:W-:Y:S01]  /*0bd0*/  LEA.HI.X.SX32 R3, R3, R0, 0x1, P0 ;  /* 0x0000000003037211 */ /* 0x000fe200000f0eff */
[----:B------:R-:W-:Y:S01]  /*0be0*/  IMAD.MOV.U32 R0, RZ, RZ, R101 ;  /* 0x000000ffff007224 */ /* 0x000fe200078e0065 */
[----:B------:R-:W-:Y:S01]  /*0bf0*/  SHF.R.S32.HI R251, RZ, 0x3, R4 ;  /* 0x00000003fffb7819 */ /* 0x000fe20000011404 */
[C---:B------:R-:W-:Y:S01]  /*0c00*/  IMAD R9, R101.reuse, c[0x0][0x274], R9 ;  /* 0x00009d0065097a24 */ /* 0x040fe200078e0209 */
[----:B------:R-:W-:Y:S01]  /*0c10*/  LOP3.LUT R8, R4, 0xfffffff8, RZ, 0xc0, !PT ;  /* 0xfffffff804087812 */ /* 0x000fe200078ec0ff */
[----:B------:R-:W-:Y:S01]  /*0c20*/  @P1 IMAD.HI.U32 R5, R101, c[0x0][0x24c], RZ ;  /* 0x0000930065051a27 */ /* 0x000fe200078e00ff */
[----:B------:R-:W-:Y:S01]  /*0c30*/  SHF.R.S32.HI R12, RZ, 0x1f, R251 ;  /* 0x0000001fff0c7819 */ /* 0x000fe200000114fb */
[----:B------:R-:W-:Y:S01]  /*0c40*/  USHF.L.U32 UR7, UR4, 0x6, URZ ;  /* 0x0000000604077899 */ /* 0x000fe2000800063f */
[----:B------:R-:W-:Y:S01]  /*0c50*/  SEL R26, R107, RZ, !P2 ;  /* 0x000000ff6b1a7207 */ /* 0x000fe20005000000 */
[----:B------:R-:W-:Y:S01]  /*0c60*/  IMAD.WIDE.U32 R6, R101, c[0x0][0x270], R2 ;  /* 0x00009c0065067a25 */ /* 0x000fe200078e0002 */
[----:B------:R-:W-:Y:S01]  /*0c70*/  @P1 SHF.R.U32.HI R0, RZ, c[0x0][0x250], R5 ;  /* 0x00009400ff001a19 */ /* 0x000fe20000011605 */
[----:B------:R-:W-:Y:S01]  /*0c80*/  UMOV UR14, 0x6 ;  /* 0x00000006000e7882 */ /* 0x000fe20000000000 */
[----:B------:R-:W-:Y:S01]  /*0c90*/  IADD3 R18, P1, R251, R19, RZ ;  /* 0x00000013fb127210 */ /* 0x000fe20007f3e0ff */
[----:B------:R-:W-:Y:S01]  /*0ca0*/  IMAD.WIDE.U32 R4, R101, c[0x0][0x288], R2 ;  /* 0x0000a20065047a25 */ /* 0x000fe200078e0002 */
[----:B------:R-:W-:Y:S01]  /*0cb0*/  IADD3 R2, P0, R251, R14, RZ ;  /* 0x0000000efb027210 */ /* 0x000fe20007f1e0ff */
[----:B------:R-:W-:Y:S01]  /*0cc0*/  USHF.L.U64.HI UR6, UR4, UR14, UR5 ;  /* 0x0000000e04067299 */ /* 0x000fe20008010205 */
[-C--:B------:R-:W-:Y:S01]  /*0cd0*/  LEA.HI.X.SX32 R19, R19, R12.reuse, 0x1, P1 ;  /* 0x0000000c13137211 */ /* 0x080fe200008f0eff */
[----:B------:R-:W-:Y:S01]  /*0ce0*/  IMAD.IADD R23, R105, 0x1, -R8 ;  /* 0x0000000169177824 */ /* 0x000fe200078e0a08 */
[----:B------:R-:W-:Y:S01]  /*0cf0*/  LEA.HI.X.SX32 R3, R14, R12, 0x1, P0 ;  /* 0x0000000c0e037211 */ /* 0x000fe200000f0eff */
[----:B------:R-:W-:Y:S01]  /*0d00*/  IMAD.MOV.U32 R8, RZ, RZ, R6 ;  /* 0x000000ffff087224 */ /* 0x000fe200078e0006 */
[----:B------:R-:W-:Y:S01]  /*0d10*/  SHF.R.S32.HI R12, RZ, 0x1f, R0 ;  /* 0x0000001fff0c7819 */ /* 0x000fe20000011400 */
[----:B------:R-:W-:Y:S01]  /*0d20*/  IMAD.SHL.U32 R14, R23, 0x8, RZ ;  /* 0x00000008170e7824 */ /* 0x000fe200078e00ff */
[----:B------:R-:W-:Y:S01]  /*0d30*/  LOP3.LUT R243, R243, 0xffffff7f, RZ, 0xc0, !PT ;  /* 0xffffff7ff3f37812 */ /* 0x000fe200078ec0ff */
[----:B------:R-:W-:Y:S01]  /*0d40*/  IMAD.SHL.U32 R6, R251, 0x40, RZ ;  /* 0x00000040fb067824 */ /* 0x000fe200078e00ff */
[----:B------:R-:W-:Y:S01]  /*0d50*/  ULDC.64 UR4, c[0x0][0x208] ;  /* 0x0000820000047ab9 */ /* 0x000fe20000000a00 */
[----:B------:R-:W-:Y:S01]  /*0d60*/  IMAD.IADD R11, R5, 0x1, R10 ;  /* 0x00000001050b7824 */ /* 0x000fe200078e020a */
[----:B------:R-:W-:Y:S01]  /*0d70*/  SHF.R.S32.HI R15, RZ, 0x1f, R14 ;  /* 0x0000001fff0f7819 */ /* 0x000fe2000001140e */
[----:B------:R-:W-:Y:S01]  /*0d80*/  IMAD.MOV.U32 R10, RZ, RZ, R4 ;  /* 0x000000ffff0a7224 */ /* 0x000fe200078e0004 */
[----:B------:R-:W-:Y:S01]  /*0d90*/  LOP3.LUT R6, R6, 0x1c0, RZ, 0xc0, !PT ;  /* 0x000001c006067812 */ /* 0x000fe200078ec0ff */
[----:B------:R-:W-:Y:S01]  /*0da0*/  IMAD R4, R12, c[0x0][0x1e0], RZ ;  /* 0x000078000c047a24 */ /* 0x000fe200078e02ff */
[----:B------:R-:W-:Y:S01]  /*0db0*/  IADD3 R29, R14, 0xc0, RZ ;  /* 0x000000c00e1d7810 */ /* 0x000fe20007ffe0ff */
[----:B------:R-:W-:Y:S01]  /*0dc0*/  IMAD.IADD R9, R7, 0x1, R9 ;  /* 0x0000000107097824 */ /* 0x000fe200078e0209 */
[----:B------:R-:W-:Y:S01]  /*0dd0*/  LOP3.LUT R17, R6, 0x38, R14, 0xf8, !PT ;  /* 0x0000003806117812 */ /* 0x000fe200078ef80e */
[C---:B------:R-:W-:Y:S01]  /*0de0*/  IMAD R13, R0.reuse, c[0x0][0x1e4], R4 ;  /* 0x00007900000d7a24 */ /* 0x040fe200078e0204 */
[----:B------:R-:W-:Y:S01]  /*0df0*/  SHF.R.U32.HI R16, RZ, 0x3, R6 ;  /* 0x00000003ff107819 */ /* 0x000fe20000011606 */
[----:B------:R-:W-:Y:S01]  /*0e00*/  IMAD.WIDE.U32 R4, R0, c[0x0][0x1e0], R14 ;  /* 0x0000780000047a25 */ /* 0x000fe200078e000e */
[----:B------:R-:W-:Y:S01]  /*0e10*/  USHF.L.U32 UR8, UR4, 0x6, URZ ;  /* 0x0000000604087899 */ /* 0x000fe2000800063f */
[----:B------:R-:W-:Y:S01]  /*0e20*/  CS2R R162, SRZ ;  /* 0x0000000000a27805 */ /* 0x000fe2000001ff00 */
[----:B------:R-:W-:Y:S01]  /*0e30*/  LOP3.LUT R25, R17, R16, RZ, 0x3c, !PT ;  /* 0x0000001011197212 */ /* 0x000fe200078e3cff */
[----:B------:R-:W-:Y:S01]  /*0e40*/  IMAD.WIDE R6, R103, 0x40, R2 ;  /* 0x0000004067067825 */ /* 0x000fe200078e0202 */
[----:B------:R-:W-:Y:S01]  /*0e50*/  USHF.L.U64.HI UR14, UR4, UR14, UR5 ;  /* 0x0000000e040e7299 */ /* 0x000fe20008010205 */
[----:B------:R-:W-:Y:S01]  /*0e60*/  CS2R R160, SRZ ;  /* 0x0000000000a07805 */ /* 0x000fe2000001ff00 */
[----:B------:R-:W-:Y:S01]  /*0e70*/  UIADD3 UR5, UR9, 0x3f, URZ ;  /* 0x0000003f09057890 */ /* 0x000fe2000fffe03f */
[----:B------:R-:W-:Y:S01]  /*0e80*/  IMAD R2, R12, c[0x0][0x1b0], RZ ;  /* 0x00006c000c027a24 */ /* 0x000fe200078e02ff */
[----:B------:R-:W-:Y:S01]  /*0e90*/  SHF.R.S32.HI R12, RZ, 0x1f, R107 ;  /* 0x0000001fff0c7819 */ /* 0x000fe2000001146b */
[----:B------:R-:W-:Y:S01]  /*0ea0*/  IMAD.IADD R5, R5, 0x1, R13 ;  /* 0x0000000105057824 */ /* 0x000fe200078e020d */
[----:B------:R-:W-:Y:S01]  /*0eb0*/  USHF.R.S32.HI UR4, URZ, 0x1f, UR5 ;  /* 0x0000001f3f047899 */ /* 0x000fe20008011405 */
[----:B------:R-:W-:Y:S01]  /*0ec0*/  IMAD R13, R0, c[0x0][0x1b4], R2 ;  /* 0x00006d00000d7a24 */ /* 0x000fe200078e0202 */
[----:B------:R-:W-:Y:S01]  /*0ed0*/  SEL R21, R12, RZ, !P2 ;  /* 0x000000ff0c157207 */ /* 0x000fe20005000000 */
[----:B------:R-:W-:Y:S01]  /*0ee0*/  IMAD.WIDE.U32 R2, R0, c[0x0][0x1b0], R14 ;  /* 0x00006c0000027a25 */ /* 0x000fe200078e000e */
[----:B------:R-:W-:Y:S01]  /*0ef0*/  SEL R0, R12, RZ, !P3 ;  /* 0x000000ff0c007207 */ /* 0x000fe20005800000 */
[----:B------:R-:W-:Y:S01]  /*0f00*/  ULEA.HI UR4, UR4, UR5, URZ, 0x6 ;  /* 0x0000000504047291 */ /* 0x000fe2000f8f303f */
[----:B------:R-:W-:Y:S01]  /*0f10*/  SEL R12, R107, RZ, !P3 ;  /* 0x000000ff6b0c7207 */ /* 0x000fe20005800000 */
[----:B------:R-:W-:Y:S01]  /*0f20*/  IMAD.IADD R3, R3, 0x1, R13 ;  /* 0x0000000103037824 */ /* 0x000fe200078e020d */
[----:B------:R-:W-:Y:S01]  /*0f30*/  ISETP.GE.AND P3, PT, R14, c[0x0][0x1cc], PT ;  /* 0x000073000e007a0c */ /* 0x000fe20003f66270 */
[C---:B------:R-:W-:Y:S01]  /*0f40*/  IMAD R13, R0.reuse, c[0x0][0x1e8], RZ ;  /* 0x00007a00000d7a24 */ /* 0x040fe200078e02ff */
[----:B------:R-:W-:Y:S01]  /*0f50*/  CS2R R158, SRZ ;  /* 0x00000000009e7805 */ /* 0x000fe2000001ff00 */
[----:B------:R-:W-:Y:S01]  /*0f60*/  IMAD R0, R0, c[0x0][0x1b8], RZ ;  /* 0x00006e0000007a24 */ /* 0x000fe200078e02ff */
[----:B------:R-:W-:Y:S01]  /*0f70*/  CS2R R156, SRZ ;  /* 0x00000000009c7805 */ /* 0x000fe2000001ff00 */
[----:B------:R-:W-:Y:S01]  /*0f80*/  IMAD R16, R21, c[0x0][0x278], RZ ;  /* 0x00009e0015107a24 */ /* 0x000fe200078e02ff */
[----:B------:R-:W-:Y:S01]  /*0f90*/  CS2R R154, SRZ ;  /* 0x00000000009a7805 */ /* 0x000fe2000001ff00 */
[----:B------:R-:W-:Y:S01]  /*0fa0*/  IMAD R20, R12, c[0x0][0x1bc], R0 ;  /* 0x00006f000c147a24 */ /* 0x000fe200078e0200 */
[----:B------:R-:W-:Y:S01]  /*0fb0*/  CS2R R152, SRZ ;  /* 0x0000000000987805 */ /* 0x000fe2000001ff00 */
[C---:B------:R-:W-:Y:S01]  /*0fc0*/  IMAD R0, R19.reuse, c[0x0][0x208], RZ ;  /* 0x0000820013007a24 */ /* 0x040fe200078e02ff */
[----:B------:R-:W-:Y:S01]  /*0fd0*/  CS2R R150, SRZ ;  /* 0x0000000000967805 */ /* 0x000fe2000001ff00 */
[C---:B------:R-:W-:Y:S01]  /*0fe0*/  IMAD R17, R26.reuse, c[0x0][0x27c], R16 ;  /* 0x00009f001a117a24 */ /* 0x040fe200078e0210 */
[----:B------:R-:W-:Y:S01]  /*0ff0*/  CS2R R148, SRZ ;  /* 0x0000000000947805 */ /* 0x000fe2000001ff00 */
[----:B------:R-:W-:Y:S01]  /*1000*/  IMAD.WIDE.U32 R8, R26, c[0x0][0x278], R8 ;  /* 0x00009e001a087a25 */ /* 0x000fe200078e0008 */
[----:B------:R-:W-:Y:S01]  /*1010*/  CS2R R146, SRZ ;  /* 0x0000000000927805 */ /* 0x000fe2000001ff00 */
[----:B------:R-:W-:Y:S01]  /*1020*/  CS2R R144, SRZ ;  /* 0x0000000000907805 */ /* 0x000fe2000001ff00 */
[----:B------:R-:W-:Y:S01]  /*1030*/  CS2R R142, SRZ ;  /* 0x00000000008e7805 */ /* 0x000fe2000001ff00 */
[----:B------:R-:W-:Y:S01]  /*1040*/  IMAD R16, R12, c[0x0][0x1ec], R13 ;  /* 0x00007b000c107a24 */ /* 0x000fe200078e020d */
[----:B------:R-:W-:Y:S01]  /*1050*/  LEA R36, P0, R8, c[0x0][0x258], 0x2 ;  /* 0x0000960008247a11 */ /* 0x000fe200078010ff */
[----:B------:R-:W-:Y:S01]  /*1060*/  IMAD R13, R19, c[0x0][0x178], RZ ;  /* 0x00005e00130d7a24 */ /* 0x000fe200078e02ff */
[----:B------:R-:W-:Y:S01]  /*1070*/  CS2R R140, SRZ ;  /* 0x00000000008c7805 */ /* 0x000fe2000001ff00 */
[----:B------:R-:W-:Y:S01]  /*1080*/  IMAD.WIDE.U32 R4, R12, c[0x0][0x1e8], R4 ;  /* 0x00007a000c047a25 */ /* 0x000fe200078e0004 */
[----:B------:R-:W-:Y:S01]  /*1090*/  CS2R R138, SRZ ;  /* 0x00000000008a7805 */ /* 0x000fe2000001ff00 */
[----:B------:R-:W-:Y:S01]  /*10a0*/  CS2R R136, SRZ ;  /* 0x0000000000887805 */ /* 0x000fe2000001ff00 */
[----:B------:R-:W-:Y:S01]  /*10b0*/  CS2R R134, SRZ ;  /* 0x0000000000867805 */ /* 0x000fe2000001ff00 */
[----:B------:R-:W-:Y:S01]  /*10c0*/  IMAD R22, R18, c[0x0][0x20c], R0 ;  /* 0x0000830012167a24 */ /* 0x000fe200078e0200 */
[----:B------:R-:W-:Y:S01]  /*10d0*/  CS2R R132, SRZ ;  /* 0x0000000000847805 */ /* 0x000fe2000001ff00 */
[----:B------:R-:W-:Y:S01]  /*10e0*/  IMAD.IADD R0, R9, 0x1, R17 ;  /* 0x0000000109007824 */ /* 0x000fe200078e0211 */
[----:B------:R-:W-:Y:S01]  /*10f0*/  CS2R R130, SRZ ;  /* 0x0000000000827805 */ /* 0x000fe2000001ff00 */
[----:B------:R-:W-:Y:S01]  /*1100*/  IMAD.WIDE.U32 R2, R12, c[0x0][0x1b8], R2 ;  /* 0x00006e000c027a25 */ /* 0x000fe200078e0002 */
[----:B------:R-:W-:Y:S01]  /*1110*/  CS2R R128, SRZ ;  /* 0x0000000000807805 */ /* 0x000fe2000001ff00 */
[----:B------:R-:W-:Y:S01]  /*1120*/  CS2R R126, SRZ ;  /* 0x00000000007e7805 */ /* 0x000fe2000001ff00 */
[----:B------:R-:W-:Y:S01]  /*1130*/  LEA.HI.X R37, R8, c[0x0][0x25c], R0, 0x2, P0 ;  /* 0x0000970008257a11 */ /* 0x000fe200000f1400 */
[C---:B------:R-:W-:Y:S01]  /*1140*/  IMAD R19, R18.reuse, c[0x0][0x17c], R13 ;  /* 0x00005f0012137a24 */ /* 0x040fe200078e020d */
[----:B------:R-:W-:Y:S01]  /*1150*/  CS2R R124, SRZ ;  /* 0x00000000007c7805 */ /* 0x000fe2000001ff00 */
[----:B------:R-:W-:Y:S01]  /*1160*/  IMAD.IADD R5, R5, 0x1, R16 ;  /* 0x0000000105057824 */ /* 0x000fe200078e0210 */
[----:B------:R-:W-:Y:S01]  /*1170*/  CS2R R122, SRZ ;  /* 0x00000000007a7805 */ /* 0x000fe2000001ff00 */
[C-C-:B------:R-:W-:Y:S01]  /*1180*/  IMAD.WIDE.U32 R12, R18.reuse, c[0x0][0x178], R14.reuse ;  /* 0x00005e00120c7a25 */ /* 0x140fe200078e000e */
[----:B------:R-:W-:Y:S01]  /*1190*/  STL.64 [R1+0x20], R36 ;  /* 0x0000202401007387 */ /* 0x000fe20000100a00 */
[----:B------:R-:W-:Y:S01]  /*11a0*/  CS2R R120, SRZ ;  /* 0x0000000000787805 */ /* 0x000fe2000001ff00 */
[----:B------:R-:W-:Y:S01]  /*11b0*/  CS2R R118, SRZ ;  /* 0x0000000000767805 */ /* 0x000fe2000001ff00 */
[----:B------:R-:W-:Y:S01]  /*11c0*/  IMAD.WIDE.U32 R16, R18, c[0x0][0x208], R14 ;  /* 0x0000820012107a25 */ /* 0x000fe200078e000e */
[----:B------:R-:W-:Y:S01]  /*11d0*/  CS2R R116, SRZ ;  /* 0x0000000000747805 */ /* 0x000fe2000001ff00 */
[----:B------:R-:W-:Y:S01]  /*11e0*/  CS2R R114, SRZ ;  /* 0x0000000000727805 */ /* 0x000fe2000001ff00 */
[----:B------:R-:W-:Y:S01]  /*11f0*/  CS2R R112, SRZ ;  /* 0x0000000000707805 */ /* 0x000fe2000001ff00 */
[C---:B------:R-:W-:Y:S01]  /*1200*/  IMAD R15, R7.reuse, c[0x0][0x1d8], RZ ;  /* 0x00007600070f7a24 */ /* 0x040fe200078e02ff */
[----:B------:R-:W-:Y:S01]  /*1210*/  CS2R R110, SRZ ;  /* 0x00000000006e7805 */ /* 0x000fe2000001ff00 */
[----:B------:R-:W-:Y:S01]  /*1220*/  IMAD R7, R7, c[0x0][0x1a8], RZ ;  /* 0x00006a0007077a24 */ /* 0x000fe200078e02ff */
[----:B------:R-:W-:Y:S01]  /*1230*/  CS2R R108, SRZ ;  /* 0x00000000006c7805 */ /* 0x000fe2000001ff00 */
[----:B------:R-:W-:Y:S01]  /*1240*/  IMAD.IADD R3, R3, 0x1, R20 ;  /* 0x0000000103037824 */ /* 0x000fe200078e0214 */
[----:B------:R-:W-:Y:S01]  /*1250*/  CS2R R106, SRZ ;  /* 0x00000000006a7805 */ /* 0x000fe2000001ff00 */
[----:B------:R-:W-:Y:S01]  /*1260*/  IMAD R0, R21, c[0x0][0x290], RZ ;  /* 0x0000a40015007a24 */ /* 0x000fe200078e02ff */
[----:B------:R-:W-:Y:S01]  /*1270*/  CS2R R102, SRZ ;  /* 0x0000000000667805 */ /* 0x000fe2000001ff00 */
[----:B------:R-:W-:Y:S01]  /*1280*/  IMAD.WIDE.U32 R8, R26, c[0x0][0x290], R10 ;  /* 0x0000a4001a087a25 */ /* 0x000fe200078e000a */
[----:B------:R-:W-:Y:S01]  /*1290*/  CS2R R98, SRZ ;  /* 0x0000000000627805 */ /* 0x000fe2000001ff00 */
[----:B------:R-:W-:Y:S01]  /*12a0*/  CS2R R96, SRZ ;  /* 0x0000000000607805 */ /* 0x000fe2000001ff00 */
[----:B------:R-:W-:Y:S01]  /*12b0*/  CS2R R94, SRZ ;  /* 0x00000000005e7805 */ /* 0x000fe2000001ff00 */
[----:B------:R-:W-:Y:S01]  /*12c0*/  IMAD R18, R6, c[0x0][0x1dc], R15 ;  /* 0x0000770006127a24 */ /* 0x000fe200078e020f */
[----:B------:R-:W-:Y:S01]  /*12d0*/  LEA R32, P2, R8, c[0x0][0x280], 0x2 ;  /* 0x0000a00008207a11 */ /* 0x000fe200078410ff */
        /* <DEDUP_REMOVED lines=8> */
[----:B------:R-:W-:Y:S01]  /*1360*/  IMAD.WIDE.U32 R6, R6, c[0x0][0x1a8], R2 ;  /* 0x00006a0006067a25 */ /* 0x000fe200078e0002 */
[----:B------:R-:W-:Y:S01]  /*1370*/  CS2R R84, SRZ ;  /* 0x0000000000547805 */ /* 0x000fe2000001ff00 */
[----:B------:R-:W-:Y:S01]  /*1380*/  CS2R R82, SRZ ;  /* 0x0000000000527805 */ /* 0x000fe2000001ff00 */
[----:B------:R-:W-:Y:S01]  /*1390*/  CS2R R80, SRZ ;  /* 0x0000000000507805 */ /* 0x000fe2000001ff00 */
[----:B------:R-:W-:Y:S01]  /*13a0*/  IMAD.IADD R3, R11, 0x1, R18 ;  /* 0x000000010b037824 */ /* 0x000fe200078e0212 */
[----:B------:R-:W-:Y:S01]  /*13b0*/  LEA R2, P0, R6, c[0x0][0x190], 0x1 ;  /* 0x0000640006027a11 */ /* 0x000fe200078008ff */
[----:B------:R-:W-:Y:S01]  /*13c0*/  IMAD.IADD R0, R9, 0x1, R0 ;  /* 0x0000000109007824 */ /* 0x000fe200078e0200 */
[----:B------:R-:W-:Y:S01]  /*13d0*/  IADD3 R18, R14, 0x40, RZ ;  /* 0x000000400e127810 */ /* 0x000fe20007ffe0ff */
[----:B------:R-:W-:Y:S01]  /*13e0*/  IMAD.IADD R7, R7, 0x1, R15 ;  /* 0x0000000107077824 */ /* 0x000fe200078e020f */
[----:B------:R-:W-:Y:S01]  /*13f0*/  LEA.HI.X R5, R10, c[0x0][0x1c4], R3, 0x1, P1 ;  /* 0x000071000a057a11 */ /* 0x000fe200008f0c03 */
[----:B------:R-:W-:Y:S01]  /*1400*/  IMAD.IADD R9, R13, 0x1, R19 ;  /* 0x000000010d097824 */ /* 0x000fe200078e0213 */
[----:B------:R-:W-:Y:S01]  /*1410*/  LEA.HI.X R33, R8, c[0x0][0x284], R0, 0x2, P2 ;  /* 0x0000a10008217a11 */ /* 0x000fe200010f1400 */
[----:B------:R-:W-:Y:S01]  /*1420*/  IMAD.IADD R0, R27, 0x1, -R251 ;  /* 0x000000011b007824 */ /* 0x000fe200078e0afb */
[----:B------:R-:W-:Y:S01]  /*1430*/  LEA.HI.X R3, R6, c[0x0][0x194], R7, 0x1, P0 ;  /* 0x0000650006037a11 */ /* 0x000fe200000f0c07 */
[----:B------:R-:W-:Y:S01]  /*1440*/  IMAD.MOV.U32 R7, RZ, RZ, c[0x0][0x1d8] ;  /* 0x00007600ff077624 */ /* 0x000fe200078e00ff */
[----:B------:R-:W-:Y:S01]  /*1450*/  LEA.HI R6, R28, R105, RZ, 0x6 ;  /* 0x000000691c067211 */ /* 0x000fe200078f30ff */
[----:B------:R-:W-:Y:S01]  /*1460*/  IMAD.MOV.U32 R11, RZ, RZ, c[0x0][0x1dc] ;  /* 0x00007700ff0b7624 */ /* 0x000fe200078e00ff */
[----:B------:R-:W-:Y:S01]  /*1470*/  ISETP.GE.AND P2, PT, R18, c[0x0][0x1cc], PT ;  /* 0x0000730012007a0c */ /* 0x000fe20003f46270 */
[----:B------:R-:W-:Y:S01]  /*1480*/  IMAD.MOV.U32 R8, RZ, RZ, R12 ;  /* 0x000000ffff087224 */ /* 0x000fe200078e000c */
[----:B------:R-:W-:Y:S01]  /*1490*/  IADD3 R19, R14, 0x80, RZ ;  /* 0x000000800e137810 */ /* 0x000fe20007ffe0ff */
[----:B------:R-:W-:Y:S01]  /*14a0*/  IMAD.MOV.U32 R15, RZ, RZ, c[0x0][0x1a8] ;  /* 0x00006a00ff0f7624 */ /* 0x000fe200078e00ff */
[----:B------:R-:W-:Y:S01]  /*14b0*/  SHF.R.S32.HI R20, RZ, 0x6, R6 ;  /* 0x00000006ff147819 */ /* 0x000fe20000011406 */
[----:B------:R-:W-:Y:S01]  /*14c0*/  IMAD.WIDE.U32 R12, R101, c[0x0][0x180], R8 ;  /* 0x00006000650c7a25 */ /* 0x000fe200078e0008 */
[----:B------:R-:W-:Y:S01]  /*14d0*/  ISETP.LT.OR P4, PT, R0, 0x1, P3 ;  /* 0x000000010000780c */ /* 0x000fe20001f81670 */
[----:B------:R-:W-:Y:S01]  /*14e0*/  STL.64 [R1+0x18], R32 ;  /* 0x0000182001007387 */ /* 0x000fe20000100a00 */
[----:B------:R-:W-:Y:S01]  /*14f0*/  LEA R6, P0, R7, R4, 0x6 ;  /* 0x0000000407067211 */ /* 0x000fe200078030ff */
[----:B------:R-:W-:Y:S01]  /*1500*/  IMAD R10, R20, 0x200, R25 ;  /* 0x00000200140a7824 */ /* 0x000fe200078e0219 */
[----:B------:R-:W-:Y:S01]  /*1510*/  ISETP.LT.OR P5, PT, R0, 0x1, P2 ;  /* 0x000000010000780c */ /* 0x000fe200017a1670 */
[----:B------:R-:W-:Y:S01]  /*1520*/  IMAD.MOV.U32 R25, RZ, RZ, c[0x0][0x1ac] ;  /* 0x00006b00ff197624 */ /* 0x000fe200078e00ff */
[----:B------:R-:W-:Y:S01]  /*1530*/  ISETP.GE.AND P1, PT, R19, c[0x0][0x1cc], PT ;  /* 0x0000730013007a0c */ /* 0x000fe20003f26270 */
[----:B------:R-:W-:Y:S01]  /*1540*/  IMAD.SHL.U32 R242, R10, 0x2, RZ ;  /* 0x000000020af27824 */ /* 0x000fe200078e00ff */
[----:B------:R-:W-:Y:S01]  /*1550*/  LEA.HI.X R7, R7, R5, R11, 0x6, P0 ;  /* 0x0000000507077211 */ /* 0x000fe200000f340b */
[----:B------:R-:W-:Y:S01]  /*1560*/  IMAD R11, R30, c[0x0][0x180], RZ ;  /* 0x000060001e0b7a24 */ /* 0x000fe200078e02ff */
[C---:B------:R-:W-:Y:S01]  /*1570*/  ISETP.LT.OR P0, PT, R0.reuse, 0x1, P1 ;  /* 0x000000010000780c */ /* 0x040fe20000f01670 */
[----:B------:R-:W-:Y:S01]  /*1580*/  CS2R R78, SRZ ;  /* 0x00000000004e7805 */ /* 0x000fe2000001ff00 */
[----:B------:R-:W-:Y:S01]  /*1590*/  ISETP.LT.OR P6, PT, R0, 0x21, P3 ;  /* 0x000000210000780c */ /* 0x000fe20001fc1670 */
[----:B------:R-:W-:Y:S01]  /*15a0*/  @!PT LDS RZ, [RZ] ;  /* 0x00000000fffff984 */ /* 0x000fe20000000800 */
[----:B------:R-:W-:Y:S01]  /*15b0*/  @!PT LDS RZ, [RZ] ;  /* 0x00000000fffff984 */ /* 0x000fe20000000800 */
[----:B------:R-:W-:Y:S01]  /*15c0*/  @!PT LDS RZ, [RZ] ;  /* 0x00000000fffff984 */ /* 0x000fe20000000800 */
[----:B------:R1:W-:Y:S01]  /*15d0*/  LDGSTS.E.BYPASS.LTC128B.128 [R242+0x8080], [R4.64], !P4 ;  /* 0x0808000004f27fae */ /* 0x0003e2000e101d4a */
[----:B------:R-:W-:Y:S01]  /*15e0*/  P2R R10, PR, RZ, 0x1 ;  /* 0x00000001ff0a7803 */ /* 0x000fe20000000000 */
[----:B------:R-:W-:Y:S01]  /*15f0*/  CS2R R76, SRZ ;  /* 0x00000000004c7805 */ /* 0x000fe2000001ff00 */
[----:B------:R-:W-:Y:S01]  /*1600*/  ISETP.GE.AND P0, PT, R29, c[0x0][0x1cc], PT ;  /* 0x000073001d007a0c */ /* 0x000fe20003f06270 */
[----:B------:R1:W-:Y:S01]  /*1610*/  LDGSTS.E.BYPASS.LTC128B.128 [R242+0xa080], [R4.64+0x80], !P5 ;  /* 0x0a08008004f27fae */ /* 0x0003e2000e901d4a */
[----:B------:R-:W-:Y:S01]  /*1620*/  ISETP.NE.AND P4, PT, R10, RZ, PT ;  /* 0x000000ff0a00720c */ /* 0x000fe20003f85270 */
[----:B------:R-:W-:Y:S01]  /*1630*/  IMAD R10, R101, c[0x0][0x184], R11 ;  /* 0x00006100650a7a24 */ /* 0x000fe200078e020b */
[C---:B------:R-:W-:Y:S01]  /*1640*/  ISETP.LT.OR P5, PT, R0.reuse, 0x1, P0 ;  /* 0x000000010000780c */ /* 0x040fe200007a1670 */
[----:B------:R-:W-:Y:S01]  /*1650*/  IMAD.IADD R11, R17, 0x1, R22 ;  /* 0x00000001110b7824 */ /* 0x000fe200078e0216 */
[C---:B------:R-:W-:Y:S01]  /*1660*/  ISETP.LT.OR P3, PT, R0.reuse, 0x21, P2 ;  /* 0x000000210000780c */ /* 0x040fe20001761670 */
[----:B------:R-:W-:Y:S01]  /*1670*/  IMAD.IADD R13, R13, 0x1, R10 ;  /* 0x000000010d0d7824 */ /* 0x000fe200078e020a */
[C---:B------:R-:W-:Y:S01]  /*1680*/  ISETP.LT.OR P2, PT, R0.reuse, 0x21, P1 ;  /* 0x000000210000780c */ /* 0x040fe20000f41670 */
[----:B------:R-:W-:Y:S01]  /*1690*/  IMAD.MOV.U32 R10, RZ, RZ, R16 ;  /* 0x000000ffff0a7224 */ /* 0x000fe200078e0010 */
[----:B------:R-:W-:Y:S01]  /*16a0*/  ISETP.LT.OR P1, PT, R0, 0x21, P0 ;  /* 0x000000210000780c */ /* 0x000fe20000721670 */
[----:B------:R-:W-:Y:S01]  /*16b0*/  CS2R R74, SRZ ;  /* 0x00000000004a7805 */ /* 0x000fe2000001ff00 */
[C---:B------:R-:W-:Y:S01]  /*16c0*/  LEA R8, P0, R15.reuse, R2, 0x6 ;  /* 0x000000020f087211 */ /* 0x040fe200078030ff */
[----:B------:R-:W-:Y:S01]  /*16d0*/  CS2R R72, SRZ ;  /* 0x0000000000487805 */ /* 0x000fe2000001ff00 */
[----:B------:R-:W-:Y:S01]  /*16e0*/  CS2R R70, SRZ ;  /* 0x0000000000467805 */ /* 0x000fe2000001ff00 */
[----:B------:R1:W-:Y:S01]  /*16f0*/  LDGSTS.E.BYPASS.LTC128B.128 [R242+0xc080], [R4.64+0x100], !P4 ;  /* 0x0c08010004f27fae */ /* 0x0003e2000e101d4a */
[----:B------:R-:W-:Y:S01]  /*1700*/  ISETP.GE.AND P4, PT, R14, c[0x0][0x19c], PT ;  /* 0x000067000e007a0c */ /* 0x000fe20003f86270 */
[----:B------:R-:W-:Y:S01]  /*1710*/  CS2R R68, SRZ ;  /* 0x0000000000447805 */ /* 0x000fe2000001ff00 */
[----:B------:R-:W-:Y:S01]  /*1720*/  LEA.HI.X R9, R15, R3, R25, 0x6, P0 ;  /* 0x000000030f097211 */ /* 0x000fe200000f3419 */
[----:B------:R1:W-:Y:S01]  /*1730*/  LDGSTS.E.BYPASS.LTC128B.128 [R242+0xe080], [R4.64+0x180], !P5 ;  /* 0x0e08018004f27fae */ /* 0x0003e2000e901d4a */
[----:B------:R-:W-:Y:S01]  /*1740*/  ISETP.LT.OR P5, PT, R0, 0x1, P4 ;  /* 0x000000010000780c */ /* 0x000fe200027a1670 */
[----:B------:R-:W-:Y:S01]  /*1750*/  IMAD R15, R30, c[0x0][0x210], RZ ;  /* 0x000084001e0f7a24 */ /* 0x000fe200078e02ff */
[----:B------:R-:W-:Y:S01]  /*1760*/  ISETP.GE.AND P0, PT, R29, c[0x0][0x19c], PT ;  /* 0x000067001d007a0c */ /* 0x000fe20003f06270 */
[----:B------:R2:W-:Y:S01]  /*1770*/  LDGSTS.E.BYPASS.LTC128B.128 [R242+0x9080], [R6.64], !P6 ;  /* 0x0908000006f27fae */ /* 0x0005e2000f101d4a */
[----:B------:R-:W-:Y:S01]  /*1780*/  ISETP.LT.OR P4, PT, R0, 0x21, P4 ;  /* 0x000000210000780c */ /* 0x000fe20002781670 */
[----:B------:R-:W-:Y:S01]  /*1790*/  IMAD R15, R101, c[0x0][0x214], R15 ;  /* 0x00008500650f7a24 */ /* 0x000fe200078e020f */
[----:B------:R-:W-:Y:S01]  /*17a0*/  CS2R R66, SRZ ;  /* 0x0000000000427805 */ /* 0x000fe2000001ff00 */
[----:B------:R2:W-:Y:S01]  /*17b0*/  LDGSTS.E.BYPASS.LTC128B.128 [R242+0xb080], [R6.64+0x80], !P3 ;  /* 0x0b08008006f27fae */ /* 0x0005e2000d901d4a */
[----:B------:R-:W-:Y:S01]  /*17c0*/  CS2R R64, SRZ ;  /* 0x0000000000407805 */ /* 0x000fe2000001ff00 */
[----:B------:R-:W-:Y:S01]  /*17d0*/  CS2R R62, SRZ ;  /* 0x00000000003e7805 */ /* 0x000fe2000001ff00 */
[----:B------:R-:W-:Y:S01]  /*17e0*/  CS2R R60, SRZ ;  /* 0x00000000003c7805 */ /* 0x000fe2000001ff00 */
[----:B------:R2:W-:Y:S01]  /*17f0*/  LDGSTS.E.BYPASS.LTC128B.128 [R242+0xd080], [R6.64+0x100], !P2 ;  /* 0x0d08010006f27fae */ /* 0x0005e2000d101d4a */
[----:B------:R-:W-:Y:S01]  /*1800*/  ISETP.GE.AND P2, PT, R18, c[0x0][0x19c], PT ;  /* 0x0000670012007a0c */ /* 0x000fe20003f46270 */
[----:B------:R-:W-:Y:S01]  /*1810*/  CS2R R58, SRZ ;  /* 0x00000000003a7805 */ /* 0x000fe2000001ff00 */
[----:B------:R-:W-:Y:S01]  /*1820*/  CS2R R56, SRZ ;  /* 0x0000000000387805 */ /* 0x000fe2000001ff00 */
[----:B------:R2:W-:Y:S01]  /*1830*/  LDGSTS.E.BYPASS.LTC128B.128 [R242+0xf080], [R6.64+0x180], !P1 ;  /* 0x0f08018006f27fae */ /* 0x0005e2000c901d4a */
[C---:B------:R-:W-:Y:S01]  /*1840*/  ISETP.LT.OR P3, PT, R0.reuse, 0x1, P2 ;  /* 0x000000010000780c */ /* 0x040fe20001761670 */
[----:B------:R-:W-:Y:S01]  /*1850*/  CS2R R54, SRZ ;  /* 0x0000000000367805 */ /* 0x000fe2000001ff00 */
[----:B------:R-:W-:Y:S01]  /*1860*/  ISETP.GE.AND P1, PT, R19, c[0x0][0x19c], PT ;  /* 0x0000670013007a0c */ /* 0x000fe20003f26270 */
[----:B------:R3:W-:Y:S01]  /*1870*/  LDGSTS.E.BYPASS.LTC128B.128 [R242+0x80], [R2.64], !P5 ;  /* 0x0008000002f27fae */ /* 0x0007e2000e901d4a */
[C---:B------:R-:W-:Y:S01]  /*1880*/  ISETP.LT.OR P5, PT, R0.reuse, 0x1, P0 ;  /* 0x000000010000780c */ /* 0x040fe200007a1670 */
[----:B------:R-:W-:Y:S01]  /*1890*/  CS2R R52, SRZ ;  /* 0x0000000000347805 */ /* 0x000fe2000001ff00 */
[C---:B------:R-:W-:Y:S01]  /*18a0*/  ISETP.LT.OR P6, PT, R0.reuse, 0x1, P1 ;  /* 0x000000010000780c */ /* 0x040fe20000fc1670 */
[----:B------:R-:W-:Y:S01]  /*18b0*/  CS2R R50, SRZ ;  /* 0x0000000000327805 */ /* 0x000fe2000001ff00 */
[C---:B------:R-:W-:Y:S01]  /*18c0*/  ISETP.LT.OR P1, PT, R0.reuse, 0x21, P1 ;  /* 0x000000210000780c */ /* 0x040fe20000f21670 */
[----:B------:R-:W-:Y:S01]  /*18d0*/  CS2R R48, SRZ ;  /* 0x0000000000307805 */ /* 0x000fe2000001ff00 */
[----:B------:R-:W-:Y:S01]  /*18e0*/  P2R R17, PR, RZ, 0x40 ;  /* 0x00000040ff117803 */ /* 0x000fe20000000000 */
[----:B-1----:R-:W-:Y:S01]  /*18f0*/  IMAD R4, R21, c[0x0][0x188], RZ ;  /* 0x0000620015047a24 */ /* 0x002fe200078e02ff */
[----:B------:R-:W-:Y:S01]  /*1900*/  ISETP.LT.OR P6, PT, R0, 0x21, P2 ;  /* 0x000000210000780c */ /* 0x000fe200017c1670 */
[----:B------:R3:W-:Y:S01]  /*1910*/  LDGSTS.E.BYPASS.LTC128B.128 [R242+0x2080], [R2.64+0x80], !P3 ;  /* 0x0208008002f27fae */ /* 0x0007e2000d901d4a */
[----:B------:R-:W-:Y:S01]  /*1920*/  ISETP.NE.AND P3, PT, R17, RZ, PT ;  /* 0x000000ff1100720c */ /* 0x000fe20003f65270 */
[----:B------:R-:W-:Y:S01]  /*1930*/  IMAD R16, R26, c[0x0][0x18c], R4 ;  /* 0x000063001a107a24 */ /* 0x000fe200078e0204 */
[----:B------:R-:W-:Y:S01]  /*1940*/  ISETP.LT.OR P0, PT, R0, 0x21, P0 ;  /* 0x000000210000780c */ /* 0x000fe20000701670 */
[----:B------:R-:W-:Y:S01]  /*1950*/  IMAD.WIDE.U32 R4, R101, c[0x0][0x210], R10 ;  /* 0x0000840065047a25 */ /* 0x000fe200078e000a */
[----:B------:R-:W-:Y:S01]  /*1960*/  IADD3 R10, -R251, UR9, RZ ;  /* 0x00000009fb0a7c10 */ /* 0x000fe2000fffe1ff */
[----:B------:R-:W-:Y:S01]  /*1970*/  CS2R R46, SRZ ;  /* 0x00000000002e7805 */ /* 0x000fe2000001ff00 */
[-C--:B------:R-:W-:Y:S01]  /*1980*/  LEA.HI R11, R28, R105.reuse, RZ, 0x5 ;  /* 0x000000691c0b7211 */ /* 0x080fe200078f28ff */
[----:B------:R-:W-:Y:S01]  /*1990*/  IMAD.SHL.U32 R0, R24, 0x100, RZ ;  /* 0x0000010018007824 */ /* 0x000fe200078e00ff */
[CC--:B------:R-:W-:Y:S01]  /*19a0*/  LEA.HI R24, R28.reuse, R105.reuse, RZ, 0x2 ;  /* 0x000000691c187211 */ /* 0x0c0fe200078f10ff */
[----:B------:R-:W-:Y:S01]  /*19b0*/  IMAD.IADD R5, R5, 0x1, R15 ;  /* 0x0000000105057824 */ /* 0x000fe200078e020f */
[-C--:B------:R-:W-:Y:S01]  /*19c0*/  LEA.HI R15, R28, R105.reuse, RZ, 0x4 ;  /* 0x000000691c0f7211 */ /* 0x080fe200078f20ff */
[----:B------:R-:W-:Y:S01]  /*19d0*/  CS2R R44, SRZ ;  /* 0x00000000002c7805 */ /* 0x000fe2000001ff00 */
[----:B--2---:R-:W-:Y:S01]  /*19e0*/  IMAD.WIDE.U32 R6, R26, c[0x0][0x188], R12 ;  /* 0x000062001a067a25 */ /* 0x004fe200078e000c */
[----:B------:R3:W-:Y:S01]  /*19f0*/  LDGSTS.E.BYPASS.LTC128B.128 [R242+0x4080], [R2.64+0x100], !P3 ;  /* 0x0408010002f27fae */ /* 0x0007e2000d901d4a */
[----:B------:R-:W-:Y:S01]  /*1a00*/  ISETP.GE.AND P3, PT, R14, c[0x0][0x16c], PT ;  /* 0x00005b000e007a0c */ /* 0x000fe20003f66270 */
[----:B------:R-:W-:Y:S01]  /*1a10*/  CS2R R42, SRZ ;  /* 0x00000000002a7805 */ /* 0x000fe2000001ff00 */
[----:B------:R-:W-:Y:S01]  /*1a20*/  IMAD.IADD R7, R7, 0x1, R16 ;  /* 0x0000000107077824 */ /* 0x000fe200078e0210 */
[----:B------:R3:W-:Y:S01]  /*1a30*/  LDGSTS.E.BYPASS.LTC128B.128 [R242+0x6080], [R2.64+0x180], !P5 ;  /* 0x0608018002f27fae */ /* 0x0007e2000e901d4a */
[----:B------:R-:W-:Y:S01]  /*1a40*/  LEA R38, P2, R6, c[0x0][0x160], 0x1 ;  /* 0x0000580006267a11 */ /* 0x000fe200078408ff */
[----:B------:R-:W-:Y:S01]  /*1a50*/  IMAD R16, R30, c[0x0][0x238], RZ ;  /* 0x00008e001e107a24 */ /* 0x000fe200078e02ff */
[----:B------:R-:W-:Y:S01]  /*1a60*/  SHF.R.S32.HI R13, RZ, 0x2, R24 ;  /* 0x00000002ff0d7819 */ /* 0x000fe20000011418 */
[----:B------:R1:W-:Y:S01]  /*1a70*/  LDGSTS.E.BYPASS.LTC128B.128 [R242+0x1080], [R8.64], !P4 ;  /* 0x0108000008f27fae */ /* 0x0003e2000e101d4a */
[----:B------:R-:W-:Y:S01]  /*1a80*/  ISETP.LT.OR P4, PT, R10, 0x1, P3 ;  /* 0x000000010a00780c */ /* 0x000fe20001f81670 */
[----:B------:R-:W-:Y:S01]  /*1a90*/  IMAD R16, R101, c[0x0][0x23c], R16 ;  /* 0x00008f0065107a24 */ /* 0x000fe200078e0210 */
[----:B------:R-:W-:Y:S01]  /*1aa0*/  LEA.HI.X R39, R6, c[0x0][0x164], R7, 0x1, P2 ;  /* 0x0000590006277a11 */ /* 0x000fe200010f0c07 */
[----:B------:R1:W-:Y:S01]  /*1ab0*/  LDGSTS.E.BYPASS.LTC128B.128 [R242+0x3080], [R8.64+0x80], !P6 ;  /* 0x0308008008f27fae */ /* 0x0003e2000f101d4a */
[----:B------:R-:W-:Y:S01]  /*1ac0*/  ISETP.GE.AND P2, PT, R18, c[0x0][0x16c], PT ;  /* 0x00005b0012007a0c */ /* 0x000fe20003f46270 */
[----:B------:R-:W-:Y:S01]  /*1ad0*/  CS2R R40, SRZ ;  /* 0x0000000000287805 */ /* 0x000fe2000001ff00 */
[----:B------:R-:W-:Y:S01]  /*1ae0*/  SHF.R.S32.HI R7, RZ, 0x1f, R105 ;  /* 0x0000001fff077819 */ /* 0x000fe20000011469 */
[----:B------:R1:W-:Y:S01]  /*1af0*/  LDGSTS.E.BYPASS.LTC128B.128 [R242+0x5080], [R8.64+0x100], !P1 ;  /* 0x0508010008f27fae */ /* 0x0003e2000c901d4a */
[----:B------:R-:W-:Y:S01]  /*1b00*/  ISETP.GE.AND P1, PT, R19, c[0x0][0x16c], PT ;  /* 0x00005b0013007a0c */ /* 0x000fe20003f26270 */
[----:B------:R-:W-:Y:S01]  /*1b10*/  USHF.R.S32.HI UR13, URZ, 0x6, UR4 ;  /* 0x000000063f0d7899 */ /* 0x000fe20008011404 */
[----:B------:R-:W-:Y:S01]  /*1b20*/  ISETP.GE.AND P6, PT, R29, c[0x0][0x16c], PT ;  /* 0x00005b001d007a0c */ /* 0x000fe20003fc6270 */
[----:B------:R1:W-:Y:S01]  /*1b30*/  LDGSTS.E.BYPASS.LTC128B.128 [R242+0x7080], [R8.64+0x180], !P0 ;  /* 0x0708018008f27fae */ /* 0x0003e2000c101d4a */
[----:B------:R-:W-:Y:S01]  /*1b40*/  IADD3 R6, P0, R0, R105, RZ ;  /* 0x0000006900067210 */ /* 0x000fe20007f1e0ff */
[----:B------:R-:W-:Y:S01]  /*1b50*/  UMOV UR12, URZ ;  /* 0x0000003f000c7c82 */ /* 0x000fe20008000000 */
[----:B------:R-:W-:Y:S01]  /*1b60*/  ISETP.LT.OR P5, PT, R10, 0x1, P1 ;  /* 0x000000010a00780c */ /* 0x000fe20000fa1670 */
[----:B------:R-:W0:Y:S01]  /*1b70*/  LDGDEPBAR ;  /* 0x00000000000079af */ /* 0x000e220000000000 */
[----:B------:R-:W-:-:S02]  /*1b80*/  LEA.HI.X.SX32 R7, R0, R7, 0x1, P0 ;  /* 0x0000000700077211 */ /* 0x000fc400000f0eff */
[----:B------:R-:W-:Y:S01]  /*1b90*/  SHF.R.S32.HI R12, RZ, 0x4, R15 ;  /* 0x00000004ff0c7819 */ /* 0x000fe2000001140f */
[----:B------:R2:W-:Y:S01]  /*1ba0*/  LDGSTS.E.BYPASS.LTC128B.128 [R242+0x10080], [R38.64], !P4 ;  /* 0x1008000026f27fae */ /* 0x0005e2000e101d4a */
[----:B------:R-:W-:Y:S01]  /*1bb0*/  ISETP.LT.OR P4, PT, R10, 0x1, P2 ;  /* 0x000000010a00780c */ /* 0x000fe20001781670 */
[----:B------:R-:W-:Y:S02]  /*1bc0*/  IMAD.WIDE.U32 R6, R101, c[0x0][0x238], R6 ;  /* 0x00008e0065067a25 */ /* 0x000fe400078e0006 */
[----:B------:R2:W-:Y:S01]  /*1bd0*/  STL.64 [R1+0x8], R38 ;  /* 0x0000082601007387 */ /* 0x0005e20000100a00 */
[----:B------:R-:W-:Y:S01]  /*1be0*/  CS2R R100, SRZ ;  /* 0x0000000000647805 */ /* 0x000fe2000001ff00 */
[----:B---3--:R-:W-:Y:S02]  /*1bf0*/  IMAD R2, R21, c[0x0][0x218], RZ ;  /* 0x0000860015027a24 */ /* 0x008fe400078e02ff */
[----:B------:R-:W-:-:S04]  /*1c00*/  IMAD.IADD R7, R7, 0x1, R16 ;  /* 0x0000000107077824 */ /* 0x000fc800078e0210 */
[----:B------:R-:W-:Y:S02]  /*1c10*/  IMAD.WIDE.U32 R30, R26, c[0x0][0x240], R6 ;  /* 0x000090001a1e7a25 */ /* 0x000fe400078e0006 */
[----:B------:R2:W-:Y:S01]  /*1c20*/  LDGSTS.E.BYPASS.LTC128B.128 [R242+0x12080], [R38.64+0x80], !P4 ;  /* 0x1208008026f27fae */ /* 0x0005e2000e101d4a */
[----:B------:R-:W-:Y:S01]  /*1c30*/  ISETP.LT.OR P4, PT, R10, 0x1, P6 ;  /* 0x000000010a00780c */ /* 0x000fe20003781670 */
[----:B------:R-:W-:Y:S02]  /*1c40*/  IMAD.SHL.U32 R6, R20, 0x8, RZ ;  /* 0x0000000814067824 */ /* 0x000fe400078e00ff */
[----:B------:R2:W-:Y:S01]  /*1c50*/  LDGSTS.E.BYPASS.LTC128B.128 [R242+0x14080], [R38.64+0x100], !P5 ;  /* 0x1408010026f27fae */ /* 0x0005e2000e901d4a */
[----:B-1----:R-:W-:Y:S01]  /*1c60*/  IMAD R8, R26, c[0x0][0x21c], R2 ;  /* 0x000087001a087a24 */ /* 0x002fe200078e0202 */
[----:B------:R-:W-:Y:S01]  /*1c70*/  ISETP.LT.OR P5, PT, R10, 0x21, P3 ;  /* 0x000000210a00780c */ /* 0x000fe20001fa1670 */
[----:B------:R-:W-:Y:S01]  /*1c80*/  IMAD.WIDE.U32 R2, R26, c[0x0][0x218], R4 ;  /* 0x000086001a027a25 */ /* 0x000fe200078e0004 */
[----:B------:R-:W-:-:S03]  /*1c90*/  ISETP.LT.OR P3, PT, R10, 0x21, P1 ;  /* 0x000000210a00780c */ /* 0x000fc60000f61670 */
[----:B------:R-:W-:Y:S01]  /*1ca0*/  IMAD.IADD R0, R3, 0x1, R8 ;  /* 0x0000000103007824 */ /* 0x000fe200078e0208 */
[----:B------:R-:W-:Y:S01]  /*1cb0*/  LEA R34, P0, R2, c[0x0][0x1f0], 0x1 ;  /* 0x00007c0002227a11 */ /* 0x000fe200078008ff */
[----:B------:R-:W-:Y:S01]  /*1cc0*/  IMAD.U32 R4, RZ, RZ, UR7 ;  /* 0x00000007ff047e24 */ /* 0x000fe2000f8e00ff */
[----:B------:R2:W-:Y:S01]  /*1cd0*/  LDGSTS.E.BYPASS.LTC128B.128 [R242+0x16080], [R38.64+0x180], !P4 ;  /* 0x1608018026f27fae */ /* 0x0005e2000e101d4a */
[----:B------:R-:W-:Y:S02]  /*1ce0*/  ISETP.LT.OR P4, PT, R10, 0x21, P2 ;  /* 0x000000210a00780c */ /* 0x000fe40001781670 */
[----:B------:R-:W-:Y:S02]  /*1cf0*/  LEA.HI.X R35, R2, c[0x0][0x1f4], R0, 0x1, P0 ;  /* 0x00007d0002237a11 */ /* 0x000fe400000f0c00 */
[C---:B------:R-:W-:Y:S02]  /*1d00*/  ISETP.GT.AND P0, PT, R105.reuse, 0xf, PT ;  /* 0x0000000f6900780c */ /* 0x040fe40003f04270 */
[----:B------:R-:W-:Y:S01]  /*1d10*/  ISETP.LT.OR P2, PT, R10, 0x21, P6 ;  /* 0x000000210a00780c */ /* 0x000fe20003741670 */
[----:B------:R1:W-:Y:S01]  /*1d20*/  STL.64 [R1], R34 ;  /* 0x0000002201007387 */ /* 0x0003e20000100a00 */
[----:B------:R-:W-:-:S02]  /*1d30*/  ISETP.GT.AND P6, PT, R105, 0xf, PT ;  /* 0x0000000f6900780c */ /* 0x000fc40003fc4270 */
[----:B------:R-:W-:Y:S01]  /*1d40*/  LEA.HI R8, R15, R12, RZ, 0x1 ;  /* 0x0000000c0f087211 */ /* 0x000fe200078f08ff */
[----:B------:R1:W-:Y:S06]  /*1d50*/  STL.64 [R1+0x28], R30 ;  /* 0x0000281e01007387 */ /* 0x0003ec0000100a00 */
[----:B------:R-:W-:Y:S02]  /*1d60*/  @P0 LOP3.LUT R243, R243, 0x80, RZ, 0xfc, !PT ;  /* 0x00000080f3f30812 */ /* 0x000fe400078efcff */
[----:B------:R-:W-:Y:S02]  /*1d70*/  IADD3 R2, P0, R38, UR7, RZ ;  /* 0x0000000726027c10 */ /* 0x000fe4000ff1e0ff */
[----:B------:R-:W-:Y:S01]  /*1d80*/  @!P6 IMAD.SHL.U32 R0, R105, 0x10, RZ ;  /* 0x000000106900e824 */ /* 0x000fe200078e00ff */
[----:B------:R-:W-:-:S02]  /*1d90*/  LOP3.LUT R243, R243, 0xffffffbf, RZ, 0xc0, !PT ;  /* 0xffffffbff3f37812 */ /* 0x000fc400078ec0ff */
[----:B------:R-:W-:Y:S02]  /*1da0*/  IADD3.X R3, R39, UR6, RZ, P0, !PT ;  /* 0x0000000627037c10 */ /* 0x000fe400087fe4ff */
[----:B------:R-:W-:-:S03]  /*1db0*/  IADD3 R4, P1, P0, R4, 0x180, R38 ;  /* 0x0000018004047810 */ /* 0x000fc6000783e026 */
[----:B------:R3:W-:Y:S01]  /*1dc0*/  LDGSTS.E.BYPASS.LTC128B.128 [R242+0x11080], [R2.64], !P5 ;  /* 0x1108000002f27fae */ /* 0x0007e2000e901d4a */
[----:B------:R-:W-:Y:S02]  /*1dd0*/  IADD3.X R5, RZ, UR6, R39, P1, P0 ;  /* 0x00000006ff057c10 */ /* 0x000fe40008fe0427 */
[----:B--2---:R-:W-:Y:S01]  /*1de0*/  CS2R R38, SRZ ;  /* 0x0000000000267805 */ /* 0x004fe2000001ff00 */
[----:B------:R3:W-:Y:S01]  /*1df0*/  LDGSTS.E.BYPASS.LTC128B.128 [R242+0x13080], [R2.64+0x80], !P4 ;  /* 0x1308008002f27fae */ /* 0x0007e2000e101d4a */
[----:B------:R-:W-:-:S03]  /*1e00*/  ISETP.GE.AND P4, PT, R14, c[0x0][0x1fc], PT ;  /* 0x00007f000e007a0c */ /* 0x000fc60003f86270 */
[----:B------:R3:W-:Y:S01]  /*1e10*/  LDGSTS.E.BYPASS.LTC128B.128 [R242+0x15080], [R2.64+0x100], !P3 ;  /* 0x1508010002f27fae */ /* 0x0007e2000d901d4a */
[----:B------:R-:W-:Y:S02]  /*1e20*/  ISETP.LT.OR P0, PT, R10, 0x1, P4 ;  /* 0x000000010a00780c */ /* 0x000fe40002701670 */
[----:B------:R-:W-:Y:S01]  /*1e30*/  ISETP.GE.AND P3, PT, R18, c[0x0][0x1fc], PT ;  /* 0x00007f0012007a0c */ /* 0x000fe20003f66270 */
[----:B------:R2:W-:Y:S01]  /*1e40*/  LDGSTS.E.BYPASS.LTC128B.128 [R242+0x17080], [R4.64], !P2 ;  /* 0x1708000004f27fae */ /* 0x0005e2000d101d4a */
[----:B------:R-:W-:Y:S02]  /*1e50*/  ISETP.GE.AND P2, PT, R19, c[0x0][0x1fc], PT ;  /* 0x00007f0013007a0c */ /* 0x000fe40003f46270 */
[C---:B------:R-:W-:Y:S01]  /*1e60*/  ISETP.LT.OR P5, PT, R10.reuse, 0x1, P3 ;  /* 0x000000010a00780c */ /* 0x040fe20001fa1670 */
[----:B------:R4:W-:Y:S01]  /*1e70*/  @!P6 LDGSTS.E.BYPASS.LTC128B.128 [R0+0x20080], [R36.64] ;  /* 0x200800002400efae */ /* 0x0009e2000b901d4a */
[C---:B------:R-:W-:Y:S02]  /*1e80*/  ISETP.LT.OR P1, PT, R10.reuse, 0x1, P2 ;  /* 0x000000010a00780c */ /* 0x040fe40001721670 */
[----:B------:R-:W-:Y:S01]  /*1e90*/  ISETP.GE.AND P6, PT, R29, c[0x0][0x1fc], PT ;  /* 0x00007f001d007a0c */ /* 0x000fe20003fc6270 */
[----:B------:R-:W0:Y:S01]  /*1ea0*/  LDGDEPBAR ;  /* 0x00000000000079af */ /* 0x000e220000000000 */
[----:B------:R-:W-:-:S03]  /*1eb0*/  ISETP.LT.OR P4, PT, R10, 0x21, P4 ;  /* 0x000000210a00780c */ /* 0x000fc60002781670 */
[----:B------:R1:W-:Y:S01]  /*1ec0*/  LDGSTS.E.BYPASS.LTC128B.128 [R242+0x18080], [R34.64], !P0 ;  /* 0x1808000022f27fae */ /* 0x0003e2000c101d4a */
[----:B------:R-:W-:-:S03]  /*1ed0*/  ISETP.LT.OR P0, PT, R10, 0x1, P6 ;  /* 0x000000010a00780c */ /* 0x000fc60003701670 */
[----:B------:R1:W-:Y:S01]  /*1ee0*/  LDGSTS.E.BYPASS.LTC128B.128 [R242+0x1a080], [R34.64+0x80], !P5 ;  /* 0x1a08008022f27fae */ /* 0x0003e2000e901d4a */
[----:B------:R-:W-:-:S03]  /*1ef0*/  ISETP.LT.OR P5, PT, R10, 0x21, P2 ;  /* 0x000000210a00780c */ /* 0x000fc600017a1670 */
[----:B------:R1:W-:Y:S01]  /*1f00*/  LDGSTS.E.BYPASS.LTC128B.128 [R242+0x1c080], [R34.64+0x100], !P1 ;  /* 0x1c08010022f27fae */ /* 0x0003e2000c901d4a */
[----:B------:R-:W-:Y:S02]  /*1f10*/  ISETP.LT.OR P1, PT, R10, 0x21, P3 ;  /* 0x000000210a00780c */ /* 0x000fe40001f21670 */
[--C-:B---3--:R-:W-:Y:S02]  /*1f20*/  SHF.R.S32.HI R3, RZ, 0x5, R11.reuse ;  /* 0x00000005ff037819 */ /* 0x108fe4000001140b */
[----:B------:R-:W-:Y:S01]  /*1f30*/  ISETP.GE.AND P3, PT, R14, c[0x0][0x16c], PT ;  /* 0x00005b000e007a0c */ /* 0x000fe20003f66270 */
[----:B------:R1:W-:Y:S01]  /*1f40*/  LDGSTS.E.BYPASS.LTC128B.128 [R242+0x1e080], [R34.64+0x180], !P0 ;  /* 0x1e08018022f27fae */ /* 0x0003e2000c101d4a */
[----:B--2---:R-:W-:Y:S02]  /*1f50*/  LEA.HI R4, R11, R3, RZ, 0x1 ;  /* 0x000000030b047211 */ /* 0x004fe400078f08ff */
[----:B------:R-:W-:Y:S02]  /*1f60*/  SHF.R.S32.HI R5, RZ, 0x1f, R24 ;  /* 0x0000001fff057819 */ /* 0x000fe40000011418 */
[----:B----4-:R-:W-:Y:S01]  /*1f70*/  SHF.R.S32.HI R0, RZ, 0x1f, R11 ;  /* 0x0000001fff007819 */ /* 0x010fe2000001140b */
[----:B------:R-:W-:Y:S01]  /*1f80*/  CS2R R36, SRZ ;  /* 0x0000000000247805 */ /* 0x000fe2000001ff00 */
[----:B------:R-:W-:-:S02]  /*1f90*/  SEL R25, RZ, 0x1, P3 ;  /* 0x00000001ff197807 */ /* 0x000fc40001800000 */
[----:B------:R-:W-:Y:S02]  /*1fa0*/  LEA.HI R0, R0, R3, RZ, 0x2 ;  /* 0x0000000300007211 */ /* 0x000fe400078f10ff */
[----:B------:R-:W-:Y:S02]  /*1fb0*/  LOP3.LUT P3, RZ, R23, 0x4, RZ, 0xc0, !PT ;  /* 0x0000000417ff7812 */ /* 0x000fe4000786c0ff */
[----:B------:R-:W-:Y:S02]  /*1fc0*/  LOP3.LUT R2, R0, 0xfffffffc, RZ, 0xc0, !PT ;  /* 0xfffffffc00027812 */ /* 0x000fe400078ec0ff */
[----:B------:R-:W-:Y:S01]  /*1fd0*/  LOP3.LUT R0, R4, 0xfffffffe, RZ, 0xc0, !PT ;  /* 0xfffffffe04007812 */ /* 0x000fe200078ec0ff */
[----:B------:R-:W-:Y:S02]  /*1fe0*/  IMAD.U32 R4, RZ, RZ, UR8 ;  /* 0x00000008ff047e24 */ /* 0x000fe4000f8e00ff */
[C---:B------:R-:W-:Y:S01]  /*1ff0*/  IMAD.IADD R17, R3.reuse, 0x1, -R2 ;  /* 0x0000000103117824 */ /* 0x040fe200078e0a02 */
[----:B------:R-:W-:Y:S01]  /*2000*/  LOP3.LUT R2, R8, 0xfffffffe, RZ, 0xc0, !PT ;  /* 0xfffffffe08027812 */ /* 0x000fe200078ec0ff */
[----:B------:R-:W-:Y:S01]  /*2010*/  IMAD.IADD R236, R3, 0x1, -R0 ;  /* 0x0000000103ec7824 */ /* 0x000fe200078e0a00 */
[----:B------:R-:W-:-:S02]  /*2020*/  LEA.HI R0, R5, R13, RZ, 0x3 ;  /* 0x0000000d05007211 */ /* 0x000fc400078f18ff */
[----:B------:R-:W-:Y:S01]  /*2030*/  LEA.HI R3, R28, R105, RZ, 0x7 ;  /* 0x000000691c037211 */ /* 0x000fe200078f38ff */
[----:B------:R-:W-:Y:S01]  /*2040*/  IMAD.IADD R12, R12, 0x1, -R2 ;  /* 0x000000010c0c7824 */ /* 0x000fe200078e0a02 */
[----:B------:R-:W-:Y:S02]  /*2050*/  LOP3.LUT R0, R0, 0xfffffff8, RZ, 0xc0, !PT ;  /* 0xfffffff800007812 */ /* 0x000fe400078ec0ff */
[----:B------:R-:W-:Y:S02]  /*2060*/  SHF.R.S32.HI R9, RZ, 0x7, R3 ;  /* 0x00000007ff097819 */ /* 0x000fe40000011403 */
[----:B------:R-:W-:Y:S01]  /*2070*/  IADD3 R2, P0, R34, UR8, RZ ;  /* 0x0000000822027c10 */ /* 0x000fe2000ff1e0ff */
[----:B------:R-:W-:Y:S01]  /*2080*/  IMAD.IADD R13, R13, 0x1, -R0 ;  /* 0x000000010d0d7824 */ /* 0x000fe200078e0a00 */
[----:B------:R-:W-:Y:S02]  /*2090*/  LEA.HI R0, R3, R9, RZ, 0x1 ;  /* 0x0000000903007211 */ /* 0x000fe400078f08ff */
[----:B------:R-:W-:-:S02]  /*20a0*/  IADD3.X R3, R35, UR14, RZ, P0, !PT ;  /* 0x0000000e23037c10 */ /* 0x000fc400087fe4ff */
[----:B------:R-:W-:Y:S02]  /*20b0*/  LOP3.LUT R5, R0, 0xfffffffe, RZ, 0xc0, !PT ;  /* 0xfffffffe00057812 */ /* 0x000fe400078ec0ff */
[----:B------:R-:W-:Y:S02]  /*20c0*/  P2R R0, PR, RZ, 0x10 ;  /* 0x00000010ff007803 */ /* 0x000fe40000000000 */
[----:B------:R-:W-:Y:S02]  /*20d0*/  ISETP.LT.OR P4, PT, R10, 0x21, P6 ;  /* 0x000000210a00780c */ /* 0x000fe40003781670 */
[----:B------:R-:W-:Y:S02]  /*20e0*/  ISETP.NE.AND P2, PT, R0, RZ, PT ;  /* 0x000000ff0000720c */ /* 0x000fe40003f45270 */
[----:B------:R-:W-:Y:S02]  /*20f0*/  P2R R0, PR, RZ, 0x2 ;  /* 0x00000002ff007803 */ /* 0x000fe40000000000 */
[----:B------:R-:W-:-:S02]  /*2100*/  IADD3 R4, P1, P0, R4, 0x180, R34 ;  /* 0x0000018004047810 */ /* 0x000fc4000783e022 */
[----:B------:R-:W-:Y:S01]  /*2110*/  ISETP.NE.AND P6, PT, R0, RZ, PT ;  /* 0x000000ff0000720c */ /* 0x000fe20003fc5270 */
[----:B------:R-:W-:Y:S01]  /*2120*/  IMAD.IADD R0, R9, 0x1, -R5 ;  /* 0x0000000109007824 */ /* 0x000fe200078e0a05 */
[----:B------:R-:W-:Y:S02]  /*2130*/  IADD3.X R5, RZ, UR14, R35, P1, P0 ;  /* 0x0000000eff057c10 */ /* 0x000fe40008fe0423 */
[----:B------:R-:W-:Y:S01]  /*2140*/  ISETP.GE.AND P1, PT, R14, c[0x0][0x1fc], PT ;  /* 0x00007f000e007a0c */ /* 0x000fe20003f26270 */
[----:B------:R-:W-:Y:S01]  /*2150*/  IMAD R14, R0, -0x8, R27 ;  /* 0xfffffff8000e7824 */ /* 0x000fe200078e021b */
[----:B------:R-:W-:Y:S01]  /*2160*/  LOP3.LUT R0, R15, 0xfffffff0, RZ, 0xc0, !PT ;  /* 0xfffffff00f007812 */ /* 0x000fe200078ec0ff */
[----:B------:R2:W-:Y:S01]  /*2170*/  LDGSTS.E.BYPASS.LTC128B.128 [R242+0x19080], [R2.64], !P2 ;  /* 0x1908000002f27fae */ /* 0x0005e2000d101d4a */
[----:B------:R-:W-:Y:S02]  /*2180*/  SEL R22, RZ, 0x1, P1 ;  /* 0x00000001ff167807 */ /* 0x000fe40000800000 */
[C---:B------:R-:W-:Y:S01]  /*2190*/  ISETP.GE.AND P1, PT, R105.reuse, 0x10, PT ;  /* 0x000000106900780c */ /* 0x040fe20003f26270 */
[----:B------:R-:W-:Y:S01]  /*21a0*/  IMAD.IADD R0, R105, 0x1, -R0 ;  /* 0x0000000169007824 */ /* 0x000fe200078e0a00 */
[C---:B------:R-:W-:Y:S01]  /*21b0*/  ISETP.GE.AND P0, PT, R18.reuse, c[0x0][0x1fc], PT ;  /* 0x00007f0012007a0c */ /* 0x040fe20003f06270 */
[----:B------:R2:W-:Y:S01]  /*21c0*/  LDGSTS.E.BYPASS.LTC128B.128 [R242+0x1b080], [R2.64+0x80], !P6 ;  /* 0x1b08008002f27fae */ /* 0x0005e2000f101d4a */
[----:B------:R-:W-:-:S02]  /*21d0*/  ISETP.GE.AND P2, PT, R18, c[0x0][0x16c], PT ;  /* 0x00005b0012007a0c */ /* 0x000fc40003f46270 */
[----:B------:R-:W-:Y:S01]  /*21e0*/  SEL R15, RZ, 0xffffffff, P0 ;  /* 0xffffffffff0f7807 */ /* 0x000fe20000000000 */
[----:B------:R2:W-:Y:S01]  /*21f0*/  LDGSTS.E.BYPASS.LTC128B.128 [R242+0x1d080], [R2.64+0x100], !P5 ;  /* 0x1d08010002f27fae */ /* 0x0005e2000e901d4a */
[----:B------:R-:W-:Y:S02]  /*2200*/  ISETP.GE.AND P5, PT, R19, c[0x0][0x16c], PT ;  /* 0x00005b0013007a0c */ /* 0x000fe40003fa6270 */
[----:B------:R-:W-:Y:S01]  /*2210*/  ISETP.GE.AND P6, PT, R29, c[0x0][0x1fc], PT ;  /* 0x00007f001d007a0c */ /* 0x000fe20003fc6270 */
[----:B------:R3:W-:Y:S01]  /*2220*/  LDGSTS.E.BYPASS.LTC128B.128 [R242+0x1f080], [R4.64], !P4 ;  /* 0x1f08000004f27fae */ /* 0x0007e2000e101d4a */
[----:B------:R-:W-:Y:S02]  /*2230*/  ISETP.GE.AND P4, PT, R19, c[0x0][0x1fc], PT ;  /* 0x00007f0013007a0c */ /* 0x000fe40003f86270 */
[----:B------:R-:W-:Y:S02]  /*2240*/  LOP3.LUT P0, RZ, R23, 0x2, RZ, 0xc0, !PT ;  /* 0x0000000217ff7812 */ /* 0x000fe4000780c0ff */
[----:B------:R-:W-:-:S02]  /*2250*/  SEL R16, RZ, 0xffffffff, P2 ;  /* 0xffffffffff107807 */ /* 0x000fc40001000000 */
[----:B------:R-:W-:Y:S02]  /*2260*/  SEL R19, RZ, 0x4, P4 ;  /* 0x00000004ff137807 */ /* 0x000fe40002000000 */
[----:B------:R-:W-:Y:S02]  /*2270*/  SEL R18, RZ, 0x4, P5 ;  /* 0x00000004ff127807 */ /* 0x000fe40002800000 */
[----:B------:R-:W-:Y:S02]  /*2280*/  SEL R250, RZ, 0x8, P6 ;  /* 0x00000008fffa7807 */ /* 0x000fe40003000000 */
[----:B--2---:R-:W-:Y:S02]  /*2290*/  LOP3.LUT R2, R11, 0xffffffe0, RZ, 0xc0, !PT ;  /* 0xffffffe00b027812 */ /* 0x004fe400078ec0ff */
[----:B------:R-:W-:Y:S01]  /*22a0*/  SHF.R.S32.HI R3, RZ, 0x1f, R0 ;  /* 0x0000001fff037819 */ /* 0x000fe20000011400 */
[----:B---3--:R-:W-:Y:S02]  /*22b0*/  IMAD R4, R21, c[0x0][0x240], RZ ;  /* 0x0000900015047a24 */ /* 0x008fe400078e02ff */
[----:B------:R-:W-:Y:S01]  /*22c0*/  IMAD.IADD R2, R105, 0x1, -R2 ;  /* 0x0000000169027824 */ /* 0x000fe200078e0a02 */
[----:B------:R-:W-:Y:S01]  /*22d0*/  LEA.HI R233, R3, R0, RZ, 0x3 ;  /* 0x0000000003e97211 */ /* 0x000fe200078f18ff */
[----:B------:R-:W-:-:S02]  /*22e0*/  IMAD R21, R26, c[0x0][0x244], R4 ;  /* 0x000091001a157a24 */ /* 0x000fc400078e0204 */
[----:B------:R-:W-:Y:S01]  /*22f0*/  IMAD.SHL.U32 R4, R236, 0x10, RZ ;  /* 0x00000010ec047824 */ /* 0x000fe200078e00ff */
[----:B------:R-:W-:Y:S02]  /*2300*/  SHF.R.S32.HI R5, RZ, 0x1f, R2 ;  /* 0x0000001fff057819 */ /* 0x000fe40000011402 */
[C---:B------:R-:W-:Y:S01]  /*2310*/  LOP3.LUT R3, R233.reuse, 0xfffffff8, RZ, 0xc0, !PT ;  /* 0xfffffff8e9037812 */ /* 0x040fe200078ec0ff */
[----:B------:R-:W-:Y:S01]  /*2320*/  IMAD.SHL.U32 R233, R233, 0x40, RZ ;  /* 0x00000040e9e97824 */ /* 0x000fe200078e00ff */
[----:B------:R-:W-:Y:S01]  /*2330*/  LEA.HI R10, R5, R2, RZ, 0x2 ;  /* 0x00000002050a7211 */ /* 0x000fe200078f10ff */
[----:B------:R-:W-:Y:S02]  /*2340*/  @!P1 IMAD.SHL.U32 R5, R105, 0x10, RZ ;  /* 0x0000001069059824 */ /* 0x000fe400078e00ff */
[----:B------:R-:W-:Y:S01]  /*2350*/  IMAD.IADD R8, R0, 0x1, -R3 ;  /* 0x0000000100087824 */ /* 0x000fe200078e0a03 */
[----:B------:R-:W-:Y:S01]  /*2360*/  LOP3.LUT R0, R10, 0xfffffffc, RZ, 0xc0, !PT ;  /* 0xfffffffc0a007812 */ /* 0x000fe200078ec0ff */
[----:B------:R-:W-:Y:S01]  /*2370*/  IMAD.SHL.U32 R3, R23, 0x40, RZ ;  /* 0x0000004017037824 */ /* 0x000fe200078e00ff */
[----:B------:R2:W-:Y:S01]  /*2380*/  @!P1 LDGSTS.E.BYPASS.LTC128B.128 [R5+0x20180], [R32.64] ;  /* 0x2018000020059fae */ /* 0x0005e2000b901d4a */
[----:B------:R-:W-:-:S02]  /*2390*/  R2P PR, R13, 0x6 ;  /* 0x000000060d007804 */ /* 0x000fc40000000000 */
[----:B------:R-:W-:Y:S01]  /*23a0*/  IMAD.IADD R11, R2, 0x1, -R0 ;  /* 0x00000001020b7824 */ /* 0x000fe200078e0a00 */
[----:B------:R-:W-:Y:S01]  /*23b0*/  LOP3.LUT R0, R3, 0x1c0, RZ, 0xc0, !PT ;  /* 0x000001c003007812 */ /* 0x000fe200078ec0ff */
[----:B------:R-:W-:Y:S01]  /*23c0*/  IMAD.SHL.U32 R2, R251, 0x8, RZ ;  /* 0x00000008fb027824 */ /* 0x000fe200078e00ff */
[----:B------:R-:W-:Y:S01]  /*23d0*/  LOP3.LUT R233, R233, 0xfffffe00, RZ, 0xc0, !PT ;  /* 0xfffffe00e9e97812 */ /* 0x000fe200078ec0ff */
[----:B------:R-:W-:Y:S01]  /*23e0*/  IMAD R11, R11, -0x2, R14 ;  /* 0xfffffffe0b0b7824 */ /* 0x000fe200078e020e */
[----:B------:R-:W-:Y:S01]  /*23f0*/  SHF.R.U32.HI R3, RZ, 0x3, R0 ;  /* 0x00000003ff037819 */ /* 0x000fe20000011600 */
[----:B------:R-:W-:Y:S01]  /*2400*/  IMAD.MOV.U32 R14, RZ, RZ, 0x20 ;  /* 0x00000020ff0e7424 */ /* 0x000fe200078e00ff */
[----:B------:R-:W-:Y:S01]  /*2410*/  LOP3.LUT R2, R2, 0x8, RZ, 0xc0, !PT ;  /* 0x0000000802027812 */ /* 0x000fe200078ec0ff */
[----:B------:R-:W-:Y:S01]  /*2420*/  IMAD R236, R236, 0x400, R233 ;  /* 0x00000400ecec7824 */ /* 0x000fe200078e02e9 */
[----:B------:R-:W-:Y:S01]  /*2430*/  LOP3.LUT R4, R0, 0x10, R4, 0xf8, !PT ;  /* 0x0000001000047812 */ /* 0x000fe200078ef804 */
[----:B------:R-:W0:Y:S01]  /*2440*/  LDGDEPBAR ;  /* 0x00000000000079af */ /* 0x000e220000000000 */
[----:B------:R-:W-:-:S02]  /*2450*/  LOP3.LUT R7, R3, R2, R0, 0x1e, !PT ;  /* 0x0000000203077212 */ /* 0x000fc400078e1e00 */
[----:B------:R-:W-:Y:S01]  /*2460*/  LOP3.LUT R231, R3, R4, R2, 0x1e, !PT ;  /* 0x0000000403e77212 */ /* 0x000fe200078e1e02 */
[----:B------:R-:W-:Y:S01]  /*2470*/  IMAD.SHL.U32 R3, R12, 0x20, RZ ;  /* 0x000000200c037824 */ /* 0x000fe200078e00ff */
[----:B------:R-:W-:Y:S01]  /*2480*/  SEL R246, R14, 0xffffffe0, !P1 ;  /* 0xffffffe00ef67807 */ /* 0x000fe20004800000 */
[----:B------:R-:W-:Y:S01]  /*2490*/  IMAD.SHL.U32 R2, R9, 0x8, RZ ;  /* 0x0000000809027824 */ /* 0x000fe200078e00ff */
[----:B------:R-:W-:Y:S01]  /*24a0*/  LOP3.LUT P1, RZ, R8, 0x2, RZ, 0xc0, !PT ;  /* 0x0000000208ff7812 */ /* 0x000fe2000782c0ff */
[C---:B------:R-:W-:Y:S01]  /*24b0*/  IMAD R4, R12.reuse, 0x2, R9 ;  /* 0x000000020c047824 */ /* 0x040fe200078e0209 */
[----:B------:R-:W-:Y:S01]  /*24c0*/  ISETP.GE.AND P4, PT, R29, c[0x0][0x16c], PT ;  /* 0x00005b001d007a0c */ /* 0x000fe20003f86270 */
[----:B------:R-:W-:Y:S01]  /*24d0*/  IMAD R231, R12, 0x200, R231 ;  /* 0x000002000ce77824 */ /* 0x000fe200078e02e7 */
[----:B------:R-:W-:Y:S02]  /*24e0*/  ISETP.GT.AND P6, PT, R11, 0x31, PT ;  /* 0x000000310b00780c */ /* 0x000fe40003fc4270 */
[----:B------:R-:W-:Y:S01]  /*24f0*/  SEL R249, RZ, 0x8, P4 ;  /* 0x00000008fff97807 */ /* 0x000fe20002000000 */
[----:B--2---:R-:W-:-:S02]  /*2500*/  IMAD.SHL.U32 R5, R13, 0x40, RZ ;  /* 0x000000400d057824 */ /* 0x004fc400078e00ff */
[----:B------:R-:W-:-:S03]  /*2510*/  IMAD.SHL.U32 R234, R231, 0x2, RZ ;  /* 0x00000002e7ea7824 */ /* 0x000fc600078e00ff */
[----:B------:R-:W-:Y:S02]  /*2520*/  LOP3.LUT R0, R5, 0x1c0, RZ, 0xc0, !PT ;  /* 0x000001c005007812 */ /* 0x000fe400078ec0ff */
[----:B------:R-:W-:Y:S02]  /*2530*/  LOP3.LUT R5, R3, 0x20, RZ, 0xc0, !PT ;  /* 0x0000002003057812 */ /* 0x000fe400078ec0ff */
[----:B------:R-:W-:Y:S01]  /*2540*/  LOP3.LUT R3, R0, 0x8, R2, 0xf8, !PT ;  /* 0x0000000800037812 */ /* 0x000fe200078ef802 */
[----:B------:R-:W-:Y:S01]  /*2550*/  IMAD.U32 R2, R4, 0x200, R7 ;  /* 0x0000020004027824 */ /* 0x000fe200078e0007 */
[----:B------:R-:W-:Y:S02]  /*2560*/  SHF.R.U32.HI R0, RZ, 0x3, R0 ;  /* 0x00000003ff007819 */ /* 0x000fe40000011600 */
[----:B------:R-:W-:Y:S01]  /*2570*/  SHF.R.U32.HI R4, RZ, 0x2, R10 ;  /* 0x00000002ff047819 */ /* 0x000fe2000001160a */
[----:B------:R-:W-:Y:S01]  /*2580*/  IMAD.SHL.U32 R2, R2, 0x2, RZ ;  /* 0x0000000202027824 */ /* 0x000fe200078e00ff */
[----:B------:R-:W-:Y:S01]  /*2590*/  LOP3.LUT R7, R3, R0, RZ, 0x3c, !PT ;  /* 0x0000000003077212 */ /* 0x000fe200078e3cff */
[----:B------:R-:W-:Y:S01]  /*25a0*/  IMAD.SHL.U32 R3, R15, 0x2, RZ ;  /* 0x000000020f037824 */ /* 0x000fe200078e00ff */
[----:B------:R-:W-:Y:S01]  /*25b0*/  LOP3.LUT R0, R24, 0x3ffffffc, RZ, 0xc0, !PT ;  /* 0x3ffffffc18007812 */ /* 0x000fe200078ec0ff */
[----:B------:R-:W-:Y:S01]  /*25c0*/  IMAD R248, R17, 0x10, R4 ;  /* 0x0000001011f87824 */ /* 0x000fe200078e0204 */
[----:B------:R-:W-:Y:S01]  /*25d0*/  LOP3.LUT R13, R5, 0x18, R6, 0xf8, !PT ;  /* 0x00000018050d7812 */ /* 0x000fe200078ef806 */
[----:B------:R-:W-:Y:S01]  /*25e0*/  IMAD.SHL.U32 R4, R16, 0x2, RZ ;  /* 0x0000000210047824 */ /* 0x000fe200078e00ff */
[----:B------:R-:W-:Y:S01]  /*25f0*/  LOP3.LUT R9, R3, 0x2, R22, 0xe2, !PT ;  /* 0x0000000203097812 */ /* 0x000fe200078ee216 */
[----:B------:R-:W-:Y:S01]  /*2600*/  IMAD.IADD R0, R105, 0x1, -R0 ;  /* 0x0000000169007824 */ /* 0x000fe200078e0a00 */
[----:B------:R-:W-:Y:S01]  /*2610*/  SEL R3, R14, 0xffffffe0, !P0 ;  /* 0xffffffe00e037807 */ /* 0x000fe20004000000 */
[----:B------:R-:W-:Y:S01]  /*2620*/  IMAD.SHL.U32 R6, R17, 0x400, RZ ;  /* 0x0000040011067824 */ /* 0x000fe200078e00ff */
[C---:B------:R-:W-:Y:S01]  /*2630*/  LOP3.LUT P0, RZ, R8.reuse, 0x4, RZ, 0xc0, !PT ;  /* 0x0000000408ff7812 */ /* 0x040fe2000780c0ff */
[----:B------:R-:W-:Y:S01]  /*2640*/  IMAD.SHL.U32 R5, R8, 0x40, RZ ;  /* 0x0000004008057824 */ /* 0x000fe200078e00ff */
[----:B------:R-:W-:Y:S01]  /*2650*/  LOP3.LUT R8, R4, 0x2, R25, 0xe2, !PT ;  /* 0x0000000204087812 */ /* 0x000fe200078ee219 */
[----:B------:R-:W-:Y:S01]  /*2660*/  IMAD R4, R0, 0x2, R6 ;  /* 0x0000000200047824 */ /* 0x000fe200078e0206 */
[----:B------:R-:W-:Y:S01]  /*2670*/  LOP3.LUT R9, R9, R19, RZ, 0xfc, !PT ;  /* 0x0000001309097212 */ /* 0x000fe200078efcff */
[----:B------:R-:W-:Y:S01]  /*2680*/  IMAD.IADD R3, R2, 0x1, R3 ;  /* 0x0000000102037824 */ /* 0x000fe200078e0203 */
[----:B------:R-:W-:Y:S01]  /*2690*/  LOP3.LUT R0, R5, 0x1c0, RZ, 0xc0, !PT ;  /* 0x000001c005007812 */ /* 0x000fe200078ec0ff */
[----:B------:R-:W-:Y:S01]  /*26a0*/  IMAD.SHL.U32 R5, R12, 0x8, RZ ;  /* 0x000000080c057824 */ /* 0x000fe200078e00ff */
[----:B------:R-:W-:Y:S01]  /*26b0*/  LOP3.LUT R252, R8, R18, RZ, 0xfc, !PT ;  /* 0x0000001208fc7212 */ /* 0x000fe200078efcff */
[----:B------:R-:W-:Y:S01]  /*26c0*/  IMAD.IADD R7, R4, 0x1, R7 ;  /* 0x0000000104077824 */ /* 0x000fe200078e0207 */
[--C-:B------:R-:W-:Y:S01]  /*26d0*/  SHF.R.U32.HI R4, RZ, 0x3, R0.reuse ;  /* 0x00000003ff047819 */ /* 0x100fe20000011600 */
[----:B------:R1:W-:Y:S01]  /*26e0*/  STL [R1+0x10], R9 ;  /* 0x0000100901007387 */ /* 0x0003e20000100800 */
[----:B------:R-:W-:Y:S01]  /*26f0*/  LOP3.LUT R5, R0, 0x8, R5, 0xf8, !PT ;  /* 0x0000000800057812 */ /* 0x000fe200078ef805 */
[----:B------:R-:W-:Y:S01]  /*2700*/  CS2R R104, SRZ ;  /* 0x0000000000687805 */ /* 0x000fe2000001ff00 */
[----:B------:R-:W-:-:S02]  /*2710*/  LOP3.LUT R0, R4, R13, R0, 0x1e, !PT ;  /* 0x0000000d04007212 */ /* 0x000fc400078e1e00 */
[----:B------:R-:W-:Y:S02]  /*2720*/  LOP3.LUT R4, R5, R4, RZ, 0x3c, !PT ;  /* 0x0000000405047212 */ /* 0x000fe400078e3cff */
[-C--:B------:R-:W-:Y:S02]  /*2730*/  LOP3.LUT R0, R0, R233.reuse, RZ, 0xfc, !PT ;  /* 0x000000e900007212 */ /* 0x080fe400078efcff */
[C---:B------:R-:W-:Y:S01]  /*2740*/  IADD3 R233, R4.reuse, R233, R6 ;  /* 0x000000e904e97210 */ /* 0x040fe20007ffe006 */
[----:B------:R-:W-:Y:S01]  /*2750*/  IMAD.IADD R236, R4, 0x1, R236 ;  /* 0x0000000104ec7824 */ /* 0x000fe200078e02ec */
[----:B------:R-:W-:Y:S01]  /*2760*/  LEA R244, R7, 0x20280, 0x1 ;  /* 0x0002028007f47811 */ /* 0x000fe200078e08ff */
[----:B------:R-:W-:Y:S01]  /*2770*/  IMAD.MOV.U32 R4, RZ, RZ, 0x40 ;  /* 0x00000040ff047424 */ /* 0x000fe200078e00ff */
[----:B------:R-:W-:Y:S01]  /*2780*/  SEL R5, R14, 0xffffffe0, !P1 ;  /* 0xffffffe00e057807 */ /* 0x000fe20004800000 */
[----:B------:R-:W-:Y:S01]  /*2790*/  IMAD.IADD R6, R31, 0x1, R21 ;  /* 0x000000011f067824 */ /* 0x000fe200078e0215 */
[C---:B------:R-:W-:Y:S01]  /*27a0*/  IADD3 R245, R244.reuse, 0x40, RZ ;  /* 0x00000040f4f57810 */ /* 0x040fe20007ffe0ff */
[----:B------:R-:W-:Y:S01]  /*27b0*/  IMAD.IADD R247, R244, 0x1, R246 ;  /* 0x00000001f4f77824 */ /* 0x000fe200078e02f6 */
[C---:B------:R-:W-:Y:S01]  /*27c0*/  SEL R228, R4.reuse, 0xffffffc0, !P3 ;  /* 0xffffffc004e47807 */ /* 0x040fe20005800000 */
[----:B------:R-:W-:Y:S01]  /*27d0*/  IMAD R230, R233, 0x2, R5 ;  /* 0x00000002e9e67824 */ /* 0x000fe200078e0205 */
[----:B------:R-:W-:Y:S01]  /*27e0*/  SEL R4, R4, 0xffffffc0, !P0 ;  /* 0xffffffc004047807 */ /* 0x000fe20004000000 */
[----:B------:R1:W-:Y:S01]  /*27f0*/  STL [R1+0x14], R6 ;  /* 0x0000140601007387 */ /* 0x0003e20000100800 */
[----:B------:R-:W-:Y:S01]  /*2800*/  ISETP.GT.AND P0, PT, R11, RZ, PT ;  /* 0x000000ff0b00720c */ /* 0x000fe20003f04270 */
[--C-:B------:R-:W-:Y:S01]  /*2810*/  IMAD R231, R231, 0x2, R228.reuse ;  /* 0x00000002e7e77824 */ /* 0x100fe200078e02e4 */
[----:B------:R-:W-:Y:S01]  /*2820*/  @P2 IADD3 R245, R244, -0x40, RZ ;  /* 0xffffffc0f4f52810 */ /* 0x000fe20007ffe0ff */
[----:B------:R-:W-:Y:S01]  /*2830*/  IMAD.IADD R229, R2, 0x1, R228 ;  /* 0x0000000102e57824 */ /* 0x000fe200078e02e4 */
[----:B------:R-:W-:Y:S01]  /*2840*/  ISETP.GT.AND P2, PT, R11, 0x1, PT ;  /* 0x000000010b00780c */ /* 0x000fe20003f44270 */
[----:B------:R-:W-:Y:S01]  /*2850*/  IMAD.SHL.U32 R235, R233, 0x2, RZ ;  /* 0x00000002e9eb7824 */ /* 0x000fe200078e00ff */
[----:B------:R-:W-:Y:S01]  /*2860*/  ISETP.GT.AND P1, PT, R11, 0x10, PT ;  /* 0x000000100b00780c */ /* 0x000fe20003f24270 */
[----:B------:R-:W-:Y:S01]  /*2870*/  IMAD.IADD R228, R228, 0x1, R3 ;  /* 0x00000001e4e47824 */ /* 0x000fe200078e0203 */
[----:B------:R-:W-:Y:S01]  /*2880*/  LEA R236, R236, 0x22280, 0x1 ;  /* 0x00022280ecec7811 */ /* 0x000fe200078e08ff */
[----:B------:R-:W-:Y:S01]  /*2890*/  IMAD.SHL.U32 R0, R0, 0x2, RZ ;  /* 0x0000000200007824 */ /* 0x000fe200078e00ff */
[----:B------:R-:W-:Y:S01]  /*28a0*/  LOP3.LUT R250, R9, R250, RZ, 0xfc, !PT ;  /* 0x000000fa09fa7212 */ /* 0x000fe200078efcff */
[----:B------:R-:W-:Y:S01]  /*28b0*/  IMAD R233, R233, 0x2, R4 ;  /* 0x00000002e9e97824 */ /* 0x000fe200078e0204 */
[----:B------:R-:W-:Y:S01]  /*28c0*/  LOP3.LUT R249, R252, R249, RZ, 0xfc, !PT ;  /* 0x000000f9fcf97212 */ /* 0x000fe200078efcff */
[----:B------:R-:W-:Y:S01]  /*28d0*/  IMAD.IADD R237, R5, 0x1, R236 ;  /* 0x0000000105ed7824 */ /* 0x000fe200078e02ec */
[----:B------:R-:W-:Y:S01]  /*28e0*/  @P0 LOP3.LUT R243, R243, 0x40, RZ, 0xfc, !PT ;  /* 0x00000040f3f30812 */ /* 0x000fe200078efcff */
[----:B------:R-:W-:Y:S01]  /*28f0*/  IMAD.IADD R246, R246, 0x1, R245 ;  /* 0x00000001f6f67824 */ /* 0x000fe200078e02f5 */
[----:B------:R-:W-:Y:S01]  /*2900*/  ISETP.GT.AND P0, PT, R11, 0x11, PT ;  /* 0x000000110b00780c */ /* 0x000fe20003f04270 */
[C---:B------:R-:W-:Y:S01]  /*2910*/  IMAD.IADD R232, R4.reuse, 0x1, R230 ;  /* 0x0000000104e87824 */ /* 0x040fe200078e02e6 */
[----:B------:R-:W-:Y:S01]  /*2920*/  LOP3.LUT R243, R243, 0xffffffdf, RZ, 0xc0, !PT ;  /* 0xffffffdff3f37812 */ /* 0x000fe200078ec0ff */
[----:B------:R-:W-:-:S02]  /*2930*/  IMAD.IADD R239, R4, 0x1, R236 ;  /* 0x0000000104ef7824 */ /* 0x000fc400078e02ec */
[----:B------:R-:W-:Y:S01]  /*2940*/  IMAD.IADD R238, R4, 0x1, R237 ;  /* 0x0000000104ee7824 */ /* 0x000fe200078e02ed */
        /* <DEDUP_REMOVED lines=11> */
[----:B------:R-:W-:-:S04]  /*2a00*/  @P1 LOP3.LUT R243, R243, 0x2, RZ, 0xfc, !PT ;  /* 0x00000002f3f31812 */ /* 0x000fc800078efcff */
[----:B------:R-:W-:-:S04]  /*2a10*/  LOP3.LUT R243, R243, 0xfffffffe, RZ, 0xc0, !PT ;  /* 0xfffffffef3f37812 */ /* 0x000fc800078ec0ff */
[----:B-1----:R-:W-:Y:S02]  /*2a20*/  @P0 LOP3.LUT R243, R243, 0x1, RZ, 0xfc, !PT ;  /* 0x00000001f3f30812 */ /* 0x002fe400078efcff */
.L_x_614:
[----:B------:R-:W-:Y:S04]  /*2a30*/  DEPBAR.LE SB0, 0x0 ;  /* 0x000080000000791a */ /* 0x000fe80000000000 */
[----:B------:R-:W-:Y:S01]  /*2a40*/  BAR.SYNC.DEFER_BLOCKING 0x0 ;  /* 0x0000000000007b1d */ /* 0x000fe20000010000 */
[C---:B------:R-:W-:Y:S01]  /*2a50*/  LOP3.LUT P0, RZ, R243.reuse, 0x10, RZ, 0xc0, !PT ;  /* 0x00000010f3ff7812 */ /* 0x040fe2000780c0ff */
[----:B------:R-:W-:Y:S01]  /*2a60*/  UIADD3 UR15, UR12, 0x1, URZ ;  /* 0x000000010c0f7890 */ /* 0x000fe2000fffe03f */
[C---:B------:R-:W-:Y:S02]  /*2a70*/  LOP3.LUT P1, RZ, R243.reuse, 0x20, RZ, 0xc0, !PT ;  /* 0x00000020f3ff7812 */ /* 0x040fe4000782c0ff */
[C---:B------:R-:W-:Y:S01]  /*2a80*/  LOP3.LUT P3, RZ, R243.reuse, 0x8, RZ, 0xc0, !PT ;  /* 0x00000008f3ff7812 */ /* 0x040fe2000786c0ff */
[----:B------:R-:W-:Y:S01]  /*2a90*/  UISETP.GE.AND UP0, UPT, UR15, UR13, UPT ;  /* 0x0000000d0f00728c */ /* 0x000fe2000bf06270 */
[----:B------:R-:W-:Y:S05]  /*2aa0*/  LOP3.LUT P2, RZ, R243, 0x40, RZ, 0xc0, !PT ;  /* 0x00000040f3ff7812 */ /* 0x000fea000784c0ff */
[----:B------:R-:W-:Y:S01]  /*2ab0*/  PLOP3.LUT P5, PT, PT, PT, UP0, 0x80, 0x0 ;  /* 0x000000000000781c */ /* 0x000fe20003faf008 */
        /* <DEDUP_REMOVED lines=10> */
[----:B------:R-:W-:Y:S04]  /*2b60*/  LDS R193, [R248.X4+0x200a0] ;  /* 0x0200a000f8c17984 */ /* 0x000fe80000004800 */
[C---:B------:R-:W-:Y:S08]  /*2b70*/  HMMA.16816.F32.BF16 R8, R16.reuse, R10, RZ ;  /* 0x0000000a1008723c */ /* 0x040ff000000418ff */
[C---:B--2---:R-:W-:Y:S08]  /*2b80*/  HMMA.16816.F32.BF16 R12, R16.reuse, R20, RZ ;  /* 0x00000014100c723c */ /* 0x044ff000000418ff */
[----:B------:R-:W-:Y:S01]  /*2b90*/  HMMA.16816.F32.BF16 R16, R16, R22, RZ ;  /* 0x000000161010723c */ /* 0x000fe200000418ff */
[----:B------:R-:W1:Y:S07]  /*2ba0*/  LDSM.16.M88.4 R20, [R233+0x10080] ;  /* 0x01008000e914783b */ /* 0x000e6e0000000200 */
[C---:B---3--:R-:W-:Y:S08]  /*2bb0*/  HMMA.16816.F32.BF16 R4, R24.reuse, R28, R4 ;  /* 0x0000001c1804723c */ /* 0x048ff00000041804 */
[C---:B------:R-:W-:Y:S01]  /*2bc0*/  HMMA.16816.F32.BF16 R8, R24.reuse, R30, R8 ;  /* 0x0000001e1808723c */ /* 0x040fe20000041808 */
[----:B------:R-:W-:Y:S07]  /*2bd0*/  LDSM.16.M88.4 R28, [R228+0x80] ;  /* 0x00008000e41c783b */ /* 0x000fee0000000200 */
[C---:B----4-:R-:W-:Y:S08]  /*2be0*/  HMMA.16816.F32.BF16 R12, R24.reuse, R32, R12 ;  /* 0x00000020180c723c */ /* 0x050ff0000004180c */
[----:B------:R-:W-:Y:S01]  /*2bf0*/  HMMA.16816.F32.BF16 R16, R24, R34, R16 ;  /* 0x000000221810723c */ /* 0x000fe20000041810 */
[----:B------:R-:W2:Y:S05]  /*2c00*/  LDSM.16.M88.4 R24, [R232+0x10080] ;  /* 0x01008000e818783b */ /* 0x000eaa0000000200 */
[----:B------:R-:W3:Y:S02]  /*2c10*/  LDSM.16.M88.4 R32, [R228+0x1080] ;  /* 0x00108000e420783b */ /* 0x000ee40000000200 */
[C---:B-1----:R-:W-:Y:S08]  /*2c20*/  HMMA.16816.F32.BF16 R4, R20.reuse, R164, R4 ;  /* 0x000000a41404723c */ /* 0x042ff00000041804 */
[C---:B------:R-:W-:Y:S01]  /*2c30*/  HMMA.16816.F32.BF16 R8, R20.reuse, R166, R8 ;  /* 0x000000a61408723c */ /* 0x040fe20000041808 */
[----:B------:R-:W-:Y:S07]  /*2c40*/  LDSM.16.M88.4 R164, [R2+0x2080] ;  /* 0x0020800002a4783b */ /* 0x000fee0000000200 */
[C---:B------:R-:W-:Y:S08]  /*2c50*/  HMMA.16816.F32.BF16 R12, R20.reuse, R168, R12 ;  /* 0x000000a8140c723c */ /* 0x040ff0000004180c */
[----:B------:R-:W-:Y:S01]  /*2c60*/  HMMA.16816.F32.BF16 R16, R20, R170, R16 ;  /* 0x000000aa1410723c */ /* 0x000fe20000041810 */
[----:B------:R-:W1:Y:S05]  /*2c70*/  LDSM.16.M88.4 R20, [R235+0x12080] ;  /* 0x01208000eb14783b */ /* 0x000e6a0000000200 */
[----:B------:R-:W4:Y:S02]  /*2c80*/  LDSM.16.M88.4 R168, [R2+0x3080] ;  /* 0x0030800002a8783b */ /* 0x000f240000000200 */
[C---:B--2---:R-:W-:Y:S08]  /*2c90*/  HMMA.16816.F32.BF16 R4, R24.reuse, R28, R4 ;  /* 0x0000001c1804723c */ /* 0x044ff00000041804 */
[C---:B------:R-:W-:Y:S01]  /*2ca0*/  HMMA.16816.F32.BF16 R8, R24.reuse, R30, R8 ;  /* 0x0000001e1808723c */ /* 0x040fe20000041808 */
[----:B------:R-:W-:Y:S07]  /*2cb0*/  LDSM.16.M88.4 R28, [R3+0x2080] ;  /* 0x00208000031c783b */ /* 0x000fee0000000200 */
[C---:B---3--:R-:W-:Y:S08]  /*2cc0*/  HMMA.16816.F32.BF16 R12, R24.reuse, R32, R12 ;  /* 0x00000020180c723c */ /* 0x048ff0000004180c */
[----:B------:R-:W-:Y:S01]  /*2cd0*/  HMMA.16816.F32.BF16 R16, R24, R34, R16 ;  /* 0x000000221810723c */ /* 0x000fe20000041810 */
[----:B------:R-:W2:Y:S05]  /*2ce0*/  LDSM.16.M88.4 R24, [R230+0x12080] ;  /* 0x01208000e618783b */ /* 0x000eaa0000000200 */
[----:B------:R-:W3:Y:S02]  /*2cf0*/  LDSM.16.M88.4 R32, [R3+0x3080] ;  /* 0x003080000320783b */ /* 0x000ee40000000200 */
[C---:B-1----:R-:W-:Y:S08]  /*2d00*/  HMMA.16816.F32.BF16 R4, R20.reuse, R164, R4 ;  /* 0x000000a41404723c */ /* 0x042ff00000041804 */
[C---:B------:R-:W-:Y:S01]  /*2d10*/  HMMA.16816.F32.BF16 R8, R20.reuse, R166, R8 ;  /* 0x000000a61408723c */ /* 0x040fe20000041808 */
[----:B------:R-:W-:Y:S07]  /*2d20*/  LDSM.16.M88.4 R164, [R229+0x2080] ;  /* 0x00208000e5a4783b */ /* 0x000fee0000000200 */
[C---:B----4-:R-:W-:Y:S08]  /*2d30*/  HMMA.16816.F32.BF16 R12, R20.reuse, R168, R12 ;  /* 0x000000a8140c723c */ /* 0x050ff0000004180c */
        /* <DEDUP_REMOVED lines=66> */
[----:B------:R-:W-:Y:S04]  /*3160*/  DEPBAR.LE SB0, 0x0 ;  /* 0x000080000000791a */ /* 0x000fe80000000000 */
[C---:B-1----:R-:W-:Y:S01]  /*3170*/  HMMA.16816.F32.BF16 R4, R20.reuse, R164, R4 ;  /* 0x000000a41404723c */ /* 0x042fe20000041804 */
[----:B------:R-:W-:Y:S07]  /*3180*/  BAR.SYNC.DEFER_BLOCKING 0x0 ;  /* 0x0000000000007b1d */ /* 0x000fee0000010000 */
[C---:B------:R-:W-:Y:S08]  /*3190*/  HMMA.16816.F32.BF16 R8, R20.reuse, R166, R8 ;  /* 0x000000a61408723c */ /* 0x040ff00000041808 */
[C---:B----4-:R-:W-:Y:S08]  /*31a0*/  HMMA.16816.F32.BF16 R12, R20.reuse, R168, R12 ;  /* 0x000000a8140c723c */ /* 0x050ff0000004180c */
[----:B------:R-:W-:Y:S01]  /*31b0*/  HMMA.16816.F32.BF16 R16, R20, R170, R16 ;  /* 0x000000aa1410723c */ /* 0x000fe20000041810 */
[----:B------:R-:W-:Y:S05]  /*31c0*/  LDSM.16.M88.4 R172, [R235+0x18080] ;  /* 0x01808000ebac783b */ /* 0x000fea0000000200 */
[----:B------:R-:W1:Y:S02]  /*31d0*/  LDSM.16.M88.4 R176, [R2+0x8080] ;  /* 0x0080800002b0783b */ /* 0x000e640000000200 */
[C---:B--2---:R-:W-:Y:S03]  /*31e0*/  HMMA.16816.F32.BF16 R4, R24.reuse, R28, R4 ;  /* 0x0000001c1804723c */ /* 0x044fe60000041804 */
[----:B------:R-:W2:Y:S05]  /*31f0*/  LDSM.16.M88.4 R164, [R2+0x9080] ;  /* 0x0090800002a4783b */ /* 0x000eaa0000000200 */
[C---:B------:R-:W-:Y:S01]  /*3200*/  HMMA.16816.F32.BF16 R8, R24.reuse, R30, R8 ;  /* 0x0000001e1808723c */ /* 0x040fe20000041808 */
[----:B------:R-:W-:Y:S05]  /*3210*/  LDSM.16.M88.4 R168, [R230+0x18080] ;  /* 0x01808000e6a8783b */ /* 0x000fea0000000200 */
[----:B------:R-:W4:Y:S02]  /*3220*/  LDSM.16.M88.4 R180, [R3+0x8080] ;  /* 0x0080800003b4783b */ /* 0x000f240000000200 */
[C---:B---3--:R-:W-:Y:S03]  /*3230*/  HMMA.16816.F32.BF16 R12, R24.reuse, R32, R12 ;  /* 0x00000020180c723c */ /* 0x048fe6000004180c */
[----:B------:R-:W3:Y:S05]  /*3240*/  LDSM.16.M88.4 R184, [R3+0x9080] ;  /* 0x0090800003b8783b */ /* 0x000eea0000000200 */
        /* <DEDUP_REMOVED lines=10> */
[----:B------:R-:W-:Y:S01]  /*32f0*/  FSEL R9, R9, -INF , P3 ;  /* 0xff80000009097808 */ /* 0x000fe20001800000 */
[--C-:B------:R-:W-:Y:S01]  /*3300*/  FFMA.FTZ R6, R6, c[0x0][0x29c], -R193.reuse ;  /* 0x0000a70006067a23 */ /* 0x100fe200000108c1 */
[----:B------:R-:W-:Y:S02]  /*3310*/  FSEL R8, R8, -INF , P0 ;  /* 0xff80000008087808 */ /* 0x000fe40000000000 */
[C---:B------:R-:W-:Y:S01]  /*3320*/  HMMA.16816.F32.BF16 R24, R172.reuse, R178, RZ ;  /* 0x000000b2ac18723c */ /* 0x040fe200000418ff */
[----:B------:R-:W1:Y:S01]  /*3330*/  LDSM.16.M88.4 R176, [R233+0x18080] ;  /* 0x01808000e9b0783b */ /* 0x000e620000000200 */
[----:B------:R-:W-:Y:S02]  /*3340*/  LOP3.LUT P2, RZ, R243, 0x4, RZ, 0xc0, !PT ;  /* 0x00000004f3ff7812 */ /* 0x000fe4000784c0ff */
[--C-:B------:R-:W-:Y:S01]  /*3350*/  FFMA.FTZ R9, R9, c[0x0][0x29c], -R192.reuse ;  /* 0x0000a70009097a23 */ /* 0x100fe200000108c0 */
[----:B------:R-:W-:Y:S01]  /*3360*/  FSEL R19, R19, -INF , P6 ;  /* 0xff80000013137808 */ /* 0x000fe20003000000 */
[--C-:B------:R-:W-:Y:S01]  /*3370*/  FFMA.FTZ R8, R8, c[0x0][0x29c], -R192.reuse ;  /* 0x0000a70008087a23 */ /* 0x100fe200000108c0 */
[----:B------:R-:W-:Y:S01]  /*3380*/  FSEL R17, R17, -INF , P6 ;  /* 0xff80000011117808 */ /* 0x000fe20003000000 */
[C---:B--2---:R-:W-:Y:S01]  /*3390*/  HMMA.16816.F32.BF16 R28, R172.reuse, R164, RZ ;  /* 0x000000a4ac1c723c */ /* 0x044fe200000418ff */
[----:B------:R-:W-:Y:S03]  /*33a0*/  FSEL R14, R14, -INF , P2 ;  /* 0xff8000000e0e7808 */ /* 0x000fe60001000000 */
[----:B------:R-:W-:Y:S02]  /*33b0*/  FSEL R12, R12, -INF , P2 ;  /* 0xff8000000c0c7808 */ /* 0x000fe40001000000 */
[--C-:B------:R-:W-:Y:S01]  /*33c0*/  FFMA.FTZ R14, R14, c[0x0][0x29c], -R193.reuse ;  /* 0x0000a7000e0e7a23 */ /* 0x100fe200000108c1 */
[----:B------:R-:W-:Y:S01]  /*33d0*/  FSEL R13, R13, -INF , P1 ;  /* 0xff8000000d0d7808 */ /* 0x000fe20000800000 */
[----:B------:R-:W-:Y:S01]  /*33e0*/  HMMA.16816.F32.BF16 R32, R172, R166, RZ ;  /* 0x000000a6ac20723c */ /* 0x000fe200000418ff */
[----:B------:R-:W2:Y:S03]  /*33f0*/  LDSM.16.M88.4 R164, [R229+0x9080] ;  /* 0x00908000e5a4783b */ /* 0x000ea60000000200 */
[--C-:B------:R-:W-:Y:S02]  /*3400*/  FFMA.FTZ R12, R12, c[0x0][0x29c], -R192.reuse ;  /* 0x0000a7000c0c7a23 */ /* 0x100fe400000108c0 */
[----:B------:R-:W-:Y:S01]  /*3410*/  LDSM.16.M88.4 R172, [R232+0x18080] ;  /* 0x01808000e8ac783b */ /* 0x000fe20000000200 */
[--C-:B------:R-:W-:Y:S01]  /*3420*/  FFMA.FTZ R13, R13, c[0x0][0x29c], -R192.reuse ;  /* 0x0000a7000d0d7a23 */ /* 0x100fe200000108c0 */
[C---:B----4-:R-:W-:Y:S02]  /*3430*/  HMMA.16816.F32.BF16 R20, R168.reuse, R180, R20 ;  /* 0x000000b4a814723c */ /* 0x050fe40000041814 */
[----:B------:R-:W-:Y:S06]  /*3440*/  MUFU.EX2 R12, R12 ;  /* 0x0000000c000c7308 */ /* 0x000fec0000000800 */
[C---:B------:R-:W-:Y:S01]  /*3450*/  HMMA.16816.F32.BF16 R24, R168.reuse, R182, R24 ;  /* 0x000000b6a818723c */ /* 0x040fe20000041818 */
[----:B------:R-:W4:Y:S03]  /*3460*/  LDSM.16.M88.4 R180, [R228+0x8080] ;  /* 0x00808000e4b4783b */ /* 0x000f260000000200 */
[----:B------:R-:W-:Y:S04]  /*3470*/  MUFU.EX2 R13, R13 ;  /* 0x0000000d000d7308 */ /* 0x000fe80000000800 */
[C---:B---3--:R-:W-:Y:S08]  /*3480*/  HMMA.16816.F32.BF16 R28, R168.reuse, R184, R28 ;  /* 0x000000b8a81c723c */ /* 0x048ff0000004181c */
[----:B------:R-:W-:Y:S01]  /*3490*/  HMMA.16816.F32.BF16 R32, R168, R186, R32 ;  /* 0x000000baa820723c */ /* 0x000fe20000041820 */
[----:B------:R-:W3:Y:S05]  /*34a0*/  LDSM.16.M88.4 R168, [R228+0x9080] ;  /* 0x00908000e4a8783b */ /* 0x000eea0000000200 */
        /* <DEDUP_REMOVED lines=8> */
[C---:B----4-:R-:W-:Y:S08]  /*3530*/  HMMA.16816.F32.BF16 R20, R172.reuse, R180, R20 ;  /* 0x000000b4ac14723c */ /* 0x050ff00000041814 */
[C---:B------:R-:W-:Y:S01]  /*3540*/  HMMA.16816.F32.BF16 R24, R172.reuse, R182, R24 ;  /* 0x000000b6ac18723c */ /* 0x040fe20000041818 */
[----:B------:R-:W4:Y:S07]  /*3550*/  LDSM.16.M88.4 R180, [R3+0xa080] ;  /* 0x00a0800003b4783b */ /* 0x000f2e0000000200 */
        /* <DEDUP_REMOVED lines=53> */
[C---:B----4-:R-:W-:Y:S01]  /*38b0*/  HMMA.16816.F32.BF16 R20, R176.reuse, R184, R20 ;  /* 0x000000b8b014723c */ /* 0x050fe20000041814 */
[----:B------:R-:W-:Y:S06]  /*38c0*/  MUFU.EX2 R185, R5 ;  /* 0x0000000500b97308 */ /* 0x000fec0000000800 */
[--C-:B------:R-:W-:Y:S01]  /*38d0*/  FFMA.FTZ R184, R7, c[0x0][0x29c], -R193.reuse ;  /* 0x0000a70007b87a23 */ /* 0x100fe200000108c1 */
[C---:B------:R-:W-:Y:S03]  /*38e0*/  HMMA.16816.F32.BF16 R24, R176.reuse, R186, R24 ;  /* 0x000000bab018723c */ /* 0x040fe60000041818 */
[----:B------:R-:W-:Y:S05]  /*38f0*/  MUFU.EX2 R186, R4 ;  /* 0x0000000400ba7308 */ /* 0x000fea0000000800 */
[C---:B---3--:R-:W-:Y:S05]  /*3900*/  HMMA.16816.F32.BF16 R28, R176.reuse, R168, R28 ;  /* 0x000000a8b01c723c */ /* 0x048fea000004181c */
        /* <DEDUP_REMOVED lines=13> */
[----:B------:R3:W-:Y:S06]  /*39e0*/  MUFU.EX2 R176, R8 ;  /* 0x0000000800b07308 */ /* 0x0007ec0000000800 */
[----:B------:R-:W-:Y:S01]  /*39f0*/  FSEL R177, R11, -INF , P3 ;  /* 0xff8000000bb17808 */ /* 0x000fe20001800000 */
[C---:B------:R-:W-:Y:S03]  /*3a00*/  HMMA.16816.F32.BF16 R24, R168.reuse, R178, R24 ;  /* 0x000000b2a818723c */ /* 0x040fe60000041818 */
[----:B------:R-:W-:Y:S01]  /*3a10*/  MUFU.EX2 R178, R9 ;  /* 0x0000000900b27308 */ /* 0x000fe20000000800 */
[--C-:B------:R-:W-:Y:S04]  /*3a20*/  FFMA.FTZ R177, R177, c[0x0][0x29c], -R193.reuse ;  /* 0x0000a700b1b17a23 */ /* 0x100fe800000108c1 */
[C---:B------:R-:W-:Y:S05]  /*3a30*/  HMMA.16816.F32.BF16 R28, R168.reuse, R180, R28 ;  /* 0x000000b4a81c723c */ /* 0x040fea000004181c */
[----:B------:R-:W-:Y:S03]  /*3a40*/  MUFU.EX2 R177, R177 ;  /* 0x000000b100b17308 */ /* 0x000fe60000000800 */
[----:B------:R-:W-:Y:S01]  /*3a50*/  HMMA.16816.F32.BF16 R32, R168, R182, R32 ;  /* 0x000000b6a820723c */ /* 0x000fe20000041820 */
[----:B------:R-:W-:Y:S03]  /*3a60*/  LDSM.16.M88.4 R168, [R228+0xe080] ;  /* 0x00e08000e4a8783b */ /* 0x000fe60000000200 */
[----:B---3--:R-:W-:Y:S02]  /*3a70*/  FSEL R8, R10, -INF , P0 ;  /* 0xff8000000a087808 */ /* 0x008fe40000000000 */
[----:B------:R-:W-:Y:S02]  /*3a80*/  LOP3.LUT P0, RZ, R243, 0x1, RZ, 0xc0, !PT ;  /* 0x00000001f3ff7812 */ /* 0x000fe4000780c0ff */
[C---:B-1----:R-:W-:Y:S05]  /*3a90*/  HMMA.16816.F32.BF16 R20, R4.reuse, R164, R20 ;  /* 0x000000a40414723c */ /* 0x042fea0000041814 */
[--C-:B------:R-:W-:Y:S01]  /*3aa0*/  FFMA.FTZ R8, R8, c[0x0][0x29c], -R193.reuse ;  /* 0x0000a70008087a23 */ /* 0x100fe200000108c1 */
[----:B------:R-:W-:Y:S02]  /*3ab0*/  FSEL R16, R16, -INF , P0 ;  /* 0xff80000010107808 */ /* 0x000fe40000000000 */
[C---:B------:R-:W-:Y:S01]  /*3ac0*/  HMMA.16816.F32.BF16 R24, R4.reuse, R166, R24 ;  /* 0x000000a60418723c */ /* 0x040fe20000041818 */
[----:B------:R1:W3:Y:S01]  /*3ad0*/  MUFU.EX2 R179, R8 ;  /* 0x0000000800b37308 */ /* 0x0002e20000000800 */
[----:B------:R-:W-:Y:S02]  /*3ae0*/  LDSM.16.M88.4 R164, [R228+0xf080] ;  /* 0x00f08000e4a4783b */ /* 0x000fe40000000200 */
[--C-:B------:R-:W-:Y:S02]  /*3af0*/  FFMA.FTZ R16, R16, c[0x0][0x29c], -R192.reuse ;  /* 0x0000a70010107a23 */ /* 0x100fe400000108c0 */
[----:B------:R-:W-:Y:S02]  /*3b00*/  FFMA.FTZ R192, R17, c[0x0][0x29c], -R192 ;  /* 0x0000a70011c07a23 */ /* 0x000fe400000108c0 */
[C---:B--2---:R-:W-:Y:S03]  /*3b10*/  HMMA.16816.F32.BF16 R28, R4.reuse, R172, R28 ;  /* 0x000000ac041c723c */ /* 0x044fe6000004181c */
[----:B------:R2:W-:Y:S05]  /*3b20*/  MUFU.EX2 R172, R14 ;  /* 0x0000000e00ac7308 */ /* 0x0005ea0000000800 */
[----:B------:R-:W-:Y:S01]  /*3b30*/  HMMA.16816.F32.BF16 R32, R4, R174, R32 ;  /* 0x000000ae0420723c */ /* 0x000fe20000041820 */
[----:B------:R-:W-:Y:S04]  /*3b40*/  LDS R5, [R248.X4+0x20180] ;  /* 0x02018000f8057984 */ /* 0x000fe80000004800 */
[----:B------:R-:W-:Y:S02]  /*3b50*/  MUFU.EX2 R16, R16 ;  /* 0x0000001000107308 */ /* 0x000fe40000000800 */
[----:B------:R-:W-:Y:S01]  /*3b60*/  FSEL R4, R15, -INF , P1 ;  /* 0xff8000000f047808 */ /* 0x000fe20000800000 */
[----:B-1----:R-:W1:Y:S04]  /*3b70*/  LDSM.16.M88.4 R8, [R232+0x1e080] ;  /* 0x01e08000e808783b */ /* 0x002e680000000200 */
[--C-:B------:R-:W-:Y:S01]  /*3b80*/  FFMA.FTZ R4, R4, c[0x0][0x29c], -R193.reuse ;  /* 0x0000a70004047a23 */ /* 0x100fe200000108c1 */
[----:B------:R-:W-:Y:S02]  /*3b90*/  FSEL R6, R18, -INF , P0 ;  /* 0xff80000012067808 */ /* 0x000fe40000000000 */
[----:B---3--:R-:W-:Y:S01]  /*3ba0*/  F2FP.BF16.PACK_AB R7, R177, R179 ;  /* 0x000000b3b107723e */ /* 0x008fe200000010ff */
[----:B------:R-:W3:Y:S02]  /*3bb0*/  MUFU.EX2 R192, R192 ;  /* 0x000000c000c07308 */ /* 0x000ee40000000800 */
[--C-:B------:R-:W-:Y:S01]  /*3bc0*/  FFMA.FTZ R6, R6, c[0x0][0x29c], -R193.reuse ;  /* 0x0000a70006067a23 */ /* 0x100fe200000108c1 */
[----:B--2---:R-:W-:Y:S01]  /*3bd0*/  F2FP.BF16.PACK_AB R14, R185, R186 ;  /* 0x000000bab90e723e */ /* 0x004fe200000010ff */
[----:B------:R-:W-:Y:S06]  /*3be0*/  FFMA.FTZ R193, R19, c[0x0][0x29c], -R193 ;  /* 0x0000a70013c17a23 */ /* 0x000fec00000108c1 */
[----:B------:R2:W-:Y:S10]  /*3bf0*/  MUFU.EX2 R15, R6 ;  /* 0x00000006000f7308 */ /* 0x0005f40000000800 */
[----:B------:R-:W-:Y:S01]  /*3c00*/  MUFU.EX2 R193, R193 ;  /* 0x000000c100c17308 */ /* 0x000fe20000000800 */
[C---:B-1----:R-:W-:Y:S09]  /*3c10*/  HMMA.16816.F32.BF16 R20, R8.reuse, R168, R20 ;  /* 0x000000a80814723c */ /* 0x042ff20000041814 */
[----:B------:R1:W4:Y:S03]  /*3c20*/  MUFU.EX2 R168, R4 ;  /* 0x0000000400a87308 */ /* 0x0003260000000800 */
[----:B--2---:R-:W-:Y:S01]  /*3c30*/  F2FP.BF16.PACK_AB R6, R13, R12 ;  /* 0x0000000c0d06723e */ /* 0x004fe200000010ff */
[C---:B------:R-:W-:Y:S08]  /*3c40*/  HMMA.16816.F32.BF16 R24, R8.reuse, R170, R24 ;  /* 0x000000aa0818723c */ /* 0x040ff00000041818 */
[C---:B------:R-:W-:Y:S08]  /*3c50*/  HMMA.16816.F32.BF16 R28, R8.reuse, R164, R28 ;  /* 0x000000a4081c723c */ /* 0x040ff0000004181c */
[----:B------:R-:W-:Y:S01]  /*3c60*/  HMMA.16816.F32.BF16 R32, R8, R166, R32 ;  /* 0x000000a60820723c */ /* 0x000fe20000041820 */
[----:B-1----:R-:W1:Y:S03]  /*3c70*/  LDS R4, [R248.X4+0x201a0] ;  /* 0x0201a000f8047984 */ /* 0x002e660000004800 */
[--C-:B------:R-:W-:Y:S02]  /*3c80*/  FADD.FTZ R21, R21, -R5.reuse ;  /* 0x8000000515157221 */ /* 0x100fe40000010000 */
[--C-:B------:R-:W-:Y:S01]  /*3c90*/  FADD.FTZ R20, R20, -R5.reuse ;  /* 0x8000000514147221 */ /* 0x100fe20000010000 */
[----:B------:R-:W-:Y:S01]  /*3ca0*/  STS [R244], R14 ;  /* 0x0000000ef4007388 */ /* 0x000fe20000000800 */
[--C-:B------:R-:W-:Y:S01]  /*3cb0*/  FADD.FTZ R24, R24, -R5.reuse ;  /* 0x8000000518187221 */ /* 0x100fe20000010000 */
[----:B------:R-:W-:Y:S03]  /*3cc0*/  F2FP.BF16.PACK_AB R11, R178, R176 ;  /* 0x000000b0b20b723e */ /* 0x000fe600000010ff */
[--C-:B------:R-:W-:Y:S01]  /*3cd0*/  FADD.FTZ R25, R25, -R5.reuse ;  /* 0x8000000519197221 */ /* 0x100fe20000010000 */
        /* <DEDUP_REMOVED lines=18> */
[----:B------:R-:W-:Y:S01]  /*3e00*/  F2FP.BF16.PACK_AB R13, R13, R28 ;  /* 0x0000001c0d0d723e */ /* 0x000fe200000010ff */
[--C-:B-1----:R-:W-:Y:S02]  /*3e10*/  FADD.FTZ R22, R22, -R4.reuse ;  /* 0x8000000416167221 */ /* 0x102fe40000010000 */
[----:B------:R-:W-:Y:S01]  /*3e20*/  STS [R247+0x400], R7 ;  /* 0x00040007f7007388 */ /* 0x000fe20000000800 */
[--C-:B------:R-:W-:Y:S01]  /*3e30*/  FADD.FTZ R23, R23, -R4.reuse ;  /* 0x8000000417177221 */ /* 0x100fe20000010000 */
[----:B------:R-:W-:Y:S01]  /*3e40*/  F2FP.BF16.PACK_AB R12, R12, R32 ;  /* 0x000000200c0c723e */ /* 0x000fe200000010ff */
[----:B------:R-:W-:Y:S02]  /*3e50*/  FMUL.FTZ R22, R187, R22 ;  /* 0x00000016bb167220 */ /* 0x000fe40000410000 */
[----:B------:R1:W-:Y:S01]  /*3e60*/  STS [R245], R6 ;  /* 0x00000006f5007388 */ /* 0x0003e20000000800 */
[----:B------:R-:W-:Y:S02]  /*3e70*/  FMUL.FTZ R23, R184, R23 ;  /* 0x00000017b8177220 */ /* 0x000fe40000410000 */
[--C-:B------:R-:W-:Y:S02]  /*3e80*/  FADD.FTZ R27, R27, -R4.reuse ;  /* 0x800000041b1b7221 */ /* 0x100fe40000010000 */
[--C-:B------:R-:W-:Y:S02]  /*3e90*/  FADD.FTZ R26, R26, -R4.reuse ;  /* 0x800000041a1a7221 */ /* 0x100fe40000010000 */
[--C-:B------:R-:W-:Y:S02]  /*3ea0*/  FADD.FTZ R30, R30, -R4.reuse ;  /* 0x800000041e1e7221 */ /* 0x100fe40000010000 */
[----:B------:R-:W-:Y:S01]  /*3eb0*/  FMUL.FTZ R26, R179, R26 ;  /* 0x0000001ab31a7220 */ /* 0x000fe20000410000 */
[----:B----4-:R-:W-:Y:S01]  /*3ec0*/  F2FP.BF16.PACK_AB R5, R168, R172 ;  /* 0x000000aca805723e */ /* 0x010fe200000010ff */
[--C-:B------:R-:W-:Y:S02]  /*3ed0*/  FADD.FTZ R31, R31, -R4.reuse ;  /* 0x800000041f1f7221 */ /* 0x100fe40000010000 */
[----:B------:R-:W-:Y:S02]  /*3ee0*/  FMUL.FTZ R30, R172, R30 ;  /* 0x0000001eac1e7220 */ /* 0x000fe40000410000 */
[----:B------:R2:W-:Y:S01]  /*3ef0*/  STS [R245+0x400], R5 ;  /* 0x00040005f5007388 */ /* 0x0005e20000000800 */
[----:B------:R-:W-:Y:S02]  /*3f00*/  FMUL.FTZ R31, R168, R31 ;  /* 0x0000001fa81f7220 */ /* 0x000fe40000410000 */
[--C-:B------:R-:W-:Y:S02]  /*3f10*/  FADD.FTZ R35, R35, -R4.reuse ;  /* 0x8000000423237221 */ /* 0x100fe40000010000 */
[----:B------:R-:W-:Y:S01]  /*3f20*/  STS [R246], R8 ;  /* 0x00000008f6007388 */ /* 0x000fe20000000800 */
[----:B------:R-:W-:Y:S02]  /*3f30*/  FADD.FTZ R34, R34, -R4 ;  /* 0x8000000422227221 */ /* 0x000fe40000010000 */
[----:B------:R-:W-:Y:S02]  /*3f40*/  FMUL.FTZ R4, R193, R35 ;  /* 0x00000023c1047220 */ /* 0x000fe40000410000 */
[----:B-1----:R-:W-:Y:S02]  /*3f50*/  FMUL.FTZ R6, R177, R27 ;  /* 0x0000001bb1067220 */ /* 0x002fe40000410000 */
[----:B------:R-:W-:Y:S03]  /*3f60*/  FMUL.FTZ R34, R15, R34 ;  /* 0x000000220f227220 */ /* 0x000fe60000410000 */
[----:B------:R-:W-:Y:S02]  /*3f70*/  F2FP.BF16.PACK_AB R6, R6, R26 ;  /* 0x0000001a0606723e */ /* 0x000fe400000010ff */
        /* <DEDUP_REMOVED lines=41> */
[-C--:B-----5:R-:W-:Y:S08]  /*4210*/  HMMA.16816.F32.BF16 R84, R4, R24.reuse, R84 ;  /* 0x000000180454723c */ /* 0x0a0ff00000041854 */
[C---:B------:R-:W-:Y:S08]  /*4220*/  HMMA.16816.F32.BF16 R88, R12.reuse, R24, R88 ;  /* 0x000000180c58723c */ /* 0x040ff00000041858 */
[-C--:B------:R-:W-:Y:S01]  /*4230*/  HMMA.16816.F32.BF16 R92, R12, R26.reuse, R92 ;  /* 0x0000001a0c5c723c */ /* 0x080fe2000004185c */
[----:B------:R-:W3:Y:S07]  /*4240*/  LDSM.16.MT88.4 R12, [R0+0x1e880] ;  /* 0x01e88000000c783b */ /* 0x000eee0000004200 */
[----:B------:R-:W-:Y:S01]  /*4250*/  HMMA.16816.F32.BF16 R96, R4, R26, R96 ;  /* 0x0000001a0460723c */ /* 0x000fe20000041860 */
[----:B------:R-:W4:Y:S05]  /*4260*/  LDSM.16.MT88.4 R4, [R234+0x21280] ;  /* 0x02128000ea04783b */ /* 0x000f2a0000004200 */
[----:B------:R-:W5:Y:S02]  /*4270*/  LDSM.16.MT88.4 R24, [R0+0x1b080] ;  /* 0x01b080000018783b */ /* 0x000f640000004200 */
        /* <DEDUP_REMOVED lines=27> */
[-C--:B-----5:R-:W-:Y:S08]  /*4430*/  HMMA.16816.F32.BF16 R52, R4, R24.reuse, R52 ;  /* 0x000000180434723c */ /* 0x0a0ff00000041834 */
        /* <DEDUP_REMOVED lines=40> */
[----:B-123--:R-:W2:Y:S01]  /*46c0*/  LDL.64 R202, [R1] ;  /* 0x0000000001ca7983 */ /* 0x00eea20000100a00 */
[----:B------:R-:W-:Y:S01]  /*46d0*/  ULDC.64 UR4, c[0x0][0x208] ;  /* 0x0000820000047ab9 */ /* 0x000fe20000000a00 */
[----:B------:R-:W-:Y:S01]  /*46e0*/  IMAD.U32 R16, RZ, RZ, UR8 ;  /* 0x00000008ff107e24 */ /* 0x000fe2000f8e00ff */
[C---:B------:R-:W-:Y:S01]  /*46f0*/  LOP3.LUT P2, RZ, R250.reuse, 0x2, RZ, 0xc0, !PT ;  /* 0x00000002faff7812 */ /* 0x040fe2000784c0ff */
[----:B------:R-:W3:Y:S01]  /*4700*/  LDL R200, [R1+0x10] ;  /* 0x0000100001c87983 */ /* 0x000ee20000100800 */
[----:B------:R-:W-:Y:S01]  /*4710*/  LOP3.LUT P4, RZ, R250, 0x8, RZ, 0xc0, !PT ;  /* 0x00000008faff7812 */ /* 0x000fe2000788c0ff */
[----:B------:R-:W-:Y:S01]  /*4720*/  IMAD.U32 R14, RZ, RZ, UR8 ;  /* 0x00000008ff0e7e24 */ /* 0x000fe2000f8e00ff */
[----:B------:R-:W-:Y:S01]  /*4730*/  UIMAD.WIDE.U32 UR18, UR15, UR4, URZ ;  /* 0x000000040f1272a5 */ /* 0x000fe2000f8e003f */
[----:B------:R-:W4:Y:S01]  /*4740*/  LDL.64 R18, [R1+0x18] ;  /* 0x0000180001127983 */ /* 0x000f220000100a00 */
[----:B------:R-:W-:Y:S01]  /*4750*/  USHF.R.S32.HI UR16, URZ, 0x1f, UR15 ;  /* 0x0000001f3f107899 */ /* 0x000fe2000801140f */
[----:B------:R-:W-:Y:S02]  /*4760*/  IMAD.U32 R12, RZ, RZ, UR8 ;  /* 0x00000008ff0c7e24 */ /* 0x000fe4000f8e00ff */
[----:B------:R-:W1:Y:S01]  /*4770*/  S2R R11, SR_TID.X ;  /* 0x00000000000b7919 */ /* 0x000e620000002100 */
[----:B------:R-:W-:Y:S01]  /*4780*/  UIMAD UR16, UR16, UR4, URZ ;  /* 0x00000004101072a4 */ /* 0x000fe2000f8e023f */
[----:B------:R-:W-:Y:S01]  /*4790*/  IMAD.U32 R8, RZ, RZ, UR18 ;  /* 0x00000012ff087e24 */ /* 0x000fe2000f8e00ff */
[----:B------:R-:W-:Y:S01]  /*47a0*/  USHF.L.U32 UR4, UR15, 0x6, URZ ;  /* 0x000000060f047899 */ /* 0x000fe2000800063f */
[----:B------:R-:W-:Y:S01]  /*47b0*/  IMAD.U32 R10, RZ, RZ, UR18 ;  /* 0x00000012ff0a7e24 */ /* 0x000fe2000f8e00ff */
[----:B------:R-:W-:Y:S04]  /*47c0*/  UIMAD UR16, UR15, UR5, UR16 ;  /* 0x000000050f1072a4 */ /* 0x000fe8000f8e0210 */
[----:B------:R-:W-:Y:S06]  /*47d0*/  UIADD3 UR16, UR19, UR16, URZ ;  /* 0x0000001013107290 */ /* 0x000fec000fffe03f */
[----:B------:R-:W-:Y:S01]  /*47e0*/  IMAD.U32 R9, RZ, RZ, UR16 ;  /* 0x00000010ff097e24 */ /* 0x000fe2000f8e00ff */
[----:B--2---:R-:W-:Y:S04]  /*47f0*/  LEA R8, P0, R8, R202, 0x7 ;  /* 0x000000ca08087211 */ /* 0x004fe800078038ff */
[----:B------:R-:W-:Y:S01]  /*4800*/  LEA.HI.X R9, R10, R203, R9, 0x7, P0 ;  /* 0x000000cb0a097211 */ /* 0x000fe200000f3c09 */
[----:B------:R-:W-:Y:S01]  /*4810*/  IMAD.U32 R10, RZ, RZ, UR4 ;  /* 0x00000004ff0a7e24 */ /* 0x000fe2000f8e00ff */
[--C-:B------:R-:W-:Y:S02]  /*4820*/  IADD3 R16, P1, P0, R16, 0x80, R8.reuse ;  /* 0x0000008010107810 */ /* 0x100fe4000783e008 */
[----:B---3--:R-:W-:Y:S02]  /*4830*/  LOP3.LUT P3, RZ, R200, 0x1, RZ, 0xc0, !PT ;  /* 0x00000001c8ff7812 */ /* 0x008fe4000786c0ff */
[--C-:B------:R-:W-:Y:S02]  /*4840*/  IADD3.X R17, RZ, UR14, R9.reuse, P1, P0 ;  /* 0x0000000eff117c10 */ /* 0x100fe40008fe0409 */
[----:B------:R-:W-:Y:S02]  /*4850*/  IADD3 R14, P1, P0, R14, 0x100, R8 ;  /* 0x000001000e0e7810 */ /* 0x000fe4000783e008 */
[----:B------:R-:W-:Y:S02]  /*4860*/  IADD3 R10, -R251, UR9, -R10 ;  /* 0x00000009fb0a7c10 */ /* 0x000fe4000fffe90a */
[--C-:B------:R-:W-:Y:S02]  /*4870*/  IADD3.X R15, RZ, UR14, R9.reuse, P1, P0 ;  /* 0x0000000eff0f7c10 */ /* 0x100fe40008fe0409 */
[----:B------:R-:W-:Y:S04]  /*4880*/  IADD3 R12, P1, P0, R12, 0x180, R8 ;  /* 0x000001800c0c7810 */ /* 0x000fe8000783e008 */
[----:B------:R-:W-:Y:S02]  /*4890*/  IADD3.X R13, RZ, UR14, R9, P1, P0 ;  /* 0x0000000eff0d7c10 */ /* 0x000fe40008fe0409 */
[----:B------:R-:W-:Y:S02]  /*48a0*/  ISETP.LT.OR P0, PT, R10, 0x1, !P3 ;  /* 0x000000010a00780c */ /* 0x000fe40005f01670 */
[----:B------:R-:W-:Y:S11]  /*48b0*/  LOP3.LUT P1, RZ, R250, 0x4, RZ, 0xc0, !PT ;  /* 0x00000004faff7812 */ /* 0x000ff6000782c0ff */
        /* <DEDUP_REMOVED lines=15> */
[C---:B------:R-:W-:Y:S02]  /*49b0*/  ISETP.LT.OR P0, PT, R10.reuse, 0x21, !P3 ;  /* 0x000000210a00780c */ /* 0x040fe40005f01670 */
[C---:B-1----:R-:W-:Y:S11]  /*49c0*/  ISETP.GT.AND P3, PT, R11.reuse, 0xf, PT ;  /* 0x0000000f0b00780c */ /* 0x042ff60003f64270 */
[----:B------:R1:W-:Y:S01]  /*49d0*/  LDGSTS.E.BYPASS.LTC128B.128 [R242+0x19080], [R8.64], !P0 ;  /* 0x1908000008f27fae */ /* 0x0003e2000c101d4a */
[C---:B------:R-:W-:Y:S11]  /*49e0*/  ISETP.LT.OR P0, PT, R10.reuse, 0x21, !P2 ;  /* 0x000000210a00780c */ /* 0x040ff60005701670 */
[----:B------:R-:W-:Y:S02]  /*49f0*/  @!UPT UIADD3 URZ, URZ, URZ, URZ ;  /* 0x0000003f3f3ff290 */ /* 0x000fe4000fffe03f */
[----:B------:R2:W-:Y:S01]  /*4a00*/  LDGSTS.E.BYPASS.LTC128B.128 [R242+0x1b080], [R16.64], !P0 ;  /* 0x1b08000010f27fae */ /* 0x0005e2000c101d4a */
[C---:B------:R-:W-:Y:S01]  /*4a10*/  ISETP.LT.OR P0, PT, R10.reuse, 0x21, !P1 ;  /* 0x000000210a00780c */ /* 0x040fe20004f01670 */
[----:B-1----:R-:W-:Y:S11]  /*4a20*/  IMAD.U32 R8, RZ, RZ, UR4 ;  /* 0x00000004ff087e24 */ /* 0x002ff6000f8e00ff */
[----:B------:R-:W-:Y:S01]  /*4a30*/  @!UPT UIADD3 URZ, URZ, URZ, URZ ;  /* 0x0000003f3f3ff290 */ /* 0x000fe2000fffe03f */
[----:B------:R2:W-:Y:S01]  /*4a40*/  LDGSTS.E.BYPASS.LTC128B.128 [R242+0x1d080], [R14.64], !P0 ;  /* 0x1d0800000ef27fae */ /* 0x0005e2000c101d4a */
[----:B------:R-:W-:Y:S01]  /*4a50*/  ISETP.LT.OR P0, PT, R10, 0x21, !P4 ;  /* 0x000000210a00780c */ /* 0x000fe20006701670 */
[----:B------:R-:W-:Y:S02]  /*4a60*/  @!P3 IMAD.SHL.U32 R10, R11, 0x10, RZ ;  /* 0x000000100b0ab824 */ /* 0x000fe400078e00ff */
[----:B----4-:R-:W-:Y:S10]  /*4a70*/  @!P3 IMAD.WIDE R8, R8, 0x4, R18 ;  /* 0x000000040808b825 */ /* 0x010ff400078e0212 */
[----:B------:R2:W-:Y:S04]  /*4a80*/  LDGSTS.E.BYPASS.LTC128B.128 [R242+0x1f080], [R12.64], !P0 ;  /* 0x1f0800000cf27fae */ /* 0x0005e8000c101d4a */
[----:B------:R2:W-:Y:S02]  /*4a90*/  @!P3 LDGSTS.E.BYPASS.LTC128B.128 [R10+0x20180], [R8.64] ;  /* 0x20180000080abfae */ /* 0x0005e4000b901d4a */
.L_x_612:
        /* <DEDUP_REMOVED lines=94> */
[----:B------:R-:W-:Y:S01]  /*5080*/  ULDC.64 UR4, c[0x0][0x178] ;  /* 0x00005e0000047ab9 */ /* 0x000fe20000000a00 */
[----:B------:R-:W-:Y:S01]  /*5090*/  IMAD.U32 R12, RZ, RZ, UR7 ;  /* 0x00000007ff0c7e24 */ /* 0x000fe2000f8e00ff */
[----:B------:R-:W5:Y:S01]  /*50a0*/  LDL.64 R14, [R1+0x20] ;  /* 0x00002000010e7983 */ /* 0x000f620000100a00 */
[----:B------:R-:W-:Y:S01]  /*50b0*/  LOP3.LUT P4, RZ, R249, 0x8, RZ, 0xc0, !PT ;  /* 0x00000008f9ff7812 */ /* 0x000fe2000788c0ff */
[----:B------:R-:W-:Y:S01]  /*50c0*/  USHF.R.S32.HI UR16, URZ, 0x1f, UR15 ;  /* 0x0000001f3f107899 */ /* 0x000fe2000801140f */
[----:B------:R-:W-:Y:S01]  /*50d0*/  IMAD.U32 R10, RZ, RZ, UR7 ;  /* 0x00000007ff0a7e24 */ /* 0x000fe2000f8e00ff */
[----:B------:R-:W-:Y:S01]  /*50e0*/  UIMAD.WIDE.U32 UR18, UR15, UR4, URZ ;  /* 0x000000040f1272a5 */ /* 0x000fe2000f8e003f */
[----:B------:R-:W-:Y:S01]  /*50f0*/  IMAD.U32 R8, RZ, RZ, UR7 ;  /* 0x00000007ff087e24 */ /* 0x000fe2000f8e00ff */
[----:B------:R-:W-:Y:S02]  /*5100*/  UIMAD UR16, UR16, UR4, URZ ;  /* 0x00000004101072a4 */ /* 0x000fe4000f8e023f */
[----:B------:R-:W-:Y:S02]  /*5110*/  USHF.L.U32 UR4, UR15, 0x6, URZ ;  /* 0x000000060f047899 */ /* 0x000fe4000800063f */
[----:B------:R-:W-:Y:S01]  /*5120*/  UIMAD UR16, UR15, UR5, UR16 ;  /* 0x000000050f1072a4 */ /* 0x000fe2000f8e0210 */
[----:B------:R-:W-:Y:S02]  /*5130*/  IMAD.U32 R4, RZ, RZ, UR18 ;  /* 0x00000012ff047e24 */ /* 0x000fe4000f8e00ff */
[----:B------:R-:W-:Y:S01]  /*5140*/  IMAD.U32 R6, RZ, RZ, UR18 ;  /* 0x00000012ff067e24 */ /* 0x000fe2000f8e00ff */
[----:B------:R-:W-:Y:S06]  /*5150*/  UIADD3 UR16, UR19, UR16, URZ ;  /* 0x0000001013107290 */ /* 0x000fec000fffe03f */
[----:B------:R-:W-:Y:S01]  /*5160*/  IMAD.U32 R5, RZ, RZ, UR16 ;  /* 0x00000010ff057e24 */ /* 0x000fe2000f8e00ff */
[----:B--2---:R-:W-:Y:S02]  /*5170*/  LEA R4, P0, R4, R224, 0x7 ;  /* 0x000000e004047211 */ /* 0x004fe400078038ff */
[----:B------:R-:W2:Y:S02]  /*5180*/  S2R R224, SR_TID.X ;  /* 0x0000000000e07919 */ /* 0x000ea40000002100 */
[----:B------:R-:W-:Y:S01]  /*5190*/  LEA.HI.X R5, R6, R225, R5, 0x7, P0 ;  /* 0x000000e106057211 */ /* 0x000fe200000f3c05 */
[----:B------:R-:W-:Y:S01]  /*51a0*/  IMAD.U32 R6, RZ, RZ, UR4 ;  /* 0x00000004ff067e24 */ /* 0x000fe2000f8e00ff */
[--C-:B------:R-:W-:Y:S04]  /*51b0*/  IADD3 R12, P1, P0, R12, 0x80, R4.reuse ;  /* 0x000000800c0c7810 */ /* 0x100fe8000783e004 */
[--C-:B------:R-:W-:Y:S02]  /*51c0*/  IADD3.X R13, RZ, UR6, R5.reuse, P1, P0 ;  /* 0x00000006ff0d7c10 */ /* 0x100fe40008fe0405 */
[----:B------:R-:W-:Y:S02]  /*51d0*/  IADD3 R10, P1, P0, R10, 0x100, R4 ;  /* 0x000001000a0a7810 */ /* 0x000fe4000783e004 */
[----:B------:R-:W-:Y:S02]  /*51e0*/  IADD3 R6, -R251, UR9, -R6 ;  /* 0x00000009fb067c10 */ /* 0x000fe4000fffe906 */
[--C-:B------:R-:W-:Y:S02]  /*51f0*/  IADD3.X R11, RZ, UR6, R5.reuse, P1, P0 ;  /* 0x00000006ff0b7c10 */ /* 0x100fe40008fe0405 */
[----:B------:R-:W-:Y:S04]  /*5200*/  IADD3 R8, P1, P0, R8, 0x180, R4 ;  /* 0x0000018008087810 */ /* 0x000fe8000783e004 */
[----:B------:R-:W-:Y:S02]  /*5210*/  IADD3.X R9, RZ, UR6, R5, P1, P0 ;  /* 0x00000006ff097c10 */ /* 0x000fe40008fe0405 */
[----:B------:R-:W-:Y:S02]  /*5220*/  ISETP.LT.OR P0, PT, R6, 0x1, !P3 ;  /* 0x000000010600780c */ /* 0x000fe40005f01670 */
[----:B--2---:R-:W-:Y:S02]  /*5230*/  ISETP.GT.AND P5, PT, R224, 0xf, PT ;  /* 0x0000000fe000780c */ /* 0x004fe40003fa4270 */
[----:B------:R-:W-:Y:S09]  /*5240*/  LOP3.LUT P1, RZ, R249, 0x4, RZ, 0xc0, !PT ;  /* 0x00000004f9ff7812 */ /* 0x000ff2000782c0ff */
        /* <DEDUP_REMOVED lines=21> */
[C---:B------:R-:W-:Y:S01]  /*53a0*/  ISETP.LT.OR P0, PT, R6.reuse, 0x21, !P1 ;  /* 0x000000210600780c */ /* 0x040fe20004f01670 */
[----:B--2---:R-:W-:Y:S11]  /*53b0*/  IMAD.U32 R4, RZ, RZ, UR4 ;  /* 0x00000004ff047e24 */ /* 0x004ff6000f8e00ff */
[----:B------:R-:W-:Y:S01]  /*53c0*/  @!UPT UIADD3 URZ, URZ, URZ, URZ ;  /* 0x0000003f3f3ff290 */ /* 0x000fe2000fffe03f */
[----:B------:R4:W-:Y:S01]  /*53d0*/  LDGSTS.E.BYPASS.LTC128B.128 [R242+0x15080], [R10.64], !P0 ;  /* 0x150800000af27fae */ /* 0x0009e2000c101d4a */
[----:B------:R-:W-:Y:S01]  /*53e0*/  ISETP.LT.OR P0, PT, R6, 0x21, !P4 ;  /* 0x000000210600780c */ /* 0x000fe20006701670 */
[----:B------:R-:W-:Y:S02]  /*53f0*/  @!P5 IMAD.SHL.U32 R6, R224, 0x10, RZ ;  /* 0x00000010e006d824 */ /* 0x000fe400078e00ff */
[----:B-----5:R-:W-:Y:S10]  /*5400*/  @!P5 IMAD.WIDE R4, R4, 0x4, R14 ;  /* 0x000000040404d825 */ /* 0x020ff400078e020e */
[----:B------:R4:W-:Y:S04]  /*5410*/  LDGSTS.E.BYPASS.LTC128B.128 [R242+0x17080], [R8.64], !P0 ;  /* 0x1708000008f27fae */ /* 0x0009e8000c101d4a */
[----:B------:R4:W-:Y:S02]  /*5420*/  @!P5 LDGSTS.E.BYPASS.LTC128B.128 [R6+0x20080], [R4.64] ;  /* 0x200800000406dfae */ /* 0x0009e4000b901d4a */
.L_x_613:
[----:B--2-4-:R-:W2:Y:S01]  /*5430*/  LDL.64 R8, [R1+0x28] ;  /* 0x0000280001087983 */ /* 0x014ea20000100a00 */
[----:B------:R-:W-:Y:S02]  /*5440*/  USHF.L.U32 UR12, UR12, 0xe, URZ ;  /* 0x0000000e0c0c7899 */ /* 0x000fe4000800063f */
[----:B------:R-:W-:Y:S01]  /*5450*/  UISETP.GE.AND UP0, UPT, UR15, UR13, UPT ;  /* 0x0000000d0f00728c */ /* 0x000fe2000bf06270 */
[----:B------:R-:W4:Y:S03]  /*5460*/  LDL R6, [R1+0x14] ;  /* 0x0000140001067983 */ /* 0x000f260000100800 */
[----:B------:R-:W-:Y:S01]  /*5470*/  IMAD.U32 R5, RZ, RZ, UR12 ;  /* 0x0000000cff057e24 */ /* 0x000fe2000f8e00ff */
[----:B------:R-:W-:Y:S04]  /*5480*/  LDSM.16.MT88.4 R224, [R0+0x5080] ;  /* 0x0050800000e0783b */ /* 0x000fe80000004200 */
[----:B------:R-:W0:Y:S01]  /*5490*/  LDGDEPBAR ;  /* 0x00000000000079af */ /* 0x000e220000000000 */
[----:B--2---:R-:W-:Y:S01]  /*54a0*/  IADD3 R4, P0, R8, UR12, RZ ;  /* 0x0000000c08047c10 */ /* 0x004fe2000ff1e0ff */
[----:B------:R-:W-:Y:S03]  /*54b0*/  UMOV UR12, UR15 ;  /* 0x0000000f000c7c82 */ /* 0x000fe60008000000 */
[----:B----4-:R-:W-:Y:S02]  /*54c0*/  LEA.HI.X.SX32 R5, R5, R6, 0x1, P0 ;  /* 0x0000000605057211 */ /* 0x010fe400000f0eff */
[C---:B------:R-:W-:Y:S04]  /*54d0*/  LEA R240, P0, R4.reuse, c[0x0][0x220], 0x2 ;  /* 0x0000880004f07a11 */ /* 0x040fe800078010ff */
        /* <DEDUP_REMOVED lines=144> */
[----:B-1----:R-:W-:-:S02]  /*5de0*/  FMUL.FTZ R35, R101, c[0x0][0x298] ;  /* 0x0000a60065237a20 */ /* 0x002fc40000410000 */
        /* <DEDUP_REMOVED lines=62> */
.L_x_611:
[----:B------:R-:W-:Y:S05]  /*61d0*/  @P0 BRA `(.L_x_615) ;  /* 0x00001e6000000947 */ /* 0x000fea0003800000 */
[----:B------:R-:W2:Y:S01]  /*61e0*/  LDL R101, [R1+0x30] ;  /* 0x0000300001657983 */ /* 0x000ea20000100800 */
[----:B------:R-:W-:Y:S02]  /*61f0*/  F2FP.BF16.PACK_AB R37, R37, R36 ;  /* 0x000000242525723e */ /* 0x000fe400000010ff */
[----:B------:R-:W-:Y:S01]  /*6200*/  F2FP.BF16.PACK_AB R38, R39, R38 ;  /* 0x000000262726723e */ /* 0x000fe200000010ff */
[----:B------:R-:W3:Y:S01]  /*6210*/  S2R R103, SR_TID.X ;  /* 0x0000000000677919 */ /* 0x000ee20000002100 */
        /* <DEDUP_REMOVED lines=12> */
[----:B---3--:R-:W-:Y:S02]  /*62e0*/  SHF.R.S32.HI R5, RZ, 0x1f, R103 ;  /* 0x0000001fff057819 */ /* 0x008fe40000011467 */
[----:B------:R-:W-:Y:S02]  /*62f0*/  F2FP.BF16.PACK_AB R60, R61, R60 ;  /* 0x0000003c3d3c723e */ /* 0x000fe400000010ff */
[----:B-1----:R-:W-:-:S02]  /*6300*/  LEA.HI R3, R5, R103, RZ, 0x2 ;  /* 0x0000006705037211 */ /* 0x002fc400078f10ff */
        /* <DEDUP_REMOVED lines=66> */
[----:B-----5:R-:W-:Y:S01]  /*6730*/  F2FP.BF16.PACK_AB R19, R127, R126 ;  /* 0x0000007e7f13723e */ /* 0x020fe200000010ff */
        /* <DEDUP_REMOVED lines=91> */
.L_x_616:
        /* <DEDUP_REMOVED lines=62> */
.L_x_618:
[----:B--234-:R-:W-:Y:S05]  /*70d0*/  BSYNC B0 ;  /* 0x0000000000007941 */ /* 0x01cfea0003800000 */
.L_x_617:
        /* <DEDUP_REMOVED lines=17> */
.L_x_620:
[----:B------:R-:W-:Y:S05]  /*71f0*/  BSYNC B0 ;  /* 0x0000000000007941 */ /* 0x000fea0003800000 */
.L_x_619:
        /* <DEDUP_REMOVED lines=16> */
.L_x_622:
[----:B------:R-:W-:Y:S05]  /*7300*/  BSYNC B0 ;  /* 0x0000000000007941 */ /* 0x000fea0003800000 */
.L_x_621:
        /* <DEDUP_REMOVED lines=16> */
.L_x_624:
[----:B------:R-:W-:Y:S05]  /*7410*/  BSYNC B0 ;  /* 0x0000000000007941 */ /* 0x000fea0003800000 */
.L_x_623:
        /* <DEDUP_REMOVED lines=16> */
.L_x_626:
[----:B------:R-:W-:Y:S05]  /*7520*/  BSYNC B0 ;  /* 0x0000000000007941 */ /* 0x000fea0003800000 */
.L_x_625:
        /* <DEDUP_REMOVED lines=16> */
.L_x_628:
[----:B------:R-:W-:Y:S05]  /*7630*/  BSYNC B0 ;  /* 0x0000000000007941 */ /* 0x000fea0003800000 */
.L_x_627:
        /* <DEDUP_REMOVED lines=16> */
.L_x_630:
[----:B------:R-:W-:Y:S05]  /*7740*/  BSYNC B0 ;  /* 0x0000000000007941 */ /* 0x000fea0003800000 */
.L_x_629:
        /* <DEDUP_REMOVED lines=16> */
.L_x_632:
[----:B------:R-:W-:Y:S05]  /*7850*/  BSYNC B0 ;  /* 0x0000000000007941 */ /* 0x000fea0003800000 */
.L_x_631:
        /* <DEDUP_REMOVED lines=20> */
.L_x_634:
[----:B------:R-:W-:Y:S05]  /*79a0*/  BSYNC B0 ;  /* 0x0000000000007941 */ /* 0x000fea0003800000 */
.L_x_633:
        /* <DEDUP_REMOVED lines=15> */
.L_x_636:
[----:B------:R-:W-:Y:S05]  /*7aa0*/  BSYNC B0 ;  /* 0x0000000000007941 */ /* 0x000fea0003800000 */
.L_x_635:
        /* <DEDUP_REMOVED lines=14> */
.L_x_638:
[----:B------:R-:W-:Y:S05]  /*7b90*/  BSYNC B0 ;  /* 0x0000000000007941 */ /* 0x000fea0003800000 */
.L_x_637:
        /* <DEDUP_REMOVED lines=14> */
.L_x_640:
[----:B------:R-:W-:Y:S05]  /*7c80*/  BSYNC B0 ;  /* 0x0000000000007941 */ /* 0x000fea0003800000 */
.L_x_639:
        /* <DEDUP_REMOVED lines=14> */
.L_x_642:
[----:B------:R-:W-:Y:S05]  /*7d70*/  BSYNC B0 ;  /* 0x0000000000007941 */ /* 0x000fea0003800000 */
.L_x_641:
        /* <DEDUP_REMOVED lines=14> */
.L_x_644:
[----:B------:R-:W-:Y:S05]  /*7e60*/  BSYNC B0 ;  /* 0x0000000000007941 */ /* 0x000fea0003800000 */
.L_x_643:
        /* <DEDUP_REMOVED lines=14> */
.L_x_646:
[----:B------:R-:W-:Y:S05]  /*7f50*/  BSYNC B0 ;  /* 0x0000000000007941 */ /* 0x000fea0003800000 */
.L_x_645:
        /* <DEDUP_REMOVED lines=14> */
.L_x_615:
[----:B------:R-:W2:Y:S01]  /*8040*/  LDL R8, [R1+0x30] ;  /* 0x0000300001087983 */ /* 0x000ea20000100800 */
[----:B------:R-:W-:Y:S01]  /*8050*/  ISETP.NE.U32.AND P0, PT, RZ, c[0x0][0x358], PT ;  /* 0x0000d600ff007a0c */ /* 0x000fe20003f05070 */
[----:B-1----:R-:W-:-:S03]  /*8060*/  IMAD.MOV.U32 R2, RZ, RZ, 0x4 ;  /* 0x00000004ff027424 */ /* 0x002fc600078e00ff */
        /* <DEDUP_REMOVED lines=16> */
.L_x_647:
[----:B------:R-:W1:Y:S01]  /*8170*/  S2R R4, SR_TID.X ;  /* 0x0000000000047919 */ /* 0x000e620000002100 */
[----:B------:R-:W-:Y:S01]  /*8180*/  SEL R16, R8, RZ, !P1 ;  /* 0x000000ff08107207 */ /* 0x000fe20004800000 */
[----:B------:R-:W-:Y:S02]  /*8190*/  BSSY B0, `(.L_x_648) ;  /* 0x0000025000007945 */ /* 0x000fe40003800000 */
[----:B------:R-:W2:Y:S04]  /*81a0*/  S2R R9, SR_CTAID.X ;  /* 0x0000000000097919 */ /* 0x000ea80000002500 */
[----:B------:R-:W3:Y:S01]  /*81b0*/  S2R R20, SR_CTAID.Y ;  /* 0x0000000000147919 */ /* 0x000ee20000002600 */
[----:B-1---5:R-:W-:-:S04]  /*81c0*/  SHF.R.S32.HI R14, RZ, 0x1f, R4 ;  /* 0x0000001fff0e7819 */ /* 0x022fc80000011404 */
        /* <DEDUP_REMOVED lines=33> */
.L_x_649:
[----:B------:R-:W-:Y:S05]  /*83e0*/  BSYNC B0 ;  /* 0x0000000000007941 */ /* 0x000fea0003800000 */
.L_x_648:
        /* <DEDUP_REMOVED lines=17> */
.L_x_651:
[----:B------:R-:W-:Y:S05]  /*8500*/  BSYNC B0 ;  /* 0x0000000000007941 */ /* 0x000fea0003800000 */
.L_x_650:
        /* <DEDUP_REMOVED lines=16> */
.L_x_653:
[----:B------:R-:W-:Y:S05]  /*8610*/  BSYNC B0 ;  /* 0x0000000000007941 */ /* 0x000fea0003800000 */
.L_x_652:
        /* <DEDUP_REMOVED lines=16> */
.L_x_655:
[----:B------:R-:W-:Y:S05]  /*8720*/  BSYNC B0 ;  /* 0x0000000000007941 */ /* 0x000fea0003800000 */
.L_x_654:
        /* <DEDUP_REMOVED lines=16> */
.L_x_657:
[----:B------:R-:W-:Y:S05]  /*8830*/  BSYNC B0 ;  /* 0x0000000000007941 */ /* 0x000fea0003800000 */
.L_x_656:
        /* <DEDUP_REMOVED lines=16> */
.L_x_659:
[----:B------:R-:W-:Y:S05]  /*8940*/  BSYNC B0 ;  /* 0x0000000000007941 */ /* 0x000fea0003800000 */
.L_x_658:
        /* <DEDUP_REMOVED lines=16> */
.L_x_661:
[----:B------:R-:W-:Y:S05]  /*8a50*/  BSYNC B0 ;  /* 0x0000000000007941 */ /* 0x000fea0003800000 */
.L_x_660:
        /* <DEDUP_REMOVED lines=16> */
.L_x_663:
[----:B------:R-:W-:Y:S05]  /*8b60*/  BSYNC B0 ;  /* 0x0000000000007941 */ /* 0x000fea0003800000 */
.L_x_662:
        /* <DEDUP_REMOVED lines=20> */
.L_x_665:
[----:B------:R-:W-:Y:S05]  /*8cb0*/  BSYNC B0 ;  /* 0x0000000000007941 */ /* 0x000fea0003800000 */
.L_x_664:
        /* <DEDUP_REMOVED lines=15> */
.L_x_667:
[----:B------:R-:W-:Y:S05]  /*8db0*/  BSYNC B0 ;  /* 0x0000000000007941 */ /* 0x000fea0003800000 */
.L_x_666:
        /* <DEDUP_REMOVED lines=14> */
.L_x_669:
[----:B------:R-:W-:Y:S05]  /*8ea0*/  BSYNC B0 ;  /* 0x0000000000007941 */ /* 0x000fea0003800000 */
.L_x_668:
        /* <DEDUP_REMOVED lines=14> */
.L_x_671:
[----:B------:R-:W-:Y:S05]  /*8f90*/  BSYNC B0 ;  /* 0x0000000000007941 */ /* 0x000fea0003800000 */
.L_x_670:
        /* <DEDUP_REMOVED lines=14> */
.L_x_673:
[----:B------:R-:W-:Y:S05]  /*9080*/  BSYNC B0 ;  /* 0x0000000000007941 */ /* 0x000fea0003800000 */
.L_x_672:
        /* <DEDUP_REMOVED lines=14> */
.L_x_675:
[----:B------:R-:W-:Y:S05]  /*9170*/  BSYNC B0 ;  /* 0x0000000000007941 */ /* 0x000fea0003800000 */
.L_x_674:
        /* <DEDUP_REMOVED lines=14> */
.L_x_677:
[----:B------:R-:W-:Y:S05]  /*9260*/  BSYNC B0 ;  /* 0x0000000000007941 */ /* 0x000fea0003800000 */
.L_x_676:
        /* <DEDUP_REMOVED lines=14> */
.L_x_678:
        /* <DEDUP_REMOVED lines=11> */
.L_x_1163:


//--------------------- .text._ZN7cutlass13device_kernelIN5flash19enable_sm80_to_sm89INS1_16FlashAttnBwdSm80INS1_25CollectiveMainloopBwdSm80ILi1ELi1EN4cute5tupleIJNS5_1CILi64EEES8_NS7_ILi256EEEEEENS_10bfloat16_tEfNS_4arch4Sm80ELb0ELb0ELb0ELb1ELb0ELb0ELb0ELb0ELi2ELi4ELi2ELi2ELb0EEENS1_24CollectiveEpilogueBwdGQAISA_fSD_Li256ELb1ELb0EEENS1_19SingleTileSchedulerILb1ELb0ELb0ELi64EEEEEEEEEvNT_6ParamsE --------------------------
	.section	.text._ZN7cutlass13device_kernelIN5flash19enable_sm80_to_sm89INS1_16FlashAttnBwdSm80INS1_25CollectiveMainloopBwdSm80ILi1ELi1EN4cute5tupleIJNS5_1CILi64EEES8_NS7_ILi256EEEEEENS_10bfloat16_tEfNS_4arch4Sm80ELb0ELb0ELb0ELb1ELb0ELb0ELb0ELb0ELi2ELi4ELi2ELi2ELb0EEENS1_24CollectiveEpilogueBwdGQAISA_fSD_Li256ELb1ELb0EEENS1_19SingleTileSchedulerILb1ELb0ELb0ELi64EEEEEEEEEvNT_6ParamsE,"ax",@progbits
	.sectioninfo	@"SHI_REGISTERS=255"
	.align	128
.text._ZN7cutlass13device_kernelIN5flash19enable_sm80_to_sm89INS1_16FlashAttnBwdSm80INS1_25CollectiveMainloopBwdSm80ILi1ELi1EN4cute5tupleIJNS5_1CILi64EEES8_NS7_ILi256EEEEEENS_10bfloat16_tEfNS_4arch4Sm80ELb0ELb0ELb0ELb1ELb0ELb0ELb0ELb0ELi2ELi4ELi2ELi2ELb0EEENS1_24CollectiveEpilogueBwdGQAISA_fSD_Li256ELb1ELb0EEENS1_19SingleTileSchedulerILb1ELb0ELb0ELi64EEEEEEEEEvNT_6ParamsE:
        .type           _ZN7cutlass13device_kernelIN5flash19enable_sm80_to_sm89INS1_16FlashAttnBwdSm80INS1_25CollectiveMainloopBwdSm80ILi1ELi1EN4cute5tupleIJNS5_1CILi64EEES8_NS7_ILi256EEEEEENS_10bfloat16_tEfNS_4arch4Sm80ELb0ELb0ELb0ELb1ELb0ELb0ELb0ELb0ELi2ELi4ELi2ELi2ELb0EEENS1_24CollectiveEpilogueBwdGQAISA_fSD_Li256ELb1ELb0EEENS1_19SingleTileSchedulerILb1ELb0ELb0ELi64EEEEEEEEEvNT_6ParamsE,@function
        .size           _ZN7cutlass13device_kernelIN5flash19enable_sm80_to_sm89INS1_16FlashAttnBwdSm80INS1_25CollectiveMainloopBwdSm80ILi1ELi1EN4cute5tupleIJNS5_1CILi64EEES8_NS7_ILi256EEEEEENS_10bfloat16_tEfNS_4arch4Sm80ELb0ELb0ELb0ELb1ELb0ELb0ELb0ELb0ELi2ELi4ELi2ELi2ELb0EEENS1_24CollectiveEpilogueBwdGQAISA_fSD_Li256ELb1ELb0EEENS1_19SingleTileSchedulerILb1ELb0ELb0ELi64EEEEEEEEEvNT_6ParamsE,(.L_x_1164 - _ZN7cutlass13device_kernelIN5flash19enable_sm80_to_sm89INS1_16FlashAttnBwdSm80INS1_25CollectiveMainloopBwdSm80ILi1ELi1EN4cute5tupleIJNS5_1CILi64EEES8_NS7_ILi256EEEEEENS_10bfloat16_tEfNS_4arch4Sm80ELb0ELb0ELb0ELb1ELb0ELb0ELb0ELb0ELi2ELi4ELi2ELi2ELb0EEENS1_24CollectiveEpilogueBwdGQAISA_fSD_Li256ELb1ELb0EEENS1_19SingleTileSchedulerILb1ELb0ELb0ELi64EEEEEEEEEvNT_6ParamsE)
        .other          _ZN7cutlass13device_kernelIN5flash19enable_sm80_to_sm89INS1_16FlashAttnBwdSm80INS1_25CollectiveMainloopBwdSm80ILi1ELi1EN4cute5tupleIJNS5_1CILi64EEES8_NS7_ILi256EEEEEENS_10bfloat16_tEfNS_4arch4Sm80ELb0ELb0ELb0ELb1ELb0ELb0ELb0ELb0ELi2ELi4ELi2ELi2ELb0EEENS1_24CollectiveEpilogueBwdGQAISA_fSD_Li256ELb1ELb0EEENS1_19SingleTileSchedulerILb1ELb0ELb0ELi64EEEEEEEEEvNT_6ParamsE,@"STO_CUDA_ENTRY STV_DEFAULT"
_ZN7cutlass13device_kernelIN5flash19enable_sm80_to_sm89INS1_16FlashAttnBwdSm80INS1_25CollectiveMainloopBwdSm80ILi1ELi1EN4cute5tupleIJNS5_1CILi64EEES8_NS7_ILi256EEEEEENS_10bfloat16_tEfNS_4arch4Sm80ELb0ELb0ELb0ELb1ELb0ELb0ELb0ELb0ELi2ELi4ELi2ELi2ELb0EEENS1_24CollectiveEpilogueBwdGQAISA_fSD_Li256ELb1ELb0EEENS1_19SingleTileSchedulerILb1ELb0ELb0ELi64EEEEEEEEEvNT_6ParamsE:
        /* <DEDUP_REMOVED lines=18> */
.L_x_680:
        /* <DEDUP_REMOVED lines=8> */
.L_x_682:
[----:B------:R-:W-:Y:S02]  /*01a0*/  MOV R0, c[0x0][0x3ac] ;  /* 0x0000eb0000007a02 */ /* 0x000fe40000000f00 */
.L_x_681:
[----:B-1----:R-:W-:-:S05]  /*01b0*/  IMAD.SHL.U32 R2, R19, 0x40, RZ ;  /* 0x0000004013027824 */ /* 0x002fca00078e00ff */
[----:B-----5:R-:W-:-:S04]  /*01c0*/  ISETP.GE.AND P0, PT, R2, R0, PT ;  /* 0x000000000200720c */ /* 0x020fc80003f06270 */
[----:B------:R-:W-:-:S05]  /*01d0*/  SEL R0, R5, 0xffffffff, !P0 ;  /* 0xffffffff05007807 */ /* 0x000fca0004000000 */
[----:B------:R1:W-:Y:S01]  /*01e0*/  STL [R1+0x30], R0 ;  /* 0x0000300001007387 */ /* 0x0003e20000100800 */
[----:B------:R-:W-:Y:S05]  /*01f0*/  BRA `(.L_x_683) ;  /* 0x0000012000007947 */ /* 0x000fea0003800000 */
.L_x_679:
[----:B---34-:R-:W-:-:S04]  /*0200*/  ISETP.NE.U32.AND P0, PT, RZ, c[0x0][0x3c8], PT ;  /* 0x0000f200ff007a0c */ /* 0x018fc80003f05070 */
[----:B------:R-:W-:-:S13]  /*0210*/  ISETP.NE.AND.EX P0, PT, RZ, c[0x0][0x3cc], PT, P0 ;  /* 0x0000f300ff007a0c */ /* 0x000fda0003f05300 */
[----:B------:R-:W-:Y:S05]  /*0220*/  @!P0 BRA `(.L_x_684) ;  /* 0x0000002000008947 */ /* 0x000fea0003800000 */
[----:B------:R1:W5:Y:S01]  /*0230*/  LDG.E R0, [R2.64] ;  /* 0x0000000a02007981 */ /* 0x000362000c1e1900 */
[----:B------:R-:W-:Y:S05]  /*0240*/  BRA `(.L_x_685) ;  /* 0x0000009000007947 */ /* 0x000fea0003800000 */
.L_x_684:
        /* <DEDUP_REMOVED lines=8> */
.L_x_686:
[----:B------:R-:W-:Y:S02]  /*02d0*/  MOV R0, c[0x0][0x3ac] ;  /* 0x0000eb0000007a02 */ /* 0x000fe40000000f00 */
.L_x_685:
[----:B-1----:R-:W-:-:S05]  /*02e0*/  IMAD.SHL.U32 R2, R19, 0x40, RZ ;  /* 0x0000004013027824 */ /* 0x002fca00078e00ff */
[----:B-----5:R-:W-:-:S04]  /*02f0*/  ISETP.GE.AND P0, PT, R2, R0, PT ;  /* 0x000000000200720c */ /* 0x020fc80003f06270 */
[----:B------:R-:W-:-:S05]  /*0300*/  SEL R0, R5, 0xffffffff, !P0 ;  /* 0xffffffff05007807 */ /* 0x000fca0004000000 */
[----:B------:R1:W-:Y:S04]  /*0310*/  STL [R1+0x30], R0 ;  /* 0x0000300001007387 */ /* 0x0003e80000100800 */
.L_x_683:
        /* <DEDUP_REMOVED lines=18> */
[----:B------:R-:W-:Y:S01]  /*0440*/  CS2R R14, SRZ ;  /* 0x00000000000e7805 */ /* 0x000fe2000001ff00 */
[----:B------:R-:W-:Y:S02]  /*0450*/  IMAD.MOV.U32 R25, RZ, RZ, RZ ;  /* 0x000000ffff197224 */ /* 0x000fe400078e00ff */
[----:B------:R-:W-:Y:S02]  /*0460*/  IMAD.MOV.U32 R17, RZ, RZ, c[0x0][0x198] ;  /* 0x00006600ff117624 */ /* 0x000fe400078e00ff */
[----:B--2---:R-:W-:Y:S01]  /*0470*/  @P2 IMAD R0, R22, 0x40, R0 ;  /* 0x0000004016002824 */ /* 0x004fe200078e0200 */
[----:B---3--:R1:W2:Y:S01]  /*0480*/  @P0 R2UR UR9, R8 ;  /* 0x00000000080903c2 */ /* 0x0082a200000e0000 */
[--C-:B----4-:R-:W-:Y:S01]  /*0490*/  @P2 SHF.R.S32.HI R13, RZ, 0x1f, R7.reuse ;  /* 0x0000001fff0d2819 */ /* 0x110fe20000011407 */
[----:B------:R-:W-:-:S02]  /*04a0*/  @P2 IMAD.MOV.U32 R12, RZ, RZ, R7 ;  /* 0x000000ffff0c2224 */ /* 0x000fc400078e0007 */
[----:B-1----:R-:W-:-:S04]  /*04b0*/  @P2 SHF.R.S32.HI R8, RZ, 0x1f, R0 ;  /* 0x0000001fff082819 */ /* 0x002fc80000011400 */
[----:B------:R-:W-:Y:S02]  /*04c0*/  @P2 LEA.HI R0, R8, R0, RZ, 0x6 ;  /* 0x0000000008002211 */ /* 0x000fe400078f30ff */
[--C-:B-----5:R-:W-:Y:S01]  /*04d0*/  @P3 SHF.R.S32.HI R15, RZ, 0x1f, R6.reuse ;  /* 0x0000001fff0f3819 */ /* 0x120fe20000011406 */
        /* <DEDUP_REMOVED lines=9> */
.L_x_687:
[----:B------:R-:W-:-:S04]  /*0570*/  ISETP.NE.U32.AND P0, PT, RZ, c[0x0][0x2e0], PT ;  /* 0x0000b800ff007a0c */ /* 0x000fc80003f05070 */
[----:B------:R-:W-:-:S13]  /*0580*/  ISETP.NE.AND.EX P0, PT, RZ, c[0x0][0x2e4], PT, P0 ;  /* 0x0000b900ff007a0c */ /* 0x000fda0003f05300 */
[----:B------:R-:W-:Y:S05]  /*0590*/  @!P0 BRA `(.L_x_688) ;  /* 0x0000003000008947 */ /* 0x000fea0003800000 */
[----:B------:R-:W-:-:S05]  /*05a0*/  IMAD.WIDE R2, R22, R9, c[0x0][0x2e0] ;  /* 0x0000b80016027625 */ /* 0x000fca00078e0209 */
[----:B------:R1:W5:Y:S01]  /*05b0*/  LDG.E R17, [R2.64] ;  /* 0x0000000a02117981 */ /* 0x000362000c1e1900 */
[----:B------:R-:W-:Y:S05]  /*05c0*/  BRA `(.L_x_689) ;  /* 0x0000004000007947 */ /* 0x000fea0003800000 */
.L_x_688:
[----:B------:R-:W-:Y:S05]  /*05d0*/  @!P3 BRA `(.L_x_689) ;  /* 0x000000300000b947 */ /* 0x000fea0003800000 */
[----:B------:R1:W2:Y:S04]  /*05e0*/  LDG.E R0, [R2.64] ;  /* 0x0000000a02007981 */ /* 0x0002a8000c1e1900 */
[----:B-1----:R-:W2:Y:S02]  /*05f0*/  LDG.E R2, [R2.64+0x4] ;  /* 0x0000040a02027981 */ /* 0x002ea4000c1e1900 */
[----:B--2---:R-:W-:Y:S02]  /*0600*/  IADD3 R17, -R0, R2, RZ ;  /* 0x0000000200117210 */ /* 0x004fe40007ffe1ff */
.L_x_689:
        /* <DEDUP_REMOVED lines=75> */
[----:B------:R-:W-:Y:S01]  /*0ac0*/  LEA.HI R4, R28, R32, RZ, 0x3 ;  /* 0x000000201c047211 */ /* 0x000fe200078f18ff */
[C---:B------:R-:W-:Y:S01]  /*0ad0*/  IMAD R10, R30.reuse, c[0x0][0x288], RZ ;  /* 0x0000a2001e0a7a24 */ /* 0x040fe200078e02ff */
[----:B------:R-:W-:Y:S01]  /*0ae0*/  SHF.R.S32.HI R0, RZ, 0x1f, R25 ;  /* 0x0000001fff007819 */ /* 0x000fe20000011419 */
[----:B------:R-:W-:Y:S01]  /*0af0*/  IMAD R9, R30, c[0x0][0x270], RZ ;  /* 0x00009c001e097a24 */ /* 0x000fe200078e02ff */
[----:B------:R-:W-:Y:S01]  /*0b00*/  IADD3 R2, P0, R3, R25, RZ ;  /* 0x0000001903027210 */ /* 0x000fe20007f1e0ff */
[C---:B------:R-:W-:Y:S01]  /*0b10*/  IMAD R10, R31.reuse, c[0x0][0x28c], R10 ;  /* 0x0000a3001f0a7a24 */ /* 0x040fe200078e020a */
[----:B------:R-:W-:Y:S01]  /*0b20*/  SHF.R.S32.HI R251, RZ, 0x3, R4 ;  /* 0x00000003fffb7819 */ /* 0x000fe20000011404 */
[----:B------:R-:W-:Y:S01]  /*0b30*/  IMAD R9, R31, c[0x0][0x274], R9 ;  /* 0x00009d001f097a24 */ /* 0x000fe200078e0209 */
[----:B------:R-:W-:Y:S01]  /*0b40*/  LEA.HI.X.SX32 R3, R3, R0, 0x1, P0 ;  /* 0x0000000003037211 */ /* 0x000fe200000f0eff */
[----:B------:R-:W-:Y:S01]  /*0b50*/  IMAD.MOV.U32 R0, RZ, RZ, R31 ;  /* 0x000000ffff007224 */ /* 0x000fe200078e001f */
[----:B------:R-:W-:Y:S01]  /*0b60*/  LOP3.LUT R8, R4, 0xfffffff8, RZ, 0xc0, !PT ;  /* 0xfffffff804087812 */ /* 0x000fe200078ec0ff */
[----:B------:R-:W-:Y:S01]  /*0b70*/  @P1 IMAD.HI.U32 R5, R31, c[0x0][0x24c], RZ ;  /* 0x000093001f051a27 */ /* 0x000fe200078e00ff */
[----:B------:R-:W-:Y:S01]  /*0b80*/  SHF.R.S32.HI R16, RZ, 0x1f, R251 ;  /* 0x0000001fff107819 */ /* 0x000fe200000114fb */
[----:B------:R-:W-:Y:S01]  /*0b90*/  USHF.L.U32 UR7, UR4, 0x6, URZ ;  /* 0x0000000604077899 */ /* 0x000fe2000800063f */
[----:B------:R-:W-:Y:S01]  /*0ba0*/  IADD3 R18, P0, R251, R12, RZ ;  /* 0x0000000cfb127210 */ /* 0x000fe20007f1e0ff */
[C---:B------:R-:W-:Y:S01]  /*0bb0*/  IMAD.WIDE.U32 R6, R31.reuse, c[0x0][0x270], R2 ;  /* 0x00009c001f067a25 */ /* 0x040fe200078e0002 */
[----:B------:R-:W-:Y:S01]  /*0bc0*/  @P1 SHF.R.U32.HI R0, RZ, c[0x0][0x250], R5 ;  /* 0x00009400ff001a19 */ /* 0x000fe20000011605 */
[----:B------:R-:W-:Y:S01]  /*0bd0*/  UMOV UR14, 0x6 ;  /* 0x00000006000e7882 */ /* 0x000fe20000000000 */
[----:B------:R-:W-:Y:S01]  /*0be0*/  SEL R26, R22, RZ, !P2 ;  /* 0x000000ff161a7207 */ /* 0x000fe20005000000 */
[----:B------:R-:W-:Y:S01]  /*0bf0*/  IMAD.IADD R23, R32, 0x1, -R8 ;  /* 0x0000000120177824 */ /* 0x000fe200078e0a08 */
[----:B------:R-:W-:Y:S01]  /*0c00*/  SHF.R.S32.HI R12, RZ, 0x1f, R0 ;  /* 0x0000001fff0c7819 */ /* 0x000fe20000011400 */
[----:B------:R-:W-:Y:S01]  /*0c10*/  IMAD.WIDE.U32 R4, R31, c[0x0][0x288], R2 ;  /* 0x0000a2001f047a25 */ /* 0x000fe200078e0002 */
[----:B------:R-:W-:Y:S01]  /*0c20*/  LOP3.LUT R243, R243, 0xffffff7f, RZ, 0xc0, !PT ;  /* 0xffffff7ff3f37812 */ /* 0x000fe200078ec0ff */
[----:B------:R-:W-:Y:S01]  /*0c30*/  USHF.L.U64.HI UR6, UR4, UR14, UR5 ;  /* 0x0000000e04067299 */ /* 0x000fe20008010205 */
[----:B------:R-:W-:Y:S01]  /*0c40*/  CS2R R162, SRZ ;  /* 0x0000000000a27805 */ /* 0x000fe2000001ff00 */
[----:B------:R-:W-:Y:S01]  /*0c50*/  IMAD.X R20, R16, 0x1, R13, P0 ;  /* 0x0000000110147824 */ /* 0x000fe200000e060d */
[----:B------:R-:W-:Y:S01]  /*0c60*/  IADD3 R2, P0, R251, R14, RZ ;  /* 0x0000000efb027210 */ /* 0x000fe20007f1e0ff */
[----:B------:R-:W-:Y:S01]  /*0c70*/  IMAD.MOV.U32 R8, RZ, RZ, R6 ;  /* 0x000000ffff087224 */ /* 0x000fe200078e0006 */
[----:B------:R-:W-:Y:S01]  /*0c80*/  ULDC.64 UR4, c[0x0][0x208] ;  /* 0x0000820000047ab9 */ /* 0x000fe20000000a00 */
[----:B------:R-:W-:Y:S01]  /*0c90*/  IMAD.SHL.U32 R14, R23, 0x8, RZ ;  /* 0x00000008170e7824 */ /* 0x000fe200078e00ff */
[----:B------:R-:W-:Y:S01]  /*0ca0*/  USHF.L.U32 UR8, UR4, 0x6, URZ ;  /* 0x0000000604087899 */ /* 0x000fe2000800063f */
[----:B------:R-:W-:Y:S01]  /*0cb0*/  IMAD.SHL.U32 R6, R251, 0x40, RZ ;  /* 0x00000040fb067824 */ /* 0x000fe200078e00ff */
[----:B------:R-:W-:Y:S01]  /*0cc0*/  USHF.L.U64.HI UR14, UR4, UR14, UR5 ;  /* 0x0000000e040e7299 */ /* 0x000fe20008010205 */
[----:B------:R-:W-:Y:S01]  /*0cd0*/  IMAD.IADD R11, R5, 0x1, R10 ;  /* 0x00000001050b7824 */ /* 0x000fe200078e020a */
[----:B------:R-:W-:Y:S01]  /*0ce0*/  IADD3 R29, R14, 0xc0, RZ ;  /* 0x000000c00e1d7810 */ /* 0x000fe20007ffe0ff */
[----:B------:R-:W-:Y:S01]  /*0cf0*/  IMAD.X R3, R16, 0x1, R15, P0 ;  /* 0x0000000110037824 */ /* 0x000fe200000e060f */
[----:B------:R-:W-:Y:S01]  /*0d00*/  SHF.R.S32.HI R15, RZ, 0x1f, R14 ;  /* 0x0000001fff0f7819 */ /* 0x000fe2000001140e */
[----:B------:R-:W-:Y:S01]  /*0d10*/  IMAD.MOV.U32 R10, RZ, RZ, R4 ;  /* 0x000000ffff0a7224 */ /* 0x000fe200078e0004 */
[----:B------:R-:W-:Y:S01]  /*0d20*/  LOP3.LUT R6, R6, 0x1c0, RZ, 0xc0, !PT ;  /* 0x000001c006067812 */ /* 0x000fe200078ec0ff */
[----:B------:R-:W-:Y:S01]  /*0d30*/  IMAD R4, R12, c[0x0][0x1e0], RZ ;  /* 0x000078000c047a24 */ /* 0x000fe200078e02ff */
[----:B------:R-:W-:Y:S01]  /*0d40*/  UIADD3 UR5, UR9, 0x3f, URZ ;  /* 0x0000003f09057890 */ /* 0x000fe2000fffe03f */
[----:B------:R-:W-:Y:S01]  /*0d50*/  IMAD.IADD R9, R7, 0x1, R9 ;  /* 0x0000000107097824 */ /* 0x000fe200078e0209 */
[----:B------:R-:W-:Y:S01]  /*0d60*/  LOP3.LUT R17, R6, 0x38, R14, 0xf8, !PT ;  /* 0x0000003806117812 */ /* 0x000fe200078ef80e */
[C---:B------:R-:W-:Y:S01]  /*0d70*/  IMAD R13, R0.reuse, c[0x0][0x1e4], R4 ;  /* 0x00007900000d7a24 */ /* 0x040fe200078e0204 */
[----:B------:R-:W-:Y:S01]  /*0d80*/  SHF.R.U32.HI R16, RZ, 0x3, R6 ;  /* 0x00000003ff107819 */ /* 0x000fe20000011606 */
[----:B------:R-:W-:Y:S01]  /*0d90*/  IMAD.WIDE.U32 R4, R0, c[0x0][0x1e0], R14 ;  /* 0x0000780000047a25 */ /* 0x000fe200078e000e */
[----:B------:R-:W-:Y:S01]  /*0da0*/  USHF.R.S32.HI UR4, URZ, 0x1f, UR5 ;  /* 0x0000001f3f047899 */ /* 0x000fe20008011405 */
[----:B------:R-:W-:Y:S01]  /*0db0*/  CS2R R160, SRZ ;  /* 0x0000000000a07805 */ /* 0x000fe2000001ff00 */
[----:B------:R-:W-:Y:S01]  /*0dc0*/  LOP3.LUT R24, R17, R16, RZ, 0x3c, !PT ;  /* 0x0000001011187212 */ /* 0x000fe200078e3cff */
[----:B------:R-:W-:Y:S01]  /*0dd0*/  IMAD.WIDE R6, R19, 0x40, R2 ;  /* 0x0000004013067825 */ /* 0x000fe200078e0202 */
[----:B------:R-:W-:Y:S01]  /*0de0*/  ULEA.HI UR4, UR4, UR5, URZ, 0x6 ;  /* 0x0000000504047291 */ /* 0x000fe2000f8f303f */
[----:B------:R-:W-:Y:S01]  /*0df0*/  CS2R R158, SRZ ;  /* 0x00000000009e7805 */ /* 0x000fe2000001ff00 */
[----:B------:R-:W-:Y:S01]  /*0e00*/  CS2R R156, SRZ ;  /* 0x00000000009c7805 */ /* 0x000fe2000001ff00 */
[----:B------:R-:W-:Y:S01]  /*0e10*/  IMAD R2, R12, c[0x0][0x1b0], RZ ;  /* 0x00006c000c027a24 */ /* 0x000fe200078e02ff */
[----:B------:R-:W-:Y:S01]  /*0e20*/  SHF.R.S32.HI R12, RZ, 0x1f, R22 ;  /* 0x0000001fff0c7819 */ /* 0x000fe20000011416 */
[----:B------:R-:W-:Y:S01]  /*0e30*/  IMAD.IADD R5, R5, 0x1, R13 ;  /* 0x0000000105057824 */ /* 0x000fe200078e020d */
[----:B------:R-:W-:Y:S01]  /*0e40*/  CS2R R154, SRZ ;  /* 0x00000000009a7805 */ /* 0x000fe2000001ff00 */
[----:B------:R-:W-:Y:S01]  /*0e50*/  IMAD R13, R0, c[0x0][0x1b4], R2 ;  /* 0x00006d00000d7a24 */ /* 0x000fe200078e0202 */
[----:B------:R-:W-:Y:S01]  /*0e60*/  SEL R21, R12, RZ, !P2 ;  /* 0x000000ff0c157207 */ /* 0x000fe20005000000 */
[----:B------:R-:W-:Y:S01]  /*0e70*/  IMAD.WIDE.U32 R2, R0, c[0x0][0x1b0], R14 ;  /* 0x00006c0000027a25 */ /* 0x000fe200078e000e */
[----:B------:R-:W-:Y:S01]  /*0e80*/  SEL R0, R12, RZ, !P3 ;  /* 0x000000ff0c007207 */ /* 0x000fe20005800000 */
[----:B------:R-:W-:Y:S01]  /*0e90*/  CS2R R152, SRZ ;  /* 0x0000000000987805 */ /* 0x000fe2000001ff00 */
        /* <DEDUP_REMOVED lines=52> */
[----:B------:R-:W-:Y:S01]  /*11e0*/  IADD3 R19, R14, 0x80, RZ ;  /* 0x000000800e137810 */ /* 0x000fe20007ffe0ff */
        /* <DEDUP_REMOVED lines=35> */
[----:B------:R-:W-:Y:S01]  /*1420*/  SHF.R.S32.HI R20, RZ, 0x6, R6 ;  /* 0x00000006ff147819 */ /* 0x000fe20000011406 */
[----:B------:R-:W-:Y:S01]  /*1430*/  IMAD.MOV.U32 R15, RZ, RZ, c[0x0][0x1a8] ;  /* 0x00006a00ff0f7624 */ /* 0x000fe200078e00ff */
[C---:B------:R-:W-:Y:S01]  /*1440*/  ISETP.LT.OR P4, PT, R0.reuse, 0x1, P3 ;  /* 0x000000010000780c */ /* 0x040fe20001f81670 */
[----:B------:R-:W-:Y:S01]  /*1450*/  IMAD.WIDE.U32 R12, R31, c[0x0][0x180], R8 ;  /* 0x000060001f0c7a25 */ /* 0x000fe200078e0008 */
[----:B------:R-:W-:Y:S01]  /*1460*/  LEA R6, P0, R7, R4, 0x6 ;  /* 0x0000000407067211 */ /* 0x000fe200078030ff */
[----:B------:R-:W-:Y:S01]  /*1470*/  STL.64 [R1+0x18], R34 ;  /* 0x0000182201007387 */ /* 0x000fe20000100a00 */
[----:B------:R-:W-:Y:S01]  /*1480*/  ISETP.LT.OR P5, PT, R0, 0x1, P2 ;  /* 0x000000010000780c */ /* 0x000fe200017a1670 */
[----:B------:R-:W-:Y:S01]  /*1490*/  IMAD R10, R20, 0x200, R24 ;  /* 0x00000200140a7824 */ /* 0x000fe200078e0218 */
[----:B------:R-:W-:Y:S01]  /*14a0*/  ISETP.GE.AND P1, PT, R19, c[0x0][0x1cc], PT ;  /* 0x0000730013007a0c */ /* 0x000fe20003f26270 */
[----:B------:R-:W-:Y:S01]  /*14b0*/  IMAD.MOV.U32 R24, RZ, RZ, c[0x0][0x1ac] ;  /* 0x00006b00ff187624 */ /* 0x000fe200078e00ff */
[----:B------:R-:W-:Y:S01]  /*14c0*/  LEA.HI.X R7, R7, R5, R11, 0x6, P0 ;  /* 0x0000000507077211 */ /* 0x000fe200000f340b */
[----:B------:R-:W-:Y:S01]  /*14d0*/  IMAD.SHL.U32 R242, R10, 0x2, RZ ;  /* 0x000000020af27824 */ /* 0x000fe200078e00ff */
[----:B------:R-:W-:Y:S01]  /*14e0*/  ISETP.LT.OR P0, PT, R0, 0x1, P1 ;  /* 0x000000010000780c */ /* 0x000fe20000f01670 */
[----:B------:R-:W-:Y:S01]  /*14f0*/  IMAD R11, R30, c[0x0][0x180], RZ ;  /* 0x000060001e0b7a24 */ /* 0x000fe200078e02ff */
[----:B------:R-:W-:Y:S01]  /*1500*/  ISETP.LT.OR P6, PT, R0, 0x21, P3 ;  /* 0x000000210000780c */ /* 0x000fe20001fc1670 */
[----:B------:R-:W-:Y:S01]  /*1510*/  CS2R R76, SRZ ;  /* 0x00000000004c7805 */ /* 0x000fe2000001ff00 */
[----:B------:R-:W-:Y:S01]  /*1520*/  P2R R10, PR, RZ, 0x1 ;  /* 0x00000001ff0a7803 */ /* 0x000fe20000000000 */
[----:B------:R-:W-:Y:S01]  /*1530*/  @!PT LDS RZ, [RZ] ;  /* 0x00000000fffff984 */ /* 0x000fe20000000800 */
[----:B------:R-:W-:Y:S01]  /*1540*/  @!PT LDS RZ, [RZ] ;  /* 0x00000000fffff984 */ /* 0x000fe20000000800 */
[----:B------:R-:W-:Y:S01]  /*1550*/  @!PT LDS RZ, [RZ] ;  /* 0x00000000fffff984 */ /* 0x000fe20000000800 */
[----:B------:R1:W-:Y:S01]  /*1560*/  LDGSTS.E.BYPASS.LTC128B.128 [R242+0x8080], [R4.64], !P4 ;  /* 0x0808000004f27fae */ /* 0x0003e2000e101d4a */
[----:B------:R-:W-:Y:S01]  /*1570*/  ISETP.GE.AND P0, PT, R29, c[0x0][0x1cc], PT ;  /* 0x000073001d007a0c */ /* 0x000fe20003f06270 */
[----:B------:R-:W-:Y:S01]  /*1580*/  CS2R R74, SRZ ;  /* 0x00000000004a7805 */ /* 0x000fe2000001ff00 */
[----:B------:R-:W-:Y:S01]  /*1590*/  ISETP.NE.AND P4, PT, R10, RZ, PT ;  /* 0x000000ff0a00720c */ /* 0x000fe20003f85270 */
[----:B------:R1:W-:Y:S01]  /*15a0*/  LDGSTS.E.BYPASS.LTC128B.128 [R242+0xa080], [R4.64+0x80], !P5 ;  /* 0x0a08008004f27fae */ /* 0x0003e2000e901d4a */
[C---:B------:R-:W-:Y:S01]  /*15b0*/  ISETP.LT.OR P5, PT, R0.reuse, 0x1, P0 ;  /* 0x000000010000780c */ /* 0x040fe200007a1670 */
[----:B------:R-:W-:Y:S01]  /*15c0*/  IMAD R10, R31, c[0x0][0x184], R11 ;  /* 0x000061001f0a7a24 */ /* 0x000fe200078e020b */
[C---:B------:R-:W-:Y:S01]  /*15d0*/  ISETP.LT.OR P3, PT, R0.reuse, 0x21, P2 ;  /* 0x000000210000780c */ /* 0x040fe20001761670 */
[----:B------:R-:W-:Y:S01]  /*15e0*/  IMAD.IADD R11, R17, 0x1, R22 ;  /* 0x00000001110b7824 */ /* 0x000fe200078e0216 */
[C---:B------:R-:W-:Y:S01]  /*15f0*/  ISETP.LT.OR P2, PT, R0.reuse, 0x21, P1 ;  /* 0x000000210000780c */ /* 0x040fe20000f41670 */
[----:B------:R-:W-:Y:S01]  /*1600*/  IMAD.IADD R13, R13, 0x1, R10 ;  /* 0x000000010d0d7824 */ /* 0x000fe200078e020a */
[----:B------:R-:W-:Y:S01]  /*1610*/  ISETP.LT.OR P1, PT, R0, 0x21, P0 ;  /* 0x000000210000780c */ /* 0x000fe20000721670 */
[----:B------:R-:W-:Y:S01]  /*1620*/  IMAD.MOV.U32 R10, RZ, RZ, R16 ;  /* 0x000000ffff0a7224 */ /* 0x000fe200078e0010 */
        /* <DEDUP_REMOVED lines=14> */
[-C--:B------:R-:W-:Y:S01]  /*1710*/  LEA.HI R24, R28, R32.reuse, RZ, 0x2 ;  /* 0x000000201c187211 */ /* 0x080fe200078f10ff */
        /* <DEDUP_REMOVED lines=29> */
[CC--:B------:R-:W-:Y:S01]  /*18f0*/  LEA.HI R11, R28.reuse, R32.reuse, RZ, 0x5 ;  /* 0x000000201c0b7211 */ /* 0x0c0fe200078f28ff */
[----:B------:R-:W-:Y:S01]  /*1900*/  IMAD.SHL.U32 R0, R25, 0x100, RZ ;  /* 0x0000010019007824 */ /* 0x000fe200078e00ff */
[----:B------:R-:W-:Y:S01]  /*1910*/  CS2R R46, SRZ ;  /* 0x00000000002e7805 */ /* 0x000fe2000001ff00 */
        /* <DEDUP_REMOVED lines=18> */
[----:B------:R-:W-:Y:S01]  /*1a40*/  USHF.R.S32.HI UR13, URZ, 0x6, UR4 ;  /* 0x000000063f0d7899 */ /* 0x000fe20008011404 */
[----:B------:R-:W-:Y:S01]  /*1a50*/  SHF.R.S32.HI R7, RZ, 0x1f, R32 ;  /* 0x0000001fff077819 */ /* 0x000fe20000011420 */
[----:B------:R1:W-:Y:S01]  /*1a60*/  LDGSTS.E.BYPASS.LTC128B.128 [R242+0x5080], [R8.64+0x100], !P1 ;  /* 0x0508010008f27fae */ /* 0x0003e2000c901d4a */
[----:B------:R-:W-:Y:S01]  /*1a70*/  ISETP.GE.AND P1, PT, R19, c[0x0][0x16c], PT ;  /* 0x00005b0013007a0c */ /* 0x000fe20003f26270 */
[----:B------:R-:W-:Y:S01]  /*1a80*/  UMOV UR12, URZ ;  /* 0x0000003f000c7c82 */ /* 0x000fe20008000000 */
[----:B------:R-:W-:Y:S01]  /*1a90*/  ISETP.GE.AND P6, PT, R29, c[0x0][0x16c], PT ;  /* 0x00005b001d007a0c */ /* 0x000fe20003fc6270 */
[----:B------:R1:W-:Y:S01]  /*1aa0*/  LDGSTS.E.BYPASS.LTC128B.128 [R242+0x7080], [R8.64+0x180], !P0 ;  /* 0x0708018008f27fae */ /* 0x0003e2000c101d4a */
[----:B------:R-:W-:-:S02]  /*1ab0*/  IADD3 R6, P0, R0, R32, RZ ;  /* 0x0000002000067210 */ /* 0x000fc40007f1e0ff */
[----:B------:R-:W-:Y:S01]  /*1ac0*/  ISETP.LT.OR P5, PT, R10, 0x1, P1 ;  /* 0x000000010a00780c */ /* 0x000fe20000fa1670 */
[----:B------:R-:W0:Y:S01]  /*1ad0*/  LDGDEPBAR ;  /* 0x00000000000079af */ /* 0x000e220000000000 */
[----:B------:R-:W-:Y:S02]  /*1ae0*/  LEA.HI.X.SX32 R7, R0, R7, 0x1, P0 ;  /* 0x0000000700077211 */ /* 0x000fe400000f0eff */
[----:B------:R-:W-:Y:S01]  /*1af0*/  SHF.R.S32.HI R12, RZ, 0x4, R15 ;  /* 0x00000004ff0c7819 */ /* 0x000fe2000001140f */
[----:B------:R2:W-:Y:S01]  /*1b00*/  LDGSTS.E.BYPASS.LTC128B.128 [R242+0x10080], [R40.64], !P4 ;  /* 0x1008000028f27fae */ /* 0x0005e2000e101d4a */
[----:B------:R-:W-:Y:S01]  /*1b10*/  ISETP.LT.OR P4, PT, R10, 0x1, P2 ;  /* 0x000000010a00780c */ /* 0x000fe20001781670 */
[----:B------:R-:W-:Y:S02]  /*1b20*/  IMAD.WIDE.U32 R6, R31, c[0x0][0x238], R6 ;  /* 0x00008e001f067a25 */ /* 0x000fe400078e0006 */
[----:B------:R2:W-:Y:S02]  /*1b30*/  STL.64 [R1+0x8], R40 ;  /* 0x0000082801007387 */ /* 0x0005e40000100a00 */
[----:B---3--:R-:W-:-:S02]  /*1b40*/  IMAD R2, R21, c[0x0][0x218], RZ ;  /* 0x0000860015027a24 */ /* 0x008fc400078e02ff */
        /* <DEDUP_REMOVED lines=16> */
[----:B------:R-:W-:Y:S02]  /*1c50*/  ISETP.GT.AND P0, PT, R32, 0xf, PT ;  /* 0x0000000f2000780c */ /* 0x000fe40003f04270 */
        /* <DEDUP_REMOVED lines=33> */
[--C-:B----4-:R-:W-:Y:S02]  /*1e70*/  SHF.R.S32.HI R3, RZ, 0x5, R11.reuse ;  /* 0x00000005ff037819 */ /* 0x110fe4000001140b */
[----:B------:R-:W-:Y:S01]  /*1e80*/  ISETP.GE.AND P3, PT, R14, c[0x0][0x16c], PT ;  /* 0x00005b000e007a0c */ /* 0x000fe20003f66270 */
[----:B------:R3:W-:Y:S01]  /*1e90*/  LDGSTS.E.BYPASS.LTC128B.128 [R242+0x1e080], [R36.64+0x180], !P0 ;  /* 0x1e08018024f27fae */ /* 0x0007e2000c101d4a */
[----:B--2---:R-:W-:Y:S02]  /*1ea0*/  LEA.HI R4, R11, R3, RZ, 0x1 ;  /* 0x000000030b047211 */ /* 0x004fe400078f08ff */
[----:B------:R-:W-:Y:S02]  /*1eb0*/  SHF.R.S32.HI R5, RZ, 0x1f, R24 ;  /* 0x0000001fff057819 */ /* 0x000fe40000011418 */
[----:B-1----:R-:W-:Y:S01]  /*1ec0*/  SHF.R.S32.HI R0, RZ, 0x1f, R11 ;  /* 0x0000001fff007819 */ /* 0x002fe2000001140b */
        /* <DEDUP_REMOVED lines=32> */
[----:B------:R-:W-:Y:S01]  /*20d0*/  SEL R22, RZ, 0x1, P1 ;  /* 0x00000001ff167807 */ /* 0x000fe20000800000 */
[----:B---3--:R-:W-:Y:S01]  /*20e0*/  CS2R R36, SRZ ;  /* 0x0000000000247805 */ /* 0x008fe2000001ff00 */
        /* <DEDUP_REMOVED lines=16> */
[----:B-1----:R-:W-:Y:S02]  /*21f0*/  LOP3.LUT R2, R11, 0xffffffe0, RZ, 0xc0, !PT ;  /* 0xffffffe00b027812 */ /* 0x002fe400078ec0ff */
[----:B------:R-:W-:Y:S01]  /*2200*/  SHF.R.S32.HI R3, RZ, 0x1f, R0 ;  /* 0x0000001fff037819 */ /* 0x000fe20000011400 */
[----:B--2---:R-:W-:Y:S02]  /*2210*/  IMAD R4, R21, c[0x0][0x240], RZ ;  /* 0x0000900015047a24 */ /* 0x004fe400078e02ff */
        /* <DEDUP_REMOVED lines=36> */
[----:B-1----:R-:W-:-:S02]  /*2460*/  IMAD.SHL.U32 R5, R13, 0x40, RZ ;  /* 0x000000400d057824 */ /* 0x002fc400078e00ff */
        /* <DEDUP_REMOVED lines=28> */
[----:B------:R-:W-:Y:S01]  /*2630*/  SHF.R.U32.HI R4, RZ, 0x3, R0 ;  /* 0x00000003ff047819 */ /* 0x000fe20000011600 */
[----:B------:R1:W-:Y:S01]  /*2640*/  STL [R1+0x10], R9 ;  /* 0x0000100901007387 */ /* 0x0003e20000100800 */
[----:B------:R-:W-:-:S02]  /*2650*/  LOP3.LUT R5, R0, 0x8, R5, 0xf8, !PT ;  /* 0x0000000800057812 */ /* 0x000fc400078ef805 */
[----:B------:R-:W-:Y:S02]  /*2660*/  LOP3.LUT R0, R4, R13, R0, 0x1e, !PT ;  /* 0x0000000d04007212 */ /* 0x000fe400078e1e00 */
        /* <DEDUP_REMOVED lines=49> */
.L_x_693:
        /* <DEDUP_REMOVED lines=519> */
.L_x_691:
        /* <DEDUP_REMOVED lines=153> */
.L_x_692:
        /* <DEDUP_REMOVED lines=218> */
.L_x_690:
[----:B------:R-:W-:Y:S05]  /*6120*/  @P0 EXIT ;  /* 0x000000000000094d */ /* 0x000fea0003800000 */
[----:B-1----:R-:W2:Y:S01]  /*6130*/  LDL.LU R9, [R1+0x30] ;  /* 0x0000300001097983 */ /* 0x002ea20000300800 */
[----:B------:R-:W-:-:S04]  /*6140*/  ISETP.NE.U32.AND P0, PT, RZ, c[0x0][0x360], PT ;  /* 0x0000d800ff007a0c */ /* 0x000fc80003f05070 */
[----:B------:R-:W-:-:S13]  /*6150*/  ISETP.NE.AND.EX P0, PT, RZ, c[0x0][0x364], PT, P0 ;  /* 0x0000d900ff007a0c */ /* 0x000fda0003f05300 */
[----:B------:R-:W-:-:S04]  /*6160*/  @P0 IMAD.MOV.U32 R2, RZ, RZ, 0x4 ;  /* 0x00000004ff020424 */ /* 0x000fc800078e00ff */
[----:B--2---:R-:W-:-:S05]  /*6170*/  @P0 IMAD.WIDE R2, R9, R2, c[0x0][0x360] ;  /* 0x0000d80009020625 */ /* 0x004fca00078e0202 */
[----:B------:R1:W2:Y:S01]  /*6180*/  @P0 LDG.E R0, [R2.64] ;  /* 0x0000000a02000981 */ /* 0x0002a2000c1e1900 */
        /* <DEDUP_REMOVED lines=174> */
.L_x_694:
        /* <DEDUP_REMOVED lines=9> */
.L_x_1164:


//--------------------- .text._ZN7cutlass13device_kernelIN5flash19enable_sm80_to_sm89INS1_16FlashAttnBwdSm80INS1_25CollectiveMainloopBwdSm80ILi1ELi1EN4cute5tupleIJNS5_1CILi64EEES8_NS7_ILi256EEEEEENS_10bfloat16_tEfNS_4arch4Sm80ELb0ELb1ELb0ELb0ELb0ELb0ELb0ELb0ELi2ELi4ELi2ELi2ELb0EEENS1_21CollectiveEpilogueBwdISA_SB_SD_Li256ELb0ELb0ELi4EEENS1_19SingleTileSchedulerILb0ELb0ELb0ELi64EEEEEEEEEvNT_6ParamsE --------------------------
	.section	.text._ZN7cutlass13device_kernelIN5flash19enable_sm80_to_sm89INS1_16FlashAttnBwdSm80INS1_25CollectiveMainloopBwdSm80ILi1ELi1EN4cute5tupleIJNS5_1CILi64EEES8_NS7_ILi256EEEEEENS_10bfloat16_tEfNS_4arch4Sm80ELb0ELb1ELb0ELb0ELb0ELb0ELb0ELb0ELi2ELi4ELi2ELi2ELb0EEENS1_21CollectiveEpilogueBwdISA_SB_SD_Li256ELb0ELb0ELi4EEENS1_19SingleTileSchedulerILb0ELb0ELb0ELi64EEEEEEEEEvNT_6ParamsE,"ax",@progbits
	.sectioninfo	@"SHI_REGISTERS=255"
	.align	128
.text._ZN7cutlass13device_kernelIN5flash19enable_sm80_to_sm89INS1_16FlashAttnBwdSm80INS1_25CollectiveMainloopBwdSm80ILi1ELi1EN4cute5tupleIJNS5_1CILi64EEES8_NS7_ILi256EEEEEENS_10bfloat16_tEfNS_4arch4Sm80ELb0ELb1ELb0ELb0ELb0ELb0ELb0ELb0ELi2ELi4ELi2ELi2ELb0EEENS1_21CollectiveEpilogueBwdISA_SB_SD_Li256ELb0ELb0ELi4EEENS1_19SingleTileSchedulerILb0ELb0ELb0ELi64EEEEEEEEEvNT_6ParamsE:
        .type           _ZN7cutlass13device_kernelIN5flash19enable_sm80_to_sm89INS1_16FlashAttnBwdSm80INS1_25CollectiveMainloopBwdSm80ILi1ELi1EN4cute5tupleIJNS5_1CILi64EEES8_NS7_ILi256EEEEEENS_10bfloat16_tEfNS_4arch4Sm80ELb0ELb1ELb0ELb0ELb0ELb0ELb0ELb0ELi2ELi4ELi2ELi2ELb0EEENS1_21CollectiveEpilogueBwdISA_SB_SD_Li256ELb0ELb0ELi4EEENS1_19SingleTileSchedulerILb0ELb0ELb0ELi64EEEEEEEEEvNT_6ParamsE,@function
        .size           _ZN7cutlass13device_kernelIN5flash19enable_sm80_to_sm89INS1_16FlashAttnBwdSm80INS1_25CollectiveMainloopBwdSm80ILi1ELi1EN4cute5tupleIJNS5_1CILi64EEES8_NS7_ILi256EEEEEENS_10bfloat16_tEfNS_4arch4Sm80ELb0ELb1ELb0ELb0ELb0ELb0ELb0ELb0ELi2ELi4ELi2ELi2ELb0EEENS1_21CollectiveEpilogueBwdISA_SB_SD_Li256ELb0ELb0ELi4EEENS1_19SingleTileSchedulerILb0ELb0ELb0ELi64EEEEEEEEEvNT_6ParamsE,(.L_x_1165 - _ZN7cutlass13device_kernelIN5flash19enable_sm80_to_sm89INS1_16FlashAttnBwdSm80INS1_25CollectiveMainloopBwdSm80ILi1ELi1EN4cute5tupleIJNS5_1CILi64EEES8_NS7_ILi256EEEEEENS_10bfloat16_tEfNS_4arch4Sm80ELb0ELb1ELb0ELb0ELb0ELb0ELb0ELb0ELi2ELi4ELi2ELi2ELb0EEENS1_21CollectiveEpilogueBwdISA_SB_SD_Li256ELb0ELb0ELi4EEENS1_19SingleTileSchedulerILb0ELb0ELb0ELi64EEEEEEEEEvNT_6ParamsE)
        .other          _ZN7cutlass13device_kernelIN5flash19enable_sm80_to_sm89INS1_16FlashAttnBwdSm80INS1_25CollectiveMainloopBwdSm80ILi1ELi1EN4cute5tupleIJNS5_1CILi64EEES8_NS7_ILi256EEEEEENS_10bfloat16_tEfNS_4arch4Sm80ELb0ELb1ELb0ELb0ELb0ELb0ELb0ELb0ELi2ELi4ELi2ELi2ELb0EEENS1_21CollectiveEpilogueBwdISA_SB_SD_Li256ELb0ELb0ELi4EEENS1_19SingleTileSchedulerILb0ELb0ELb0ELi64EEEEEEEEEvNT_6ParamsE,@"STO_CUDA_ENTRY STV_DEFAULT"
_ZN7cutlass13device_kernelIN5flash19enable_sm80_to_sm89INS1_16FlashAttnBwdSm80INS1_25CollectiveMainloopBwdSm80ILi1ELi1EN4cute5tupleIJNS5_1CILi64EEES8_NS7_ILi256EEEEEENS_10bfloat16_tEfNS_4arch4Sm80ELb0ELb1ELb0ELb0ELb0ELb0ELb0ELb0ELi2ELi4ELi2ELi2ELb0EEENS1_21CollectiveEpilogueBwdISA_SB_SD_Li256ELb0ELb0ELi4EEENS1_19SingleTileSchedulerILb0ELb0ELb0ELi64EEEEEEEEEvNT_6ParamsE:
[----:B------:R-:W-:-:S03]  /*0000*/  MOV R1, c[0x0][0x28] ;  /* 0x00000a0000017a02 */ /* 0x000fc60000000f00 */
[----:B------:R-:W1:Y:S01]  /*0010*/  S2UR UR12, SR_CTAID.Z ;  /* 0x00000000000c79c3 */ /* 0x000e620000002700 */
[----:B------:R-:W-:Y:S02]  /*0020*/  IADD3 R1, R1, -0x38, RZ ;  /* 0xffffffc801017810 */ /* 0x000fe40007ffe0ff */
[----:B-1----:R-:W-:-:S13]  /*0030*/  ISETP.LE.AND P0, PT, RZ, UR12, PT ;  /* 0x0000000cff007c0c */ /* 0x002fda000bf03270 */
[----:B------:R-:W-:Y:S05]  /*0040*/  @!P0 EXIT ;  /* 0x000000000000894d */ /* 0x000fea0003800000 */
[----:B------:R-:W1:Y:S01]  /*0050*/  S2UR UR11, SR_CTAID.X ;  /* 0x00000000000b79c3 */ /* 0x000e620000002500 */
[----:B------:R-:W2:Y:S01]  /*0060*/  S2R R248, SR_TID.X ;  /* 0x0000000000f87919 */ /* 0x000ea20000002100 */
[----:B------:R-:W-:Y:S02]  /*0070*/  ULDC UR5, c[0x0][0x168] ;  /* 0x00005a0000057ab9 */ /* 0x000fe40000000800 */
[----:B------:R-:W-:Y:S01]  /*0080*/  UIADD3 UR5, UR5, 0x3f, URZ ;  /* 0x0000003f05057890 */ /* 0x000fe2000fffe03f */
[----:B------:R-:W3:Y:S03]  /*0090*/  S2R R107, SR_CTAID.Y ;  /* 0x00000000006b7919 */ /* 0x000ee60000002600 */
[----:B------:R-:W-:-:S04]  /*00a0*/  USHF.R.S32.HI UR4, URZ, 0x1f, UR5 ;  /* 0x0000001f3f047899 */ /* 0x000fc80008011405 */
[----:B------:R-:W-:-:S04]  /*00b0*/  ULEA.HI UR4, UR4, UR5, URZ, 0x6 ;  /* 0x0000000504047291 */ /* 0x000fc8000f8f303f */
[----:B------:R-:W-:Y:S01]  /*00c0*/  USHF.R.S32.HI UR16, URZ, 0x6, UR4 ;  /* 0x000000063f107899 */ /* 0x000fe20008011404 */
[----:B-1----:R-:W-:-:S13]  /*00d0*/  ISETP.LE.AND P0, PT, RZ, UR11, PT ;  /* 0x0000000bff007c0c */ /* 0x002fda000bf03270 */
[----:B------:R-:W-:Y:S05]  /*00e0*/  @!P0 BRA `(.L_x_695) ;  /* 0x000000c000008947 */ /* 0x000fea0003800000 */
[----:B--23--:R-:W-:Y:S02]  /*00f0*/  ULDC UR4, c[0x0][0x168] ;  /* 0x00005a0000047ab9 */ /* 0x00cfe40000000800 */
        /* <DEDUP_REMOVED lines=11> */
.L_x_695:
[----:B--23--:R-:W-:Y:S01]  /*01b0*/  USHF.L.U32 UR15, UR11, 0x6, URZ ;  /* 0x000000060b0f7899 */ /* 0x00cfe2000800063f */
        /* <DEDUP_REMOVED lines=32> */
[----:B------:R-:W-:Y:S01]  /*03c0*/  MOV R136, RZ ;  /* 0x000000ff00887202 */ /* 0x000fe20000000f00 */
[----:B------:R-:W-:Y:S01]  /*03d0*/  IMAD.MOV.U32 R134, RZ, RZ, RZ ;  /* 0x000000ffff867224 */ /* 0x000fe200078e00ff */
[----:B------:R-:W-:Y:S01]  /*03e0*/  CS2R R22, SRZ ;  /* 0x0000000000167805 */ /* 0x000fe2000001ff00 */
[----:B------:R-:W-:Y:S01]  /*03f0*/  UISETP.GT.AND UP0, UPT, UR16, UR14, UPT ;  /* 0x0000000e1000728c */ /* 0x000fe2000bf04270 */
[----:B------:R-:W-:Y:S01]  /*0400*/  MOV R132, RZ ;  /* 0x000000ff00847202 */ /* 0x000fe20000000f00 */
[----:B------:R-:W-:Y:S01]  /*0410*/  IMAD.MOV.U32 R126, RZ, RZ, RZ ;  /* 0x000000ffff7e7224 */ /* 0x000fe200078e00ff */
[----:B------:R-:W-:Y:S01]  /*0420*/  CS2R R24, SRZ ;  /* 0x0000000000187805 */ /* 0x000fe2000001ff00 */
[----:B------:R-:W-:Y:S01]  /*0430*/  MOV R124, RZ ;  /* 0x000000ff007c7202 */ /* 0x000fe20000000f00 */
[----:B------:R-:W-:Y:S01]  /*0440*/  IMAD.MOV.U32 R130, RZ, RZ, RZ ;  /* 0x000000ffff827224 */ /* 0x000fe200078e00ff */
[----:B------:R-:W-:Y:S01]  /*0450*/  PLOP3.LUT P0, PT, PT, PT, UP0, 0x80, 0x0 ;  /* 0x000000000000781c */ /* 0x000fe20003f0f008 */
        /* <DEDUP_REMOVED lines=53> */
[----:B------:R-:W-:Y:S01]  /*07b0*/  USHF.R.S32.HI UR10, URZ, 0x1f, UR12 ;  /* 0x0000001f3f0a7899 */ /* 0x000fe2000801140c */
[--C-:B------:R-:W-:Y:S01]  /*07c0*/  IMAD.MOV.U32 R10, RZ, RZ, R107.reuse ;  /* 0x000000ffff0a7224 */ /* 0x100fe200078e006b */
[----:B------:R-:W-:Y:S01]  /*07d0*/  ULDC.64 UR4, c[0x0][0x278] ;  /* 0x00009e0000047ab9 */ /* 0x000fe20000000a00 */
[----:B------:R-:W-:Y:S01]  /*07e0*/  ISETP.NE.AND P0, PT, R0, 0x1, PT ;  /* 0x000000010000780c */ /* 0x000fe20003f05270 */
[----:B------:R-:W-:Y:S01]  /*07f0*/  UIMAD UR8, UR10, UR4, URZ ;  /* 0x000000040a0872a4 */ /* 0x000fe2000f8e023f */
[----:B------:R-:W-:Y:S01]  /*0800*/  LEA.HI R11, R18, R248, RZ, 0x3 ;  /* 0x000000f8120b7211 */ /* 0x000fe200078f18ff */
[----:B------:R-:W-:Y:S01]  /*0810*/  UIMAD.WIDE.U32 UR20, UR12, UR4, URZ ;  /* 0x000000040c1472a5 */ /* 0x000fe2000f8e003f */
[----:B------:R-:W1:Y:S01]  /*0820*/  S2R R31, SR_CTAID.Z ;  /* 0x00000000001f7919 */ /* 0x000e620000002700 */
[----:B------:R-:W-:Y:S01]  /*0830*/  UIMAD UR8, UR12, UR5, UR8 ;  /* 0x000000050c0872a4 */ /* 0x000fe2000f8e0208 */
[----:B------:R-:W-:Y:S01]  /*0840*/  IMAD.SHL.U32 R8, R248, 0x4, RZ ;  /* 0x00000004f8087824 */ /* 0x000fe200078e00ff */
[----:B------:R-:W-:Y:S01]  /*0850*/  SHF.R.S32.HI R30, RZ, 0x1f, R107 ;  /* 0x0000001fff1e7819 */ /* 0x000fe2000001146b */
[----:B------:R-:W-:Y:S01]  /*0860*/  ULDC.64 UR4, c[0x0][0x290] ;  /* 0x0000a40000047ab9 */ /* 0x000fe20000000a00 */
[----:B------:R-:W-:Y:S01]  /*0870*/  SHF.R.S32.HI R250, RZ, 0x3, R11 ;  /* 0x00000003fffa7819 */ /* 0x000fe2000001140b */
[----:B------:R-:W-:Y:S01]  /*0880*/  UIMAD UR9, UR10, UR4, URZ ;  /* 0x000000040a0972a4 */ /* 0x000fe2000f8e023f */
[----:B------:R-:W-:Y:S01]  /*0890*/  SHF.R.S32.HI R9, RZ, 0x1f, R8 ;  /* 0x0000001fff097819 */ /* 0x000fe20000011408 */
[----:B------:R-:W-:Y:S01]  /*08a0*/  UIMAD.WIDE.U32 UR18, UR12, UR4, URZ ;  /* 0x000000040c1272a5 */ /* 0x000fe2000f8e003f */
[----:B------:R-:W-:Y:S01]  /*08b0*/  @P0 IMAD.HI.U32 R0, R107, c[0x0][0x24c], RZ ;  /* 0x000093006b000a27 */ /* 0x000fe200078e00ff */
[----:B------:R-:W-:Y:S01]  /*08c0*/  UIMAD UR9, UR12, UR5, UR9 ;  /* 0x000000050c0972a4 */ /* 0x000fe2000f8e0209 */
[----:B------:R-:W-:Y:S01]  /*08d0*/  SHF.R.S32.HI R251, RZ, 0x1f, R250 ;  /* 0x0000001ffffb7819 */ /* 0x000fe200000114fa */
[----:B------:R-:W-:Y:S01]  /*08e0*/  USHF.L.U32 UR6, UR14, 0x6, URZ ;  /* 0x000000060e067899 */ /* 0x000fe2000800063f */
[C---:B------:R-:W-:Y:S01]  /*08f0*/  IMAD R12, R30.reuse, c[0x0][0x270], RZ ;  /* 0x00009c001e0c7a24 */ /* 0x040fe200078e02ff */
[----:B------:R-:W-:Y:S01]  /*0900*/  @P0 SHF.R.U32.HI R10, RZ, c[0x0][0x250], R0 ;  /* 0x00009400ff0a0a19 */ /* 0x000fe20000011600 */
[----:B------:R-:W-:Y:S01]  /*0910*/  ULDC.64 UR4, c[0x0][0x1e8] ;  /* 0x00007a0000047ab9 */ /* 0x000fe20000000a00 */
[----:B------:R-:W-:Y:S01]  /*0920*/  LOP3.LUT R0, R11, 0xfffffff8, RZ, 0xc0, !PT ;  /* 0xfffffff80b007812 */ /* 0x000fe200078ec0ff */
[----:B------:R-:W-:Y:S01]  /*0930*/  UIMAD UR4, UR10, UR4, URZ ;  /* 0x000000040a0472a4 */ /* 0x000fe2000f8e023f */
[----:B------:R-:W-:Y:S01]  /*0940*/  SHF.R.S32.HI R15, RZ, 0x1f, R10 ;  /* 0x0000001fff0f7819 */ /* 0x000fe2000001140a */
[----:B------:R-:W-:Y:S01]  /*0950*/  IMAD R14, R30, c[0x0][0x288], RZ ;  /* 0x0000a2001e0e7a24 */ /* 0x000fe200078e02ff */
[C---:B------:R-:W-:Y:S01]  /*0960*/  ISETP.GT.AND P0, PT, R248.reuse, 0xf, PT ;  /* 0x0000000ff800780c */ /* 0x040fe20003f04270 */
[----:B------:R-:W-:Y:S01]  /*0970*/  IMAD.IADD R29, R248, 0x1, -R0 ;  /* 0x00000001f81d7824 */ /* 0x000fe200078e0a00 */
[----:B------:R-:W-:Y:S01]  /*0980*/  UIMAD UR5, UR12, UR5, UR4 ;  /* 0x000000050c0572a4 */ /* 0x000fe2000f8e0204 */
[----:B------:R-:W-:Y:S01]  /*0990*/  IMAD R0, R15, c[0x0][0x1e0], RZ ;  /* 0x000078000f007a24 */ /* 0x000fe200078e02ff */
[----:B------:R-:W-:Y:S01]  /*09a0*/  USHF.R.S32.HI UR4, URZ, 0x1f, UR6 ;  /* 0x0000001f3f047899 */ /* 0x000fe20008011406 */
[----:B------:R-:W-:Y:S01]  /*09b0*/  IMAD.SHL.U32 R4, R29, 0x8, RZ ;  /* 0x000000081d047824 */ /* 0x000fe200078e00ff */
[----:B------:R2:W-:Y:S01]  /*09c0*/  STL.64 [R1], R8 ;  /* 0x0000000801007387 */ /* 0x0005e20000100a00 */
[C---:B------:R-:W-:Y:S01]  /*09d0*/  IMAD.WIDE.U32 R6, R107.reuse, c[0x0][0x270], R8 ;  /* 0x00009c006b067a25 */ /* 0x040fe200078e0008 */
[----:B------:R-:W-:Y:S01]  /*09e0*/  UIADD3 UR8, UR21, UR8, URZ ;  /* 0x0000000815087290 */ /* 0x000fe2000fffe03f */
[----:B------:R-:W-:Y:S01]  /*09f0*/  SHF.R.S32.HI R249, RZ, 0x1f, R248 ;  /* 0x0000001ffff97819 */ /* 0x000fe200000114f8 */
[----:B------:R-:W-:Y:S01]  /*0a00*/  UIADD3 UR9, UR19, UR9, URZ ;  /* 0x0000000913097290 */ /* 0x000fe2000fffe03f */
[----:B------:R-:W-:Y:S01]  /*0a10*/  SHF.R.S32.HI R5, RZ, 0x1f, R4 ;  /* 0x0000001fff057819 */ /* 0x000fe20000011404 */
[C---:B------:R-:W-:Y:S01]  /*0a20*/  IMAD R0, R10.reuse, c[0x0][0x1e4], R0 ;  /* 0x000079000a007a24 */ /* 0x040fe200078e0200 */
[----:B------:R-:W-:Y:S01]  /*0a30*/  ULDC UR13, c[0x0][0x198] ;  /* 0x00006600000d7ab9 */ /* 0x000fe20000000800 */
[C---:B------:R-:W-:Y:S01]  /*0a40*/  IMAD R12, R107.reuse, c[0x0][0x274], R12 ;  /* 0x00009d006b0c7a24 */ /* 0x040fe200078e020c */
[----:B------:R-:W-:Y:S01]  /*0a50*/  UIADD3 UR13, -UR15, UR13, URZ ;  /* 0x0000000d0f0d7290 */ /* 0x000fe2000fffe13f */
[----:B------:R-:W-:Y:S01]  /*0a60*/  IMAD.WIDE.U32 R2, R10, c[0x0][0x1e0], R4 ;  /* 0x000078000a027a25 */ /* 0x000fe200078e0004 */
[C---:B------:R-:W-:Y:S01]  /*0a70*/  ISETP.GE.AND P5, PT, R4.reuse, c[0x0][0x1cc], PT ;  /* 0x0000730004007a0c */ /* 0x040fe20003fa6270 */
[----:B------:R-:W-:Y:S01]  /*0a80*/  USHF.R.S32.HI UR17, URZ, 0x1f, UR14 ;  /* 0x0000001f3f117899 */ /* 0x000fe2000801140e */
[C---:B------:R-:W-:Y:S01]  /*0a90*/  IADD3 R20, R4.reuse, 0x40, RZ ;  /* 0x0000004004147810 */ /* 0x040fe20007ffe0ff */
[----:B------:R-:W-:Y:S01]  /*0aa0*/  IMAD R14, R107, c[0x0][0x28c], R14 ;  /* 0x0000a3006b0e7a24 */ /* 0x000fe200078e020e */
[C---:B------:R-:W-:Y:S01]  /*0ab0*/  IADD3 R21, R4.reuse, 0x80, RZ ;  /* 0x0000008004157810 */ /* 0x040fe20007ffe0ff */
[----:B------:R-:W-:Y:S01]  /*0ac0*/  IMAD.U32 R13, RZ, RZ, UR6 ;  /* 0x00000006ff0d7e24 */ /* 0x000fe2000f8e00ff */
[----:B------:R-:W-:Y:S01]  /*0ad0*/  IADD3 R24, R4, 0xc0, RZ ;  /* 0x000000c004187810 */ /* 0x000fe20007ffe0ff */
[----:B------:R-:W-:Y:S01]  /*0ae0*/  IMAD.IADD R3, R3, 0x1, R0 ;  /* 0x0000000103037824 */ /* 0x000fe200078e0200 */
[----:B------:R-:W-:Y:S01]  /*0af0*/  CS2R R162, SRZ ;  /* 0x0000000000a27805 */ /* 0x000fe2000001ff00 */
[----:B------:R-:W-:Y:S01]  /*0b00*/  IMAD.IADD R12, R7, 0x1, R12 ;  /* 0x00000001070c7824 */ /* 0x000fe200078e020c */
[----:B------:R-:W-:Y:S01]  /*0b10*/  @!P0 IADD3 R25, P4, P3, R13, UR20, R6 ;  /* 0x000000140d198c10 */ /* 0x000fe2000fb9e006 */
[----:B------:R-:W-:Y:S01]  /*0b20*/  IMAD.U32 R0, RZ, RZ, UR4 ;  /* 0x00000004ff007e24 */ /* 0x000fe2000f8e00ff */
[----:B------:R-:W-:Y:S01]  /*0b30*/  CS2R R160, SRZ ;  /* 0x0000000000a07805 */ /* 0x000fe2000001ff00 */
[----:B------:R-:W-:Y:S01]  /*0b40*/  IMAD.U32 R16, RZ, RZ, UR11 ;  /* 0x0000000bff107e24 */ /* 0x000fe2000f8e00ff */
[----:B------:R-:W-:Y:S01]  /*0b50*/  CS2R R158, SRZ ;  /* 0x00000000009e7805 */ /* 0x000fe2000001ff00 */
[----:B------:R-:W-:Y:S01]  /*0b60*/  IMAD R7, R251, c[0x0][0x178], RZ ;  /* 0x00005e00fb077a24 */ /* 0x000fe200078e02ff */
[----:B------:R-:W-:Y:S01]  /*0b70*/  @!P0 IADD3.X R28, R0, UR8, R12, P4, P3 ;  /* 0x00000008001c8c10 */ /* 0x000fe2000a7e640c */
[----:B--2---:R-:W-:Y:S01]  /*0b80*/  IMAD.WIDE.U32 R8, R107, c[0x0][0x288], R8 ;  /* 0x0000a2006b087a25 */ /* 0x004fe200078e0008 */
[----:B------:R-:W-:Y:S01]  /*0b90*/  ISETP.GE.AND P4, PT, R20, c[0x0][0x1cc], PT ;  /* 0x0000730014007a0c */ /* 0x000fe20003f86270 */
[----:B------:R-:W-:Y:S01]  /*0ba0*/  CS2R R156, SRZ ;  /* 0x00000000009c7805 */ /* 0x000fe2000001ff00 */
[----:B------:R-:W-:Y:S01]  /*0bb0*/  CS2R R154, SRZ ;  /* 0x00000000009a7805 */ /* 0x000fe2000001ff00 */
[----:B------:R-:W-:Y:S01]  /*0bc0*/  IMAD.IADD R14, R9, 0x1, R14 ;  /* 0x00000001090e7824 */ /* 0x000fe200078e020e */
[----:B------:R-:W-:Y:S01]  /*0bd0*/  IADD3 R27, P2, P1, R13, UR18, R8 ;  /* 0x000000120d1b7c10 */ /* 0x000fe2000f95e008 */
[----:B-1----:R-:W-:Y:S01]  /*0be0*/  IMAD.WIDE.U32 R2, R31, c[0x0][0x1e8], R2 ;  /* 0x00007a001f027a25 */ /* 0x002fe200078e0002 */
[----:B------:R-:W-:Y:S01]  /*0bf0*/  CS2R R152, SRZ ;  /* 0x0000000000987805 */ /* 0x000fe2000001ff00 */
[----:B------:R-:W-:Y:S01]  /*0c00*/  CS2R R150, SRZ ;  /* 0x0000000000967805 */ /* 0x000fe2000001ff00 */
[----:B------:R-:W-:Y:S01]  /*0c10*/  IADD3.X R32, R0, UR9, R14, P2, P1 ;  /* 0x0000000900207c10 */ /* 0x000fe200097e240e */
[----:B------:R-:W-:Y:S01]  /*0c20*/  IMAD.SHL.U32 R0, R250, 0x40, RZ ;  /* 0x00000040fa007824 */ /* 0x000fe200078e00ff */
[----:B------:R-:W-:Y:S01]  /*0c30*/  IADD3 R3, R3, UR5, RZ ;  /* 0x0000000503037c10 */ /* 0x000fe2000fffe0ff */
[----:B------:R-:W-:Y:S01]  /*0c40*/  IMAD.WIDE R16, R16, 0x40, R250 ;  /* 0x0000004010107825 */ /* 0x000fe200078e02fa */
[----:B------:R-:W-:Y:S01]  /*0c50*/  ISETP.GE.AND P2, PT, R21, c[0x0][0x1cc], PT ;  /* 0x0000730015007a0c */ /* 0x000fe20003f46270 */
[----:B------:R-:W-:Y:S01]  /*0c60*/  ULDC.64 UR4, c[0x0][0x1b8] ;  /* 0x00006e0000047ab9 */ /* 0x000fe20000000a00 */
[----:B------:R-:W-:Y:S01]  /*0c70*/  LOP3.LUT R0, R0, 0x1c0, RZ, 0xc0, !PT ;  /* 0x000001c000007812 */ /* 0x000fe200078ec0ff */
[----:B------:R-:W-:Y:S01]  /*0c80*/  IMAD R13, R250, c[0x0][0x17c], R7 ;  /* 0x00005f00fa0d7a24 */ /* 0x000fe200078e0207 */
[----:B------:R-:W-:Y:S01]  /*0c90*/  UIMAD UR4, UR10, UR4, URZ ;  /* 0x000000040a0472a4 */ /* 0x000fe2000f8e023f */
[----:B------:R-:W-:Y:S01]  /*0ca0*/  IMAD R6, R15, c[0x0][0x1b0], RZ ;  /* 0x00006c000f067a24 */ /* 0x000fe200078e02ff */
[----:B------:R-:W-:Y:S01]  /*0cb0*/  LOP3.LUT R14, R0, 0x38, R4, 0xf8, !PT ;  /* 0x00000038000e7812 */ /* 0x000fe200078ef804 */
[----:B------:R-:W-:Y:S01]  /*0cc0*/  IMAD R7, R17, c[0x0][0x1d8], RZ ;  /* 0x0000760011077a24 */ /* 0x000fe200078e02ff */
[----:B------:R-:W-:Y:S01]  /*0cd0*/  SHF.R.U32.HI R0, RZ, 0x3, R0 ;  /* 0x00000003ff007819 */ /* 0x000fe20000011600 */
[----:B------:R-:W-:Y:S01]  /*0ce0*/  IMAD R12, R10, c[0x0][0x1b4], R6 ;  /* 0x00006d000a0c7a24 */ /* 0x000fe200078e0206 */
[----:B------:R-:W-:Y:S01]  /*0cf0*/  UIMAD UR4, UR12, UR5, UR4 ;  /* 0x000000050c0472a4 */ /* 0x000fe2000f8e0204 */
[----:B------:R-:W-:Y:S01]  /*0d00*/  IMAD R15, R16, c[0x0][0x1dc], R7 ;  /* 0x00007700100f7a24 */ /* 0x000fe200078e0207 */
[----:B------:R-:W-:Y:S01]  /*0d10*/  LOP3.LUT R14, R14, R0, RZ, 0x3c, !PT ;  /* 0x000000000e0e7212 */ /* 0x000fe200078e3cff */
        /* <DEDUP_REMOVED lines=8> */
[----:B------:R-:W-:Y:S01]  /*0da0*/  IMAD.IADD R0, R11, 0x1, R15 ;  /* 0x000000010b007824 */ /* 0x000fe200078e020f */
[C---:B------:R-:W-:Y:S01]  /*0db0*/  LEA R2, P1, R10.reuse, c[0x0][0x1c0], 0x1 ;  /* 0x000070000a027a11 */ /* 0x040fe200078208ff */
[----:B------:R-:W-:Y:S01]  /*0dc0*/  IMAD.IADD R7, R7, 0x1, R12 ;  /* 0x0000000107077824 */ /* 0x000fe200078e020c */
[----:B------:R-:W-:Y:S01]  /*0dd0*/  CS2R R136, SRZ ;  /* 0x0000000000887805 */ /* 0x000fe2000001ff00 */
[----:B------:R-:W-:Y:S01]  /*0de0*/  IMAD.MOV.U32 R19, RZ, RZ, c[0x0][0x1d8] ;  /* 0x00007600ff137624 */ /* 0x000fe200078e00ff */
[----:B------:R-:W-:Y:S01]  /*0df0*/  LEA.HI.X R3, R10, c[0x0][0x1c4], R0, 0x1, P1 ;  /* 0x000071000a037a11 */ /* 0x000fe200008f0c00 */
[----:B------:R-:W-:Y:S01]  /*0e00*/  IMAD.WIDE.U32 R8, R250, c[0x0][0x178], R4 ;  /* 0x00005e00fa087a25 */ /* 0x000fe200078e0004 */
[-C--:B------:R-:W-:Y:S01]  /*0e10*/  LEA.HI R10, R18, R248.reuse, RZ, 0x6 ;  /* 0x000000f8120a7211 */ /* 0x080fe200078f30ff */
[----:B------:R-:W-:Y:S01]  /*0e20*/  CS2R R134, SRZ ;  /* 0x0000000000867805 */ /* 0x000fe2000001ff00 */
[----:B------:R-:W-:Y:S01]  /*0e30*/  IADD3 R0, -R250, UR13, RZ ;  /* 0x0000000dfa007c10 */ /* 0x000fe2000fffe1ff */
[----:B------:R-:W-:Y:S01]  /*0e40*/  IMAD.MOV.U32 R22, RZ, RZ, c[0x0][0x1dc] ;  /* 0x00007700ff167624 */ /* 0x000fe200078e00ff */
[----:B------:R-:W-:Y:S01]  /*0e50*/  SHF.R.S32.HI R26, RZ, 0x6, R10 ;  /* 0x00000006ff1a7819 */ /* 0x000fe2000001140a */
[----:B------:R-:W-:Y:S01]  /*0e60*/  IMAD.IADD R9, R9, 0x1, R13 ;  /* 0x0000000109097824 */ /* 0x000fe200078e020d */
[C---:B------:R-:W-:Y:S01]  /*0e70*/  ISETP.LT.OR P1, PT, R0.reuse, 0x1, P5 ;  /* 0x000000010000780c */ /* 0x040fe20002f21670 */
[----:B------:R-:W-:Y:S01]  /*0e80*/  IMAD R15, R17, c[0x0][0x1a8], RZ ;  /* 0x00006a00110f7a24 */ /* 0x000fe200078e02ff */
[----:B------:R-:W-:Y:S01]  /*0e90*/  ISETP.LT.OR P6, PT, R0, 0x1, P4 ;  /* 0x000000010000780c */ /* 0x000fe200027c1670 */
[----:B------:R-:W-:Y:S01]  /*0ea0*/  IMAD R10, R26, 0x200, R14 ;  /* 0x000002001a0a7824 */ /* 0x000fe200078e020e */
[C---:B------:R-:W-:Y:S01]  /*0eb0*/  ISETP.LT.OR P3, PT, R0.reuse, 0x1, P2 ;  /* 0x000000010000780c */ /* 0x040fe20001761670 */
[----:B------:R-:W-:Y:S01]  /*0ec0*/  IMAD.WIDE.U32 R12, R107, c[0x0][0x180], R8 ;  /* 0x000060006b0c7a25 */ /* 0x000fe200078e0008 */
[C---:B------:R-:W-:Y:S01]  /*0ed0*/  ISETP.LT.OR P5, PT, R0.reuse, 0x21, P5 ;  /* 0x000000210000780c */ /* 0x040fe20002fa1670 */
[----:B------:R-:W-:Y:S01]  /*0ee0*/  CS2R R132, SRZ ;  /* 0x0000000000847805 */ /* 0x000fe2000001ff00 */
[----:B------:R-:W-:Y:S01]  /*0ef0*/  ISETP.LT.OR P4, PT, R0, 0x21, P4 ;  /* 0x000000210000780c */ /* 0x000fe20002781670 */
[----:B------:R-:W-:Y:S01]  /*0f00*/  IMAD.SHL.U32 R240, R10, 0x2, RZ ;  /* 0x000000020af07824 */ /* 0x000fe200078e00ff */
[----:B------:R-:W-:Y:S01]  /*0f10*/  ISETP.LT.OR P2, PT, R0, 0x21, P2 ;  /* 0x000000210000780c */ /* 0x000fe20001741670 */
[----:B------:R-:W-:Y:S01]  /*0f20*/  IMAD.WIDE.U32 R10, R31, c[0x0][0x1b8], R6 ;  /* 0x00006e001f0a7a25 */ /* 0x000fe200078e0006 */
[----:B------:R-:W-:Y:S01]  /*0f30*/  LEA.HI R17, R18, R248, RZ, 0x2 ;  /* 0x000000f812117211 */ /* 0x000fe200078f10ff */
[----:B------:R-:W-:Y:S01]  /*0f40*/  CS2R R130, SRZ ;  /* 0x0000000000827805 */ /* 0x000fe2000001ff00 */
[----:B------:R-:W-:Y:S01]  /*0f50*/  @!PT LDS RZ, [RZ] ;  /* 0x00000000fffff984 */ /* 0x000fe20000000800 */
[----:B------:R-:W-:Y:S01]  /*0f60*/  @!PT LDS RZ, [RZ] ;  /* 0x00000000fffff984 */ /* 0x000fe20000000800 */
[----:B------:R-:W-:Y:S01]  /*0f70*/  @!PT LDS RZ, [RZ] ;  /* 0x00000000fffff984 */ /* 0x000fe20000000800 */
[----:B------:R1:W-:Y:S01]  /*0f80*/  LDGSTS.E.BYPASS.LTC128B.128 [R240+0x8080], [R2.64], !P1 ;  /* 0x0808000002f07fae */ /* 0x0003e2000c901d56 */
[----:B------:R-:W-:Y:S01]  /*0f90*/  ISETP.GE.AND P1, PT, R24, c[0x0][0x1cc], PT ;  /* 0x0000730018007a0c */ /* 0x000fe20003f26270 */
[----:B------:R-:W-:Y:S01]  /*0fa0*/  IMAD.MOV.U32 R8, RZ, RZ, R10 ;  /* 0x000000ffff087224 */ /* 0x000fe200078e000a */
[----:B------:R-:W-:Y:S01]  /*0fb0*/  IADD3 R9, R11, UR4, RZ ;  /* 0x000000040b097c10 */ /* 0x000fe2000fffe0ff */
[----:B------:R1:W-:Y:S01]  /*0fc0*/  LDGSTS.E.BYPASS.LTC128B.128 [R240+0xa080], [R2.64+0x80], !P6 ;  /* 0x0a08008002f07fae */ /* 0x0003e2000f101d56 */
[C---:B------:R-:W-:Y:S01]  /*0fd0*/  ISETP.LT.OR P6, PT, R0.reuse, 0x1, P1 ;  /* 0x000000010000780c */ /* 0x040fe20000fc1670 */
[----:B------:R-:W-:Y:S01]  /*0fe0*/  IMAD.MOV.U32 R10, RZ, RZ, R12 ;  /* 0x000000ffff0a7224 */ /* 0x000fe200078e000c */
[----:B------:R-:W-:Y:S01]  /*0ff0*/  ISETP.LT.OR P1, PT, R0, 0x21, P1 ;  /* 0x000000210000780c */ /* 0x000fe20000f21670 */
[----:B------:R1:W-:Y:S01]  /*1000*/  LDGSTS.E.BYPASS.LTC128B.128 [R240+0xc080], [R2.64+0x100], !P3 ;  /* 0x0c08010002f07fae */ /* 0x0003e2000d901d56 */
[C---:B------:R-:W-:Y:S01]  /*1010*/  LEA R6, P3, R19.reuse, R2, 0x6 ;  /* 0x0000000213067211 */ /* 0x040fe200078630ff */
[C---:B------:R-:W-:Y:S01]  /*1020*/  IMAD R12, R16.reuse, c[0x0][0x1ac], R15 ;  /* 0x00006b00100c7a24 */ /* 0x040fe200078e020f */
[----:B------:R-:W-:Y:S01]  /*1030*/  ULDC.64 UR4, c[0x0][0x178] ;  /* 0x00005e0000047ab9 */ /* 0x000fe20000000a00 */
[----:B------:R-:W-:Y:S01]  /*1040*/  IMAD.WIDE.U32 R8, R16, c[0x0][0x1a8], R8 ;  /* 0x00006a0010087a25 */ /* 0x000fe200078e0008 */
[----:B------:R-:W-:Y:S01]  /*1050*/  LEA.HI.X R7, R19, R3, R22, 0x6, P3 ;  /* 0x0000000313077211 */ /* 0x000fe200018f3416 */
[----:B------:R-:W-:Y:S01]  /*1060*/  UIMAD UR7, UR17, UR4, URZ ;  /* 0x00000004110772a4 */ /* 0x000fe2000f8e023f */
[----:B------:R-:W-:Y:S01]  /*1070*/  ISETP.GE.AND P3, PT, R4, c[0x0][0x19c], PT ;  /* 0x0000670004007a0c */ /* 0x000fe20003f66270 */
[----:B------:R-:W-:Y:S01]  /*1080*/  IMAD R14, R30, c[0x0][0x180], RZ ;  /* 0x000060001e0e7a24 */ /* 0x000fe200078e02ff */
[----:B------:R-:W-:Y:S01]  /*1090*/  UIMAD.WIDE.U32 UR24, UR14, UR4, URZ ;  /* 0x000000040e1872a5 */ /* 0x000fe2000f8e003f */
[----:B------:R1:W-:Y:S01]  /*10a0*/  LDGSTS.E.BYPASS.LTC128B.128 [R240+0xe080], [R2.64+0x180], !P6 ;  /* 0x0e08018002f07fae */ /* 0x0003e2000f101d56 */
[----:B------:R-:W-:Y:S01]  /*10b0*/  UIMAD UR7, UR14, UR5, UR7 ;  /* 0x000000050e0772a4 */ /* 0x000fe2000f8e0207 */
[----:B------:R-:W-:Y:S01]  /*10c0*/  IMAD R14, R107, c[0x0][0x184], R14 ;  /* 0x000061006b0e7a24 */ /* 0x000fe200078e020e */
[-C--:B------:R-:W-:Y:S01]  /*10d0*/  LEA.HI R15, R18, R248.reuse, RZ, 0x4 ;  /* 0x000000f8120f7211 */ /* 0x080fe200078f20ff */
[----:B------:R2:W-:Y:S01]  /*10e0*/  LDGSTS.E.BYPASS.LTC128B.128 [R240+0x9080], [R6.64], !P5 ;  /* 0x0908000006f07fae */ /* 0x0005e2000e901d56 */
[----:B------:R-:W-:Y:S01]  /*10f0*/  ISETP.GE.AND P5, PT, R21, c[0x0][0x19c], PT ;  /* 0x0000670015007a0c */ /* 0x000fe20003fa6270 */
[----:B------:R-:W-:Y:S01]  /*1100*/  ULDC.64 UR4, c[0x0][0x188] ;  /* 0x0000620000047ab9 */ /* 0x000fe20000000a00 */
[----:B------:R-:W-:Y:S01]  /*1110*/  IMAD.IADD R11, R13, 0x1, R14 ;  /* 0x000000010d0b7824 */ /* 0x000fe200078e020e */
[----:B------:R2:W-:Y:S01]  /*1120*/  LDGSTS.E.BYPASS.LTC128B.128 [R240+0xb080], [R6.64+0x80], !P4 ;  /* 0x0b08008006f07fae */ /* 0x0005e2000e101d56 */
[C---:B------:R-:W-:Y:S01]  /*1130*/  ISETP.LT.OR P4, PT, R0.reuse, 0x1, P3 ;  /* 0x000000010000780c */ /* 0x040fe20001f81670 */
[----:B------:R-:W-:Y:S01]  /*1140*/  UIMAD UR4, UR10, UR4, URZ ;  /* 0x000000040a0472a4 */ /* 0x000fe2000f8e023f */
[----:B------:R-:W-:Y:S01]  /*1150*/  ISETP.LT.OR P3, PT, R0, 0x21, P3 ;  /* 0x000000210000780c */ /* 0x000fe20001f61670 */
[----:B------:R2:W-:Y:S01]  /*1160*/  LDGSTS.E.BYPASS.LTC128B.128 [R240+0xd080], [R6.64+0x100], !P2 ;  /* 0x0d08010006f07fae */ /* 0x0005e2000d101d56 */
[----:B------:R-:W-:Y:S01]  /*1170*/  ISETP.GE.AND P2, PT, R20, c[0x0][0x19c], PT ;  /* 0x0000670014007a0c */ /* 0x000fe20003f46270 */
[----:B------:R-:W-:Y:S01]  /*1180*/  UIADD3 UR7, UR25, UR7, URZ ;  /* 0x0000000719077290 */ /* 0x000fe2000fffe03f */
[----:B------:R-:W-:Y:S01]  /*1190*/  IMAD.WIDE.U32 R34, R31, c[0x0][0x188], R10 ;  /* 0x000062001f227a25 */ /* 0x000fe200078e000a */
[----:B------:R2:W-:Y:S01]  /*11a0*/  LDGSTS.E.BYPASS.LTC128B.128 [R240+0xf080], [R6.64+0x180], !P1 ;  /* 0x0f08018006f07fae */ /* 0x0005e2000c901d56 */
[C---:B------:R-:W-:Y:S01]  /*11b0*/  ISETP.LT.OR P1, PT, R0.reuse, 0x1, P2 ;  /* 0x000000010000780c */ /* 0x040fe20001721670 */
[----:B------:R-:W-:Y:S01]  /*11c0*/  UIMAD UR4, UR12, UR5, UR4 ;  /* 0x000000050c0472a4 */ /* 0x000fe2000f8e0204 */
[----:B------:R-:W-:Y:S01]  /*11d0*/  ISETP.LT.OR P2, PT, R0, 0x21, P2 ;  /* 0x000000210000780c */ /* 0x000fe20001741670 */
[----:B------:R-:W-:Y:S01]  /*11e0*/  IMAD.U32 R10, RZ, RZ, UR7 ;  /* 0x00000007ff0a7e24 */ /* 0x000fe2000f8e00ff */
[----:B------:R-:W-:Y:S01]  /*11f0*/  LEA.HI R16, R18, R248, RZ, 0x5 ;  /* 0x000000f812107211 */ /* 0x000fe200078f28ff */
[----:B------:R-:W-:Y:S01]  /*1200*/  IMAD.U32 R11, RZ, RZ, UR6 ;  /* 0x00000006ff0b7e24 */ /* 0x000fe2000f8e00ff */
[----:B------:R-:W-:Y:S01]  /*1210*/  SHF.R.S32.HI R13, RZ, 0x1f, R17 ;  /* 0x0000001fff0d7819 */ /* 0x000fe20000011411 */
[----:B------:R3:W-:Y:S01]  /*1220*/  STL.64 [R1+0x18], R34 ;  /* 0x0000182201007387 */ /* 0x0007e20000100a00 */
[----:B------:R-:W-:Y:S01]  /*1230*/  IADD3 R23, R35, UR4, RZ ;  /* 0x0000000423177c10 */ /* 0x000fe2000fffe0ff */
[----:B------:R-:W-:Y:S01]  /*1240*/  ULDC.64 UR6, c[0x0][0x208] ;  /* 0x0000820000067ab9 */ /* 0x000fe20000000a00 */
[----:B-1----:R-:W-:Y:S01]  /*1250*/  IMAD.IADD R3, R9, 0x1, R12 ;  /* 0x0000000109037824 */ /* 0x002fe200078e020c */
[C---:B------:R-:W-:Y:S01]  /*1260*/  LEA R2, P6, R8.reuse, c[0x0][0x190], 0x1 ;  /* 0x0000640008027a11 */ /* 0x040fe200078c08ff */
[----:B------:R-:W-:Y:S01]  /*1270*/  IMAD.U32 R9, RZ, RZ, UR25 ;  /* 0x00000019ff097e24 */ /* 0x000fe2000f8e00ff */
[----:B------:R-:W-:Y:S01]  /*1280*/  SHF.R.S32.HI R12, RZ, 0x1f, R16 ;  /* 0x0000001fff0c7819 */ /* 0x000fe20000011410 */
[----:B------:R1:W-:Y:S01]  /*1290*/  STL [R1+0x28], R23 ;  /* 0x0000281701007387 */ /* 0x0003e20000100800 */
[----:B------:R-:W-:Y:S01]  /*12a0*/  LEA.HI.X R3, R8, c[0x0][0x194], R3, 0x1, P6 ;  /* 0x0000650008037a11 */ /* 0x000fe200030f0c03 */
[----:B------:R-:W-:Y:S01]  /*12b0*/  IMAD.MOV.U32 R8, RZ, RZ, c[0x0][0x1ac] ;  /* 0x00006b00ff087624 */ /* 0x000fe200078e00ff */
[C---:B------:R-:W-:Y:S01]  /*12c0*/  ISETP.LT.OR P6, PT, R0.reuse, 0x1, P5 ;  /* 0x000000010000780c */ /* 0x040fe20002fc1670 */
[----:B------:R-:W-:Y:S01]  /*12d0*/  UIMAD UR17, UR17, UR6, URZ ;  /* 0x00000006111172a4 */ /* 0x000fe2000f8e023f */
[----:B------:R-:W-:Y:S01]  /*12e0*/  ISETP.LT.OR P5, PT, R0, 0x21, P5 ;  /* 0x000000210000780c */ /* 0x000fe20002fa1670 */
[----:B------:R4:W-:Y:S01]  /*12f0*/  LDGSTS.E.BYPASS.LTC128B.128 [R240+0x80], [R2.64], !P4 ;  /* 0x0008000002f07fae */ /* 0x0009e2000e101d56 */
[----:B------:R-:W-:Y:S01]  /*1300*/  ULDC.64 UR4, c[0x0][0x218] ;  /* 0x0000860000047ab9 */ /* 0x000fe20000000a00 */
[----:B------:R-:W-:Y:S01]  /*1310*/  IMAD.MOV.U32 R246, RZ, RZ, 0x20 ;  /* 0x00000020fff67424 */ /* 0x000fe200078e00ff */
[----:B------:R-:W-:Y:S01]  /*1320*/  UIMAD UR17, UR14, UR7, UR17 ;  /* 0x000000070e1172a4 */ /* 0x000fe2000f8e0211 */
[----:B------:R4:W-:Y:S01]  /*1330*/  LDGSTS.E.BYPASS.LTC128B.128 [R240+0x2080], [R2.64+0x80], !P1 ;  /* 0x0208008002f07fae */ /* 0x0009e2000c901d56 */
[----:B------:R-:W-:Y:S01]  /*1340*/  ISETP.GE.AND P1, PT, R24, c[0x0][0x19c], PT ;  /* 0x0000670018007a0c */ /* 0x000fe20003f26270 */
[----:B--2---:R-:W-:Y:S01]  /*1350*/  IMAD.MOV.U32 R7, RZ, RZ, c[0x0][0x1a8] ;  /* 0x00006a00ff077624 */ /* 0x004fe200078e00ff */
[----:B------:R-:W-:Y:S01]  /*1360*/  UIMAD UR4, UR10, UR4, URZ ;  /* 0x000000040a0472a4 */ /* 0x000fe2000f8e023f */
[----:B------:R-:W-:Y:S01]  /*1370*/  IMAD.MOV.U32 R166, RZ, RZ, 0x1 ;  /* 0x00000001ffa67424 */ /* 0x000fe200078e00ff */
[----:B------:R-:W-:Y:S01]  /*1380*/  CS2R R128, SRZ ;  /* 0x0000000000807805 */ /* 0x000fe2000001ff00 */
[----:B------:R4:W-:Y:S01]  /*1390*/  LDGSTS.E.BYPASS.LTC128B.128 [R240+0x4080], [R2.64+0x100], !P6 ;  /* 0x0408010002f07fae */ /* 0x0009e2000f101d56 */
[C---:B------:R-:W-:Y:S01]  /*13a0*/  LEA R6, P4, R7.reuse, R2, 0x6 ;  /* 0x0000000207067211 */ /* 0x040fe200078830ff */
[----:B------:R-:W-:Y:S01]  /*13b0*/  UIMAD UR4, UR12, UR5, UR4 ;  /* 0x000000050c0472a4 */ /* 0x000fe2000f8e0204 */
[C---:B------:R-:W-:Y:S01]  /*13c0*/  ISETP.LT.OR P6, PT, R0.reuse, 0x1, P1 ;  /* 0x000000010000780c */ /* 0x040fe20000fc1670 */
[----:B------:R-:W-:Y:S01]  /*13d0*/  CS2R R126, SRZ ;  /* 0x00000000007e7805 */ /* 0x000fe2000001ff00 */
[----:B------:R-:W-:Y:S01]  /*13e0*/  LEA.HI.X R7, R7, R3, R8, 0x6, P4 ;  /* 0x0000000307077211 */ /* 0x000fe200020f3408 */
[----:B------:R-:W-:Y:S01]  /*13f0*/  IMAD.U32 R8, RZ, RZ, UR24 ;  /* 0x00000018ff087e24 */ /* 0x000fe2000f8e00ff */
[----:B------:R-:W-:Y:S01]  /*1400*/  ISETP.LT.OR P1, PT, R0, 0x21, P1 ;  /* 0x000000210000780c */ /* 0x000fe20000f21670 */
[----:B------:R-:W-:Y:S01]  /*1410*/  IMAD R0, R30, c[0x0][0x238], RZ ;  /* 0x00008e001e007a24 */ /* 0x000fe200078e02ff */
[----:B------:R-:W-:Y:S01]  /*1420*/  UIMAD.WIDE.U32 UR24, UR14, UR6, URZ ;  /* 0x000000060e1872a5 */ /* 0x000fe2000f8e003f */
[----:B------:R-:W-:Y:S01]  /*1430*/  CS2R R124, SRZ ;  /* 0x00000000007c7805 */ /* 0x000fe2000001ff00 */
[C---:B------:R-:W-:Y:S01]  /*1440*/  LEA R9, P4, R8.reuse, R34, 0x6 ;  /* 0x0000002208097211 */ /* 0x040fe200078830ff */
[----:B------:R-:W-:Y:S01]  /*1450*/  IMAD R0, R107, c[0x0][0x23c], R0 ;  /* 0x00008f006b007a24 */ /* 0x000fe200078e0200 */
[----:B------:R-:W-:Y:S01]  /*1460*/  UIADD3 UR17, UR25, UR17, URZ ;  /* 0x0000001119117290 */ /* 0x000fe2000fffe03f */
[----:B------:R-:W-:Y:S01]  /*1470*/  CS2R R122, SRZ ;  /* 0x00000000007a7805 */ /* 0x000fe2000001ff00 */
[----:B------:R-:W-:Y:S01]  /*1480*/  LEA.HI.X R8, R8, R23, R10, 0x6, P4 ;  /* 0x0000001708087211 */ /* 0x000fe200020f340a */
[----:B------:R4:W-:Y:S01]  /*1490*/  LDGSTS.E.BYPASS.LTC128B.128 [R240+0x6080], [R2.64+0x180], !P6 ;  /* 0x0608018002f07fae */ /* 0x0009e2000f101d56 */
[----:B------:R-:W-:Y:S01]  /*14a0*/  IADD3 R10, -R11, c[0x0][0x168], -R250 ;  /* 0x00005a000b0a7a10 */ /* 0x000fe20007ffe9fa */
[----:B------:R-:W-:Y:S01]  /*14b0*/  IMAD.MOV.U32 R11, RZ, RZ, c[0x0][0x17c] ;  /* 0x00005f00ff0b7624 */ /* 0x000fe200078e00ff */
[----:B------:R-:W-:Y:S01]  /*14c0*/  ISETP.GE.AND P6, PT, R4, c[0x0][0x16c], PT ;  /* 0x00005b0004007a0c */ /* 0x000fe20003fc6270 */
[----:B------:R2:W-:Y:S01]  /*14d0*/  LDGSTS.E.BYPASS.LTC128B.128 [R240+0x1080], [R6.64], !P3 ;  /* 0x0108000006f07fae */ /* 0x0005e2000d901d56 */
[----:B------:R-:W-:Y:S01]  /*14e0*/  CS2R R120, SRZ ;  /* 0x0000000000787805 */ /* 0x000fe2000001ff00 */
[----:B------:R-:W-:Y:S01]  /*14f0*/  CS2R R118, SRZ ;  /* 0x0000000000767805 */ /* 0x000fe2000001ff00 */
[----:B------:R-:W-:Y:S01]  /*1500*/  ISETP.LT.OR P4, PT, R10, 0x1, P6 ;  /* 0x000000010a00780c */ /* 0x000fe20003781670 */
[----:B------:R2:W-:Y:S01]  /*1510*/  LDGSTS.E.BYPASS.LTC128B.128 [R240+0x3080], [R6.64+0x80], !P2 ;  /* 0x0308008006f07fae */ /* 0x0005e2000d101d56 */
[----:B------:R-:W-:Y:S01]  /*1520*/  ISETP.GE.AND P2, PT, R20, c[0x0][0x16c], PT ;  /* 0x00005b0014007a0c */ /* 0x000fe20003f46270 */
[----:B------:R-:W-:Y:S01]  /*1530*/  CS2R R116, SRZ ;  /* 0x0000000000747805 */ /* 0x000fe2000001ff00 */
[C---:B------:R-:W-:Y:S01]  /*1540*/  ISETP.LT.OR P6, PT, R10.reuse, 0x21, P6 ;  /* 0x000000210a00780c */ /* 0x040fe200037c1670 */
[----:B------:R2:W-:Y:S01]  /*1550*/  LDGSTS.E.BYPASS.LTC128B.128 [R240+0x5080], [R6.64+0x100], !P5 ;  /* 0x0508010006f07fae */ /* 0x0005e2000e901d56 */
[----:B------:R-:W-:Y:S01]  /*1560*/  ISETP.GE.AND P5, PT, R21, c[0x0][0x16c], PT ;  /* 0x00005b0015007a0c */ /* 0x000fe20003fa6270 */
[----:B------:R-:W-:Y:S01]  /*1570*/  CS2R R114, SRZ ;  /* 0x0000000000727805 */ /* 0x000fe2000001ff00 */
[----:B------:R-:W-:Y:S01]  /*1580*/  CS2R R112, SRZ ;  /* 0x0000000000707805 */ /* 0x000fe2000001ff00 */
[----:B------:R2:W-:Y:S01]  /*1590*/  LDGSTS.E.BYPASS.LTC128B.128 [R240+0x7080], [R6.64+0x180], !P1 ;  /* 0x0708018006f07fae */ /* 0x0005e2000c901d56 */
[C---:B------:R-:W-:Y:S01]  /*15a0*/  ISETP.LT.OR P1, PT, R10.reuse, 0x1, P5 ;  /* 0x000000010a00780c */ /* 0x040fe20002f21670 */
        /* <DEDUP_REMOVED lines=8> */
[----:B------:R-:W-:Y:S01]  /*1630*/  CS2R R96, SRZ ;  /* 0x0000000000607805 */ /* 0x000fe2000001ff00 */
[C---:B----4-:R-:W-:Y:S01]  /*1640*/  LEA R2, P3, R9.reuse, c[0x0][0x160], 0x1 ;  /* 0x0000580009027a11 */ /* 0x050fe200078608ff */
[----:B------:R-:W-:Y:S01]  /*1650*/  CS2R R94, SRZ ;  /* 0x00000000005e7805 */ /* 0x000fe2000001ff00 */
[----:B------:R-:W-:Y:S01]  /*1660*/  CS2R R92, SRZ ;  /* 0x00000000005c7805 */ /* 0x000fe2000001ff00 */
[----:B------:R-:W-:Y:S01]  /*1670*/  CS2R R90, SRZ ;  /* 0x00000000005a7805 */ /* 0x000fe2000001ff00 */
[----:B------:R-:W-:Y:S01]  /*1680*/  LEA.HI.X R3, R9, c[0x0][0x164], R8, 0x1, P3 ;  /* 0x0000590009037a11 */ /* 0x000fe200018f0c08 */
[----:B------:R-:W-:Y:S01]  /*1690*/  IMAD.MOV.U32 R9, RZ, RZ, c[0x0][0x178] ;  /* 0x00005e00ff097624 */ /* 0x000fe200078e00ff */
[C---:B------:R-:W-:Y:S01]  /*16a0*/  ISETP.LT.OR P3, PT, R10.reuse, 0x1, P2 ;  /* 0x000000010a00780c */ /* 0x040fe20001761670 */
[----:B------:R-:W-:Y:S01]  /*16b0*/  CS2R R88, SRZ ;  /* 0x0000000000587805 */ /* 0x000fe2000001ff00 */
[----:B------:R-:W-:Y:S01]  /*16c0*/  ISETP.LT.OR P2, PT, R10, 0x21, P2 ;  /* 0x000000210a00780c */ /* 0x000fe20001741670 */
[----:B------:R4:W-:Y:S01]  /*16d0*/  LDGSTS.E.BYPASS.LTC128B.128 [R240+0x10080], [R2.64], !P4 ;  /* 0x1008000002f07fae */ /* 0x0009e2000e101d56 */
[----:B------:R-:W-:Y:S01]  /*16e0*/  ISETP.GE.AND P4, PT, R24, c[0x0][0x16c], PT ;  /* 0x00005b0018007a0c */ /* 0x000fe20003f86270 */
        /* <DEDUP_REMOVED lines=8> */
[----:B------:R4:W-:Y:S01]  /*1770*/  LDGSTS.E.BYPASS.LTC128B.128 [R240+0x12080], [R2.64+0x80], !P3 ;  /* 0x1208008002f07fae */ /* 0x0009e2000d901d56 */
[----:B------:R-:W-:Y:S01]  /*1780*/  ISETP.LT.OR P3, PT, R10, 0x1, P4 ;  /* 0x000000010a00780c */ /* 0x000fe20002761670 */
[----:B------:R-:W-:Y:S01]  /*1790*/  IMAD.IADD R7, R7, 0x1, R0 ;  /* 0x0000000107077824 */ /* 0x000fe200078e0200 */
[----:B------:R-:W-:Y:S01]  /*17a0*/  SHF.R.S32.HI R0, RZ, 0x5, R16 ;  /* 0x00000005ff007819 */ /* 0x000fe20000011410 */
[----:B------:R4:W-:Y:S01]  /*17b0*/  LDGSTS.E.BYPASS.LTC128B.128 [R240+0x14080], [R2.64+0x100], !P1 ;  /* 0x1408010002f07fae */ /* 0x0009e2000c901d56 */
[----:B------:R-:W-:Y:S01]  /*17c0*/  LEA R8, P1, R9, R2, 0x6 ;  /* 0x0000000209087211 */ /* 0x000fe200078230ff */
[----:B------:R-:W-:Y:S01]  /*17d0*/  IMAD.WIDE.U32 R164, R31, c[0x0][0x240], R6 ;  /* 0x000090001fa47a25 */ /* 0x000fe200078e0006 */
[----:B------:R-:W-:Y:S01]  /*17e0*/  LEA.HI R14, R12, R0, RZ, 0x2 ;  /* 0x000000000c0e7211 */ /* 0x000fe200078f10ff */
[----:B------:R-:W-:Y:S01]  /*17f0*/  CS2R R72, SRZ ;  /* 0x0000000000487805 */ /* 0x000fe2000001ff00 */
[----:B------:R-:W-:Y:S01]  /*1800*/  LEA.HI.X R9, R9, R3, R11, 0x6, P1 ;  /* 0x0000000309097211 */ /* 0x000fe200008f340b */
[----:B------:R-:W-:Y:S01]  /*1810*/  IMAD.U32 R6, RZ, RZ, UR7 ;  /* 0x00000007ff067e24 */ /* 0x000fe2000f8e00ff */
[----:B------:R-:W-:Y:S01]  /*1820*/  LOP3.LUT R14, R14, 0xfffffffc, RZ, 0xc0, !PT ;  /* 0xfffffffc0e0e7812 */ /* 0x000fe200078ec0ff */
[----:B------:R-:W-:Y:S01]  /*1830*/  STL.64 [R1+0x30], R164 ;  /* 0x000030a401007387 */ /* 0x000fe20000100a00 */
[----:B------:R-:W-:Y:S01]  /*1840*/  ISETP.GE.AND P1, PT, R4, c[0x0][0x16c], PT ;  /* 0x00005b0004007a0c */ /* 0x000fe20003f26270 */
[----:B------:R-:W-:Y:S01]  /*1850*/  CS2R R70, SRZ ;  /* 0x0000000000467805 */ /* 0x000fe2000001ff00 */
[----:B------:R-:W-:Y:S01]  /*1860*/  ISETP.LT.OR P4, PT, R10, 0x21, P4 ;  /* 0x000000210a00780c */ /* 0x000fe20002781670 */
[----:B------:R4:W-:Y:S01]  /*1870*/  LDGSTS.E.BYPASS.LTC128B.128 [R240+0x16080], [R2.64+0x180], !P3 ;  /* 0x1608018002f07fae */ /* 0x0009e2000d901d56 */
[----:B------:R-:W-:Y:S01]  /*1880*/  IMAD.IADD R19, R0, 0x1, -R14 ;  /* 0x0000000100137824 */ /* 0x000fe200078e0a0e */
[----:B------:R-:W-:Y:S01]  /*1890*/  ISETP.GE.AND P3, PT, R4, c[0x0][0x1fc], PT ;  /* 0x00007f0004007a0c */ /* 0x000fe20003f66270 */
[----:B------:R-:W-:Y:S01]  /*18a0*/  CS2R R68, SRZ ;  /* 0x0000000000447805 */ /* 0x000fe2000001ff00 */
[----:B------:R-:W-:Y:S01]  /*18b0*/  SEL R33, RZ, 0x1, P1 ;  /* 0x00000001ff217807 */ /* 0x000fe20000800000 */
[----:B------:R2:W-:Y:S01]  /*18c0*/  LDGSTS.E.BYPASS.LTC128B.128 [R240+0x11080], [R8.64], !P6 ;  /* 0x1108000008f07fae */ /* 0x0005e2000f101d56 */
[----:B---3--:R-:W-:Y:S01]  /*18d0*/  SEL R34, RZ, 0x1, P3 ;  /* 0x00000001ff227807 */ /* 0x008fe20001800000 */
[----:B------:R-:W-:Y:S01]  /*18e0*/  CS2R R66, SRZ ;  /* 0x0000000000427805 */ /* 0x000fe2000001ff00 */
[----:B------:R-:W-:Y:S01]  /*18f0*/  ISETP.GE.AND P3, PT, R24, c[0x0][0x16c], PT ;  /* 0x00005b0018007a0c */ /* 0x000fe20003f66270 */
[----:B------:R2:W-:Y:S01]  /*1900*/  LDGSTS.E.BYPASS.LTC128B.128 [R240+0x13080], [R8.64+0x80], !P2 ;  /* 0x1308008008f07fae */ /* 0x0005e2000d101d56 */
[----:B------:R-:W-:Y:S01]  /*1910*/  ISETP.GE.AND P6, PT, R4, c[0x0][0x1fc], PT ;  /* 0x00007f0004007a0c */ /* 0x000fe20003fc6270 */
[----:B------:R-:W-:Y:S01]  /*1920*/  CS2R R64, SRZ ;  /* 0x0000000000407805 */ /* 0x000fe2000001ff00 */
[----:B------:R-:W-:Y:S01]  /*1930*/  SEL R243, RZ, 0x8, P3 ;  /* 0x00000008fff37807 */ /* 0x000fe20001800000 */
[----:B------:R2:W-:Y:S01]  /*1940*/  LDGSTS.E.BYPASS.LTC128B.128 [R240+0x15080], [R8.64+0x100], !P5 ;  /* 0x1508010008f07fae */ /* 0x0005e2000e901d56 */
[----:B------:R-:W-:Y:S01]  /*1950*/  ISETP.GE.AND P3, PT, R21, c[0x0][0x1fc], PT ;  /* 0x00007f0015007a0c */ /* 0x000fe20003f66270 */
[----:B------:R-:W-:Y:S01]  /*1960*/  CS2R R62, SRZ ;  /* 0x00000000003e7805 */ /* 0x000fe2000001ff00 */
[C---:B------:R-:W-:Y:S01]  /*1970*/  ISETP.GE.AND P5, PT, R20.reuse, c[0x0][0x1fc], PT ;  /* 0x00007f0014007a0c */ /* 0x040fe20003fa6270 */
[----:B------:R2:W-:Y:S01]  /*1980*/  LDGSTS.E.BYPASS.LTC128B.128 [R240+0x17080], [R8.64+0x180], !P4 ;  /* 0x1708018008f07fae */ /* 0x0005e2000e101d56 */
[----:B------:R-:W-:Y:S01]  /*1990*/  ISETP.GE.AND P4, PT, R20, c[0x0][0x16c], PT ;  /* 0x00005b0014007a0c */ /* 0x000fe20003f86270 */
        /* <DEDUP_REMOVED lines=8> */
[----:B----4-:R-:W-:Y:S01]  /*1a20*/  SHF.R.S32.HI R3, RZ, 0x4, R15 ;  /* 0x00000004ff037819 */ /* 0x010fe2000001140f */
        /* <DEDUP_REMOVED lines=8> */
[----:B------:R-:W-:Y:S01]  /*1ab0*/  USHF.L.U64.HI UR7, UR6, 0x5, UR7 ;  /* 0x0000000506077899 */ /* 0x000fe20008010207 */
[----:B------:R-:W-:Y:S01]  /*1ac0*/  LEA.HI R11, R0, R0, RZ, 0x1 ;  /* 0x00000000000b7211 */ /* 0x000fe200078f08ff */
[----:B------:R-:W-:-:S02]  /*1ad0*/  UISETP.GT.AND UP1, UPT, UR11, -0x1, UPT ;  /* 0xffffffff0b00788c */ /* 0x000fc4000bf24270 */
[----:B------:R-:W-:Y:S01]  /*1ae0*/  IMAD.IADD R236, R3, 0x1, -R12 ;  /* 0x0000000103ec7824 */ /* 0x000fe200078e0a0c */
[----:B------:R-:W-:Y:S01]  /*1af0*/  LOP3.LUT R11, R11, 0xfffffffe, RZ, 0xc0, !PT ;  /* 0xfffffffe0b0b7812 */ /* 0x000fe200078ec0ff */
[----:B------:R-:W-:Y:S01]  /*1b00*/  IMAD R3, R251, c[0x0][0x208], RZ ;  /* 0x00008200fb037a24 */ /* 0x000fe200078e02ff */
[----:B------:R-:W-:-:S03]  /*1b10*/  LOP3.LUT R12, R13, 0xfffffff8, RZ, 0xc0, !PT ;  /* 0xfffffff80d0c7812 */ /* 0x000fc600078ec0ff */
[----:B-1----:R-:W-:Y:S02]  /*1b20*/  IMAD.IADD R23, R0, 0x1, -R11 ;  /* 0x0000000100177824 */ /* 0x002fe400078e0a0b */
[----:B------:R-:W-:Y:S01]  /*1b30*/  IMAD.IADD R22, R2, 0x1, -R12 ;  /* 0x0000000102167824 */ /* 0x000fe200078e0a0c */
[C---:B------:R-:W-:Y:S01]  /*1b40*/  @!P0 LEA R12, P2, R25.reuse, c[0x0][0x258], 0x2 ;  /* 0x00009600190c8a11 */ /* 0x040fe200078410ff */
[C---:B------:R-:W-:Y:S02]  /*1b50*/  IMAD R0, R250.reuse, c[0x0][0x20c], R3 ;  /* 0x00008300fa007a24 */ /* 0x040fe400078e0203 */
[----:B------:R-:W-:Y:S01]  /*1b60*/  IMAD.WIDE.U32 R2, R250, c[0x0][0x208], R4 ;  /* 0x00008200fa027a25 */ /* 0x000fe200078e0004 */
[----:B------:R-:W-:Y:S02]  /*1b70*/  @!P0 LEA.HI.X R13, R25, c[0x0][0x25c], R28, 0x2, P2 ;  /* 0x00009700190d8a11 */ /* 0x000fe400010f141c */
[----:B------:R-:W-:Y:S01]  /*1b80*/  SEL R28, RZ, 0xffffffff, P4 ;  /* 0xffffffffff1c7807 */ /* 0x000fe20002000000 */
[----:B------:R-:W-:Y:S01]  /*1b90*/  IMAD.IADD R3, R3, 0x1, R0 ;  /* 0x0000000103037824 */ /* 0x000fe200078e0200 */
[----:B------:R-:W-:Y:S01]  /*1ba0*/  ISETP.GE.AND P4, PT, R21, c[0x0][0x16c], PT ;  /* 0x00005b0015007a0c */ /* 0x000fe20003f86270 */
[----:B------:R-:W-:Y:S01]  /*1bb0*/  IMAD R0, R30, c[0x0][0x210], RZ ;  /* 0x000084001e007a24 */ /* 0x000fe200078e02ff */
[----:B------:R-:W-:Y:S01]  /*1bc0*/  SEL R30, RZ, 0x4, P3 ;  /* 0x00000004ff1e7807 */ /* 0x000fe20001800000 */
[----:B------:R-:W-:Y:S01]  /*1bd0*/  IMAD.WIDE.U32 R2, R107, c[0x0][0x210], R2 ;  /* 0x000084006b027a25 */ /* 0x000fe200078e0002 */
[----:B------:R-:W-:-:S02]  /*1be0*/  ISETP.LT.OR P3, PT, R10, 0x1, P6 ;  /* 0x000000010a00780c */ /* 0x000fc40003761670 */
[----:B------:R-:W-:Y:S01]  /*1bf0*/  ISETP.GE.AND P2, PT, R20, c[0x0][0x1fc], PT ;  /* 0x00007f0014007a0c */ /* 0x000fe20003f46270 */
[----:B------:R-:W-:Y:S01]  /*1c00*/  IMAD R0, R107, c[0x0][0x214], R0 ;  /* 0x000085006b007a24 */ /* 0x000fe200078e0200 */
[C---:B------:R-:W-:Y:S01]  /*1c10*/  ISETP.LT.OR P6, PT, R10.reuse, 0x21, P6 ;  /* 0x000000210a00780c */ /* 0x040fe200037c1670 */
[----:B------:R-:W-:Y:S01]  /*1c20*/  CS2R R106, SRZ ;  /* 0x00000000006a7805 */ /* 0x000fe2000001ff00 */
[----:B------:R-:W-:Y:S01]  /*1c30*/  SEL R25, RZ, 0xffffffff, P2 ;  /* 0xffffffffff197807 */ /* 0x000fe20001000000 */
[----:B------:R-:W-:Y:S01]  /*1c40*/  IMAD.IADD R3, R3, 0x1, R0 ;  /* 0x0000000103037824 */ /* 0x000fe200078e0200 */
[C---:B------:R-:W-:Y:S01]  /*1c50*/  ISETP.LT.OR P2, PT, R10.reuse, 0x1, P5 ;  /* 0x000000010a00780c */ /* 0x040fe20002f41670 */
[----:B------:R-:W-:Y:S01]  /*1c60*/  IMAD.U32 R0, RZ, RZ, UR17 ;  /* 0x00000011ff007e24 */ /* 0x000fe2000f8e00ff */
[----:B------:R-:W-:Y:S01]  /*1c70*/  ISETP.LT.OR P5, PT, R10, 0x21, P5 ;  /* 0x000000210a00780c */ /* 0x000fe20002fa1670 */
[----:B------:R-:W-:Y:S01]  /*1c80*/  IMAD.WIDE.U32 R36, R31, c[0x0][0x218], R2 ;  /* 0x000086001f247a25 */ /* 0x000fe200078e0002 */
[----:B------:R-:W-:-:S02]  /*1c90*/  SEL R31, RZ, 0x4, P4 ;  /* 0x00000004ff1f7807 */ /* 0x000fc40002000000 */
[----:B------:R-:W-:Y:S01]  /*1ca0*/  ISETP.GE.AND P4, PT, R21, c[0x0][0x1fc], PT ;  /* 0x00007f0015007a0c */ /* 0x000fe20003f86270 */
[----:B------:R-:W-:Y:S01]  /*1cb0*/  IMAD.U32 R2, RZ, RZ, UR24 ;  /* 0x00000018ff027e24 */ /* 0x000fe2000f8e00ff */
[----:B------:R-:W-:Y:S01]  /*1cc0*/  IADD3 R35, R37, UR4, RZ ;  /* 0x0000000425237c10 */ /* 0x000fe2000fffe0ff */
[----:B------:R-:W-:Y:S01]  /*1cd0*/  IMAD.U32 R3, RZ, RZ, UR25 ;  /* 0x00000019ff037e24 */ /* 0x000fe2000f8e00ff */
[----:B------:R-:W-:Y:S01]  /*1ce0*/  ULDC.64 UR4, c[0x0][0x240] ;  /* 0x0000900000047ab9 */ /* 0x000fe20000000a00 */
[----:B------:R1:W-:Y:S01]  /*1cf0*/  STL.64 [R1+0x10], R36 ;  /* 0x0000102401007387 */ /* 0x0003e20000100a00 */
[C---:B------:R-:W-:Y:S01]  /*1d00*/  LEA R3, P1, R2.reuse, R36, 0x6 ;  /* 0x0000002402037211 */ /* 0x040fe200078230ff */
[----:B------:R-:W-:Y:S02]  /*1d10*/  UIMAD UR4, UR10, UR4, URZ ;  /* 0x000000040a0472a4 */ /* 0x000fe4000f8e023f */
[----:B------:R3:W-:Y:S01]  /*1d20*/  STL [R1+0x24], R35 ;  /* 0x0000242301007387 */ /* 0x0007e20000100800 */
[----:B------:R-:W-:Y:S01]  /*1d30*/  LEA.HI.X R0, R2, R35, R0, 0x6, P1 ;  /* 0x0000002302007211 */ /* 0x000fe200008f3400 */
[----:B------:R-:W-:Y:S01]  /*1d40*/  UIMAD UR12, UR12, UR5, UR4 ;  /* 0x000000050c0c72a4 */ /* 0x000fe2000f8e0204 */
[----:B------:R-:W-:Y:S01]  /*1d50*/  LEA R4, P1, R3, c[0x0][0x1f0], 0x1 ;  /* 0x00007c0003047a11 */ /* 0x000fe200078208ff */
[----:B------:R-:W-:Y:S01]  /*1d60*/  UMOV UR10, 0x1 ;  /* 0x00000001000a7882 */ /* 0x000fe20000000000 */
[----:B------:R-:W-:Y:S01]  /*1d70*/  LOP3.LUT R2, R15, 0xfffffff0, RZ, 0xc0, !PT ;  /* 0xfffffff00f027812 */ /* 0x000fe200078ec0ff */
[----:B------:R-:W-:Y:S01]  /*1d80*/  ULDC UR5, c[0x0][0x198] ;  /* 0x0000660000057ab9 */ /* 0x000fe20000000800 */
[----:B------:R-:W-:Y:S01]  /*1d90*/  LEA.HI.X R5, R3, c[0x0][0x1f4], R0, 0x1, P1 ;  /* 0x00007d0003057a11 */ /* 0x000fe200008f0c00 */
[----:B------:R-:W-:Y:S01]  /*1da0*/  @!P0 IMAD.SHL.U32 R0, R248, 0x10, RZ ;  /* 0x00000010f8008824 */ /* 0x000fe200078e00ff */
[----:B------:R-:W-:Y:S01]  /*1db0*/  ISETP.GE.AND P1, PT, R24, c[0x0][0x1fc], PT ;  /* 0x00007f0018007a0c */ /* 0x000fe20003f26270 */
[----:B------:R-:W-:Y:S01]  /*1dc0*/  IMAD.U32 R3, RZ, RZ, UR6 ;  /* 0x00000006ff037e24 */ /* 0x000fe2000f8e00ff */
[----:B------:R-:W-:-:S02]  /*1dd0*/  UIADD3 UR5, -UR15, UR5, UR10 ;  /* 0x000000050f057290 */ /* 0x000fc4000fffe10a */
[----:B------:R4:W-:Y:S01]  /*1de0*/  @!P0 LDGSTS.E.BYPASS.LTC128B.128 [R0+0x20080], [R12.64] ;  /* 0x200800000c008fae */ /* 0x0009e2000b901d56 */
[----:B------:R-:W-:Y:S01]  /*1df0*/  SEL R242, RZ, 0x8, P1 ;  /* 0x00000008fff27807 */ /* 0x000fe20000800000 */
[----:B------:R-:W-:Y:S01]  /*1e00*/  ULDC UR4, c[0x0][0x2a0] ;  /* 0x0000a80000047ab9 */ /* 0x000fe20000000800 */
[C---:B------:R-:W-:Y:S01]  /*1e10*/  ISETP.LT.OR P1, PT, R10.reuse, 0x1, P4 ;  /* 0x000000010a00780c */ /* 0x040fe20002721670 */
[----:B------:R-:W0:Y:S01]  /*1e20*/  LDGDEPBAR ;  /* 0x00000000000079af */ /* 0x000e220000000000 */
[----:B------:R-:W-:Y:S01]  /*1e30*/  ISETP.LT.OR P4, PT, R10, 0x21, P4 ;  /* 0x000000210a00780c */ /* 0x000fe20002781670 */
[----:B------:R-:W-:Y:S02]  /*1e40*/  ULOP3.LUT UR4, URZ, UR4, URZ, 0x33, !UPT ;  /* 0x000000043f047292 */ /* 0x000fe4000f8e333f */
[----:B------:R5:W-:Y:S01]  /*1e50*/  LDGSTS.E.BYPASS.LTC128B.128 [R240+0x18080], [R4.64], !P3 ;  /* 0x1808000004f07fae */ /* 0x000be2000d901d56 */
[----:B------:R-:W-:Y:S01]  /*1e60*/  USHF.L.U32 UR6, UR6, 0x5, URZ ;  /* 0x0000000506067899 */ /* 0x000fe2000800063f */
[----:B-1----:R-:W-:-:S02]  /*1e70*/  CS2R R36, SRZ ;  /* 0x0000000000247805 */ /* 0x002fc4000001ff00 */
[----:B------:R5:W-:Y:S01]  /*1e80*/  LDGSTS.E.BYPASS.LTC128B.128 [R240+0x1a080], [R4.64+0x80], !P2 ;  /* 0x1a08008004f07fae */ /* 0x000be2000d101d56 */
[----:B------:R-:W-:-:S03]  /*1e90*/  LEA R20, P2, R27, c[0x0][0x280], 0x2 ;  /* 0x0000a0001b147a11 */ /* 0x000fc600078410ff */
[----:B------:R5:W-:Y:S01]  /*1ea0*/  LDGSTS.E.BYPASS.LTC128B.128 [R240+0x1c080], [R4.64+0x100], !P1 ;  /* 0x1c08010004f07fae */ /* 0x000be2000c901d56 */
[----:B------:R-:W-:Y:S01]  /*1eb0*/  LEA.HI.X R21, R27, c[0x0][0x284], R32, 0x2, P2 ;  /* 0x0000a1001b157a11 */ /* 0x000fe200010f1420 */
[----:B----4-:R-:W-:Y:S01]  /*1ec0*/  IMAD.IADD R0, R248, 0x1, -R2 ;  /* 0x00000001f8007824 */ /* 0x010fe200078e0a02 */
[----:B------:R-:W-:-:S04]  /*1ed0*/  LEA R12, P3, R3, R4, 0x6 ;  /* 0x00000004030c7211 */ /* 0x000fc800078630ff */
[----:B------:R-:W-:Y:S02]  /*1ee0*/  SHF.R.S32.HI R2, RZ, 0x1f, R0 ;  /* 0x0000001fff027819 */ /* 0x000fe40000011400 */
[----:B------:R-:W-:Y:S01]  /*1ef0*/  LEA.HI.X R13, R3, R5, R6, 0x6, P3 ;  /* 0x00000005030d7211 */ /* 0x000fe200018f3406 */
[----:B------:R-:W-:Y:S01]  /*1f00*/  IMAD.SHL.U32 R3, R250, 0x8, RZ ;  /* 0x00000008fa037824 */ /* 0x000fe200078e00ff */
[----:B------:R-:W-:Y:S02]  /*1f10*/  LEA.HI R230, R2, R0, RZ, 0x3 ;  /* 0x0000000002e67211 */ /* 0x000fe400078f18ff */
[----:B------:R-:W-:Y:S02]  /*1f20*/  LOP3.LUT R6, R16, 0xffffffe0, RZ, 0xc0, !PT ;  /* 0xffffffe010067812 */ /* 0x000fe400078ec0ff */
[C---:B------:R-:W-:Y:S01]  /*1f30*/  LOP3.LUT R2, R230.reuse, 0xfffffff8, RZ, 0xc0, !PT ;  /* 0xfffffff8e6027812 */ /* 0x040fe200078ec0ff */
[----:B------:R-:W-:Y:S01]  /*1f40*/  IMAD.SHL.U32 R230, R230, 0x40, RZ ;  /* 0x00000040e6e67824 */ /* 0x000fe200078e00ff */
[----:B------:R-:W-:Y:S01]  /*1f50*/  ISETP.GE.AND P3, PT, R24, c[0x0][0x1fc], PT ;  /* 0x00007f0018007a0c */ /* 0x000fe20003f66270 */
[----:B------:R-:W-:Y:S01]  /*1f60*/  IMAD.IADD R6, R248, 0x1, -R6 ;  /* 0x00000001f8067824 */ /* 0x000fe200078e0a06 */
[----:B------:R-:W-:Y:S01]  /*1f70*/  LOP3.LUT R3, R3, 0x8, RZ, 0xc0, !PT ;  /* 0x0000000803037812 */ /* 0x000fe200078ec0ff */
[----:B------:R-:W-:Y:S01]  /*1f80*/  IMAD.IADD R11, R0, 0x1, -R2 ;  /* 0x00000001000b7824 */ /* 0x000fe200078e0a02 */
[----:B------:R-:W-:Y:S01]  /*1f90*/  ISETP.LT.OR P1, PT, R10, 0x1, P3 ;  /* 0x000000010a00780c */ /* 0x000fe20001f21670 */
[----:B------:R-:W-:Y:S01]  /*1fa0*/  IMAD.SHL.U32 R0, R29, 0x40, RZ ;  /* 0x000000401d007824 */ /* 0x000fe200078e00ff */
[----:B------:R-:W-:-:S02]  /*1fb0*/  SHF.R.S32.HI R7, RZ, 0x1f, R6 ;  /* 0x0000001fff077819 */ /* 0x000fc40000011406 */
[----:B------:R-:W-:Y:S02]  /*1fc0*/  ISETP.LT.OR P3, PT, R10, 0x21, P3 ;  /* 0x000000210a00780c */ /* 0x000fe40001f61670 */
[----:B------:R-:W-:Y:S02]  /*1fd0*/  LEA.HI R2, R18, R248, RZ, 0x7 ;  /* 0x000000f812027211 */ /* 0x000fe400078f38ff */
[----:B------:R-:W-:Y:S02]  /*1fe0*/  LOP3.LUT R0, R0, 0x1c0, RZ, 0xc0, !PT ;  /* 0x000001c000007812 */ /* 0x000fe400078ec0ff */
[----:B------:R-:W-:Y:S01]  /*1ff0*/  LEA.HI R10, R7, R6, RZ, 0x2 ;  /* 0x00000006070a7211 */ /* 0x000fe200078f10ff */
[----:B------:R-:W-:Y:S01]  /*2000*/  IMAD.SHL.U32 R7, R23, 0x10, RZ ;  /* 0x0000001017077824 */ /* 0x000fe200078e00ff */
[----:B------:R-:W-:Y:S01]  /*2010*/  SHF.R.S32.HI R16, RZ, 0x7, R2 ;  /* 0x00000007ff107819 */ /* 0x000fe20000011402 */
[----:B------:R5:W-:Y:S01]  /*2020*/  LDGSTS.E.BYPASS.LTC128B.128 [R240+0x1e080], [R4.64+0x180], !P1 ;  /* 0x1e08018004f07fae */ /* 0x000be2000c901d56 */
[----:B------:R-:W-:-:S02]  /*2030*/  SHF.R.U32.HI R2, RZ, 0x3, R0 ;  /* 0x00000003ff027819 */ /* 0x000fc40000011600 */
[----:B--2---:R-:W-:Y:S01]  /*2040*/  LOP3.LUT R9, R10, 0x7ffffffc, RZ, 0xc0, !PT ;  /* 0x7ffffffc0a097812 */ /* 0x004fe200078ec0ff */
[----:B------:R-:W-:Y:S01]  /*2050*/  IMAD R8, R236, 0x2, R16 ;  /* 0x00000002ec087824 */ /* 0x000fe200078e0210 */
[----:B------:R-:W-:Y:S01]  /*2060*/  LOP3.LUT R7, R0, 0x10, R7, 0xf8, !PT ;  /* 0x0000001000077812 */ /* 0x000fe200078ef807 */
[----:B------:R1:W-:Y:S01]  /*2070*/  LDGSTS.E.BYPASS.LTC128B.128 [R240+0x19080], [R12.64], !P6 ;  /* 0x190800000cf07fae */ /* 0x0003e2000f101d56 */
[----:B------:R-:W-:Y:S01]  /*2080*/  LOP3.LUT R0, R2, R3, R0, 0x1e, !PT ;  /* 0x0000000302007212 */ /* 0x000fe200078e1e00 */
[----:B------:R-:W-:Y:S01]  /*2090*/  IMAD.IADD R14, R6, 0x1, -R9 ;  /* 0x00000001060e7824 */ /* 0x000fe200078e0a09 */
[C---:B------:R-:W-:Y:S01]  /*20a0*/  LEA.HI R6, R16.reuse, R16, RZ, 0x1 ;  /* 0x0000001010067211 */ /* 0x040fe200078f08ff */
[----:B------:R-:W-:Y:S01]  /*20b0*/  IMAD.SHL.U32 R9, R16, 0x8, RZ ;  /* 0x0000000810097824 */ /* 0x000fe200078e00ff */
[----:B------:R-:W-:Y:S01]  /*20c0*/  LOP3.LUT R15, R2, R7, R3, 0x1e, !PT ;  /* 0x00000007020f7212 */ /* 0x000fe200078e1e03 */
[----:B------:R-:W-:Y:S01]  /*20d0*/  IMAD.U32 R2, R8, 0x200, R0 ;  /* 0x0000020008027824 */ /* 0x000fe200078e0000 */
[----:B------:R-:W-:Y:S01]  /*20e0*/  LOP3.LUT R8, R6, 0x1ffffffe, RZ, 0xc0, !PT ;  /* 0x1ffffffe06087812 */ /* 0x000fe200078ec0ff */
[----:B------:R-:W-:Y:S01]  /*20f0*/  IMAD.SHL.U32 R0, R236, 0x20, RZ ;  /* 0x00000020ec007824 */ /* 0x000fe200078e00ff */
[----:B------:R-:W-:Y:S01]  /*2100*/  R2P PR, R11, 0x6 ;  /* 0x000000060b007804 */ /* 0x000fe20000000000 */
[----:B------:R-:W-:Y:S01]  /*2110*/  IMAD.SHL.U32 R6, R22, 0x40, RZ ;  /* 0x0000004016067824 */ /* 0x000fe200078e00ff */
[----:B------:R-:W-:Y:S01]  /*2120*/  LOP3.LUT R230, R230, 0xfffffe00, RZ, 0xc0, !PT ;  /* 0xfffffe00e6e67812 */ /* 0x000fe200078ec0ff */
[----:B------:R-:W-:Y:S01]  /*2130*/  IMAD.SHL.U32 R7, R26, 0x8, RZ ;  /* 0x000000081a077824 */ /* 0x000fe200078e00ff */
[----:B------:R-:W-:Y:S01]  /*2140*/  LOP3.LUT R3, R0, 0x20, RZ, 0xc0, !PT ;  /* 0x0000002000037812 */ /* 0x000fe200078ec0ff */
[----:B------:R-:W-:Y:S01]  /*2150*/  IMAD.IADD R8, R16, 0x1, -R8 ;  /* 0x0000000110087824 */ /* 0x000fe200078e0a08 */
[----:B------:R-:W-:Y:S01]  /*2160*/  LOP3.LUT R0, R6, 0x1c0, RZ, 0xc0, !PT ;  /* 0x000001c006007812 */ /* 0x000fe200078ec0ff */
[----:B------:R-:W-:Y:S01]  /*2170*/  IMAD.SHL.U32 R6, R25, 0x2, RZ ;  /* 0x0000000219067824 */ /* 0x000fe200078e00ff */
[----:B------:R-:W-:Y:S01]  /*2180*/  LOP3.LUT R16, R3, 0x18, R7, 0xf8, !PT ;  /* 0x0000001803107812 */ /* 0x000fe200078ef807 */
[----:B------:R-:W-:Y:S01]  /*2190*/  IMAD.SHL.U32 R7, R28, 0x2, RZ ;  /* 0x000000021c077824 */ /* 0x000fe200078e00ff */
[----:B------:R-:W-:Y:S01]  /*21a0*/  LOP3.LUT R3, R0, 0x8, R9, 0xf8, !PT ;  /* 0x0000000800037812 */ /* 0x000fe200078ef809 */
[----:B------:R-:W-:Y:S01]  /*21b0*/  IMAD R14, R8, 0x4, R14 ;  /* 0x00000004080e7824 */ /* 0x000fe200078e020e */
[----:B------:R-:W-:Y:S01]  /*21c0*/  SHF.R.U32.HI R0, RZ, 0x3, R0 ;  /* 0x00000003ff007819 */ /* 0x000fe20000011600 */
[----:B------:R-:W-:Y:S01]  /*21d0*/  IMAD.SHL.U32 R8, R19, 0x400, RZ ;  /* 0x0000040013087824 */ /* 0x000fe200078e00ff */
[----:B------:R-:W-:Y:S01]  /*21e0*/  LOP3.LUT R7, R7, 0x2, R33, 0xe2, !PT ;  /* 0x0000000207077812 */ /* 0x000fe200078ee221 */
[----:B------:R1:W-:Y:S01]  /*21f0*/  LDGSTS.E.BYPASS.LTC128B.128 [R240+0x1b080], [R12.64+0x80], !P5 ;  /* 0x1b0800800cf07fae */ /* 0x0003e2000e901d56 */
[----:B------:R-:W-:Y:S01]  /*2200*/  LOP3.LUT R9, R3, R0, RZ, 0x3c, !PT ;  /* 0x0000000003097212 */ /* 0x000fe200078e3cff */
[----:B---3--:R-:W-:Y:S01]  /*2210*/  IMAD.SHL.U32 R35, R14, 0x2, RZ ;  /* 0x000000020e237824 */ /* 0x008fe200078e00ff */
[----:B------:R-:W-:Y:S01]  /*2220*/  SHF.R.S32.HI R3, RZ, 0x2, R10 ;  /* 0x00000002ff037819 */ /* 0x000fe2000001140a */
[----:B------:R1:W-:Y:S01]  /*2230*/  LDGSTS.E.BYPASS.LTC128B.128 [R240+0x1d080], [R12.64+0x100], !P4 ;  /* 0x1d0801000cf07fae */ /* 0x0003e2000e101d56 */
[----:B------:R-:W-:Y:S01]  /*2240*/  LOP3.LUT R0, R17, 0x3ffffffc, RZ, 0xc0, !PT ;  /* 0x3ffffffc11007812 */ /* 0x000fe200078ec0ff */
[----:B------:R-:W-:Y:S01]  /*2250*/  IMAD.MOV.U32 R17, RZ, RZ, 0x10 ;  /* 0x00000010ff117424 */ /* 0x000fe200078e00ff */
[----:B------:R-:W-:Y:S01]  /*2260*/  LOP3.LUT R6, R6, 0x2, R34, 0xe2, !PT ;  /* 0x0000000206067812 */ /* 0x000fe200078ee222 */
[----:B------:R-:W-:Y:S01]  /*2270*/  IMAD R241, R19, 0x10, R3 ;  /* 0x0000001013f17824 */ /* 0x000fe200078e0203 */
[----:B------:R-:W-:Y:S01]  /*2280*/  LOP3.LUT R243, R243, R7, R31, 0xfe, !PT ;  /* 0x00000007f3f37212 */ /* 0x000fe200078efe1f */
[----:B------:R-:W-:Y:S01]  /*2290*/  IMAD.SHL.U32 R3, R11, 0x40, RZ ;  /* 0x000000400b037824 */ /* 0x000fe200078e00ff */
[----:B------:R-:W-:Y:S01]  /*22a0*/  LOP3.LUT R242, R242, R6, R30, 0xfe, !PT ;  /* 0x00000006f2f27212 */ /* 0x000fe200078efe1e */
[----:B-----5:R-:W-:Y:S01]  /*22b0*/  IMAD.IADD R4, R248, 0x1, -R0 ;  /* 0x00000001f8047824 */ /* 0x020fe200078e0a00 */
[----:B------:R-:W-:Y:S01]  /*22c0*/  SEL R5, R17, 0xfffffff0, !P1 ;  /* 0xfffffff011057807 */ /* 0x000fe20004800000 */
[----:B------:R-:W-:Y:S01]  /*22d0*/  IMAD R0, R236, 0x200, R15 ;  /* 0x00000200ec007824 */ /* 0x000fe200078e020f */
[----:B------:R-:W-:Y:S01]  /*22e0*/  LOP3.LUT R3, R3, 0x1c0, RZ, 0xc0, !PT ;  /* 0x000001c003037812 */ /* 0x000fe200078ec0ff */
[----:B------:R-:W-:Y:S01]  /*22f0*/  IMAD R7, R4, 0x2, R8 ;  /* 0x0000000204077824 */ /* 0x000fe200078e0208 */
[----:B------:R-:W-:Y:S01]  /*2300*/  SEL R4, R246, 0xffffffe0, !P2 ;  /* 0xffffffe0f6047807 */ /* 0x000fe20005000000 */
[----:B------:R-:W-:Y:S01]  /*2310*/  IMAD.SHL.U32 R236, R236, 0x8, RZ ;  /* 0x00000008ecec7824 */ /* 0x000fe200078e00ff */
[----:B------:R-:W-:Y:S01]  /*2320*/  SHF.R.U32.HI R6, RZ, 0x3, R3 ;  /* 0x00000003ff067819 */ /* 0x000fe20000011603 */
[----:B------:R-:W-:Y:S01]  /*2330*/  IMAD.IADD R10, R9, 0x1, R7 ;  /* 0x00000001090a7824 */ /* 0x000fe200078e0207 */
[----:B------:R-:W-:Y:S01]  /*2340*/  R2P PR, R29, 0x6 ;  /* 0x000000061d007804 */ /* 0x000fe20000000000 */
[----:B------:R1:W-:Y:S01]  /*2350*/  LDGSTS.E.BYPASS.LTC128B.128 [R240+0x1f080], [R12.64+0x180], !P3 ;  /* 0x1f0801800cf07fae */ /* 0x0003e2000d901d56 */
[----:B------:R-:W-:Y:S01]  /*2360*/  LOP3.LUT R236, R3, 0x8, R236, 0xf8, !PT ;  /* 0x0000000803ec7812 */ /* 0x000fe200078ef8ec */
[----:B------:R-:W-:Y:S01]  /*2370*/  IMAD.SHL.U32 R244, R10, 0x2, RZ ;  /* 0x000000020af47824 */ /* 0x000fe200078e00ff */
[----:B------:R-:W-:Y:S01]  /*2380*/  LOP3.LUT R7, R6, R16, R3, 0x1e, !PT ;  /* 0x0000001006077212 */ /* 0x000fe200078e1e03 */
[----:B------:R-:W-:Y:S01]  /*2390*/  IMAD R9, R23, 0x400, R230 ;  /* 0x0000040017097824 */ /* 0x000fe200078e02e6 */
[----:B------:R-:W-:Y:S01]  /*23a0*/  SEL R3, R17, 0xfffffff0, !P1 ;  /* 0xfffffff011037807 */ /* 0x000fe20004800000 */
[----:B------:R-:W-:Y:S01]  /*23b0*/  STL [R1+0x8], R35 ;  /* 0x0000082301007387 */ /* 0x000fe20000100800 */
[----:B------:R-:W-:Y:S01]  /*23c0*/  SEL R228, R246, 0xffffffe0, !P2 ;  /* 0xffffffe0f6e47807 */ /* 0x000fe20005000000 */
[----:B------:R-:W-:Y:S01]  /*23d0*/  IMAD.SHL.U32 R2, R2, 0x2, RZ ;  /* 0x0000000202027824 */ /* 0x000fe200078e00ff */
[----:B------:R-:W-:Y:S01]  /*23e0*/  R2P PR, R22, 0x6 ;  /* 0x0000000616007804 */ /* 0x000fe20000000000 */
[----:B------:R-:W-:Y:S01]  /*23f0*/  IMAD.SHL.U32 R235, R0, 0x2, RZ ;  /* 0x0000000200eb7824 */ /* 0x000fe200078e00ff */
[----:B------:R-:W-:Y:S01]  /*2400*/  ISETP.GE.AND P6, PT, R248, 0x10, PT ;  /* 0x00000010f800780c */ /* 0x000fe20003fc6270 */
[----:B------:R-:W-:Y:S01]  /*2410*/  IMAD R3, R3, 0x2, R2 ;  /* 0x0000000203037824 */ /* 0x000fe200078e0202 */
[----:B------:R-:W-:Y:S01]  /*2420*/  LOP3.LUT R236, R236, R6, RZ, 0x3c, !PT ;  /* 0x00000006ecec7212 */ /* 0x000fe200078e3cff */
[----:B------:R-:W-:Y:S01]  /*2430*/  IMAD.IADD R232, R0, 0x1, R228 ;  /* 0x0000000100e87824 */ /* 0x000fe200078e02e4 */
[-C--:B------:R-:W-:Y:S01]  /*2440*/  LOP3.LUT R6, R7, R230.reuse, RZ, 0xfc, !PT ;  /* 0x000000e607067212 */ /* 0x080fe200078efcff */
[----:B------:R-:W-:Y:S01]  /*2450*/  IMAD R229, R228, 0x2, R2 ;  /* 0x00000002e4e57824 */ /* 0x000fe200078e0202 */
[----:B------:R-:W-:Y:S01]  /*2460*/  IADD3 R7, R244, 0x20280, RZ ;  /* 0x00020280f4077810 */ /* 0x000fe20007ffe0ff */
[----:B------:R-:W-:Y:S01]  /*2470*/  IMAD R228, R228, 0x2, R3 ;  /* 0x00000002e4e47824 */ /* 0x000fe200078e0203 */
[----:B------:R-:W-:Y:S01]  /*2480*/  IADD3 R245, R244, 0x202c0, RZ ;  /* 0x000202c0f4f57810 */ /* 0x000fe20007ffe0ff */
[----:B------:R-:W-:Y:S01]  /*2490*/  IMAD.SHL.U32 R0, R6, 0x2, RZ ;  /* 0x0000000206007824 */ /* 0x000fe200078e00ff */
[C---:B------:R-:W-:Y:S01]  /*24a0*/  IADD3 R230, R236.reuse, R230, R8 ;  /* 0x000000e6ece67210 */ /* 0x040fe20007ffe008 */
[----:B------:R-:W-:Y:S01]  /*24b0*/  IMAD.IADD R236, R236, 0x1, R9 ;  /* 0x00000001ecec7824 */ /* 0x000fe200078e0209 */
[----:B------:R-:W-:Y:S01]  /*24c0*/  @P2 IADD3 R245, R7, -0x40, RZ ;  /* 0xffffffc007f52810 */ /* 0x000fe20007ffe0ff */
[----:B------:R-:W-:Y:S01]  /*24d0*/  @!P6 IMAD.SHL.U32 R7, R248, 0x10, RZ ;  /* 0x00000010f807e824 */ /* 0x000fe200078e00ff */
[----:B------:R-:W-:Y:S01]  /*24e0*/  IADD3 R8, R165, UR12, RZ ;  /* 0x0000000ca5087c10 */ /* 0x000fe2000fffe0ff */
[----:B------:R-:W-:Y:S01]  /*24f0*/  IMAD.SHL.U32 R230, R230, 0x2, RZ ;  /* 0x00000002e6e67824 */ /* 0x000fe200078e00ff */
[----:B------:R-:W-:Y:S01]  /*2500*/  LEA R236, R236, 0x22280, 0x1 ;  /* 0x00022280ecec7811 */ /* 0x000fe200078e08ff */
[----:B------:R-:W-:Y:S01]  /*2510*/  IMAD.SHL.U32 R232, R232, 0x2, RZ ;  /* 0x00000002e8e87824 */ /* 0x000fe200078e00ff */
[----:B------:R2:W-:Y:S01]  /*2520*/  @!P6 LDGSTS.E.BYPASS.LTC128B.128 [R7+0x20180], [R20.64] ;  /* 0x201800001407efae */ /* 0x0005e2000b901d56 */
[----:B------:R-:W-:Y:S01]  /*2530*/  SEL R246, R246, 0xffffffe0, !P1 ;  /* 0xffffffe0f6f67807 */ /* 0x000fe20004800000 */
[C---:B------:R-:W-:Y:S01]  /*2540*/  IMAD R231, R5.reuse, 0x2, R230 ;  /* 0x0000000205e77824 */ /* 0x040fe200078e02e6 */
[----:B------:R-:W-:Y:S01]  /*2550*/  ISETP.LE.AND P2, PT, R166, c[0x0][0x2a8], PT ;  /* 0x0000aa00a6007a0c */ /* 0x000fe20003f43270 */
[----:B------:R3:W-:Y:S01]  /*2560*/  STL [R1+0x2c], R8 ;  /* 0x00002c0801007387 */ /* 0x0007e20000100800 */
[----:B------:R-:W-:-:S02]  /*2570*/  IMAD R237, R5, 0x2, R236 ;  /* 0x0000000205ed7824 */ /* 0x000fc400078e02ec */
[----:B------:R-:W-:Y:S01]  /*2580*/  IMAD.IADD R247, R244, 0x1, R246 ;  /* 0x00000001f4f77824 */ /* 0x000fe200078e02f6 */
[----:B------:R-:W0:Y:S01]  /*2590*/  LDGDEPBAR ;  /* 0x00000000000079af */ /* 0x000e220000000000 */
[----:B------:R-:W-:Y:S02]  /*25a0*/  IMAD.IADD R246, R246, 0x1, R245 ;  /* 0x00000001f6f67824 */ /* 0x000fe400078e02f5 */
[C---:B------:R-:W-:Y:S02]  /*25b0*/  IMAD R234, R4.reuse, 0x2, R230 ;  /* 0x0000000204ea7824 */ /* 0x040fe400078e02e6 */
[C---:B------:R-:W-:Y:S02]  /*25c0*/  IMAD R239, R4.reuse, 0x2, R236 ;  /* 0x0000000204ef7824 */ /* 0x040fe400078e02ec */
[C---:B------:R-:W-:Y:S02]  /*25d0*/  IMAD R233, R4.reuse, 0x2, R231 ;  /* 0x0000000204e97824 */ /* 0x040fe400078e02e7 */
[----:B------:R-:W-:-:S02]  /*25e0*/  IMAD R238, R4, 0x2, R237 ;  /* 0x0000000204ee7824 */ /* 0x000fc400078e02ed */
[----:B--2---:R-:W-:Y:S01]  /*25f0*/  IMAD.U32 R7, RZ, RZ, UR5 ;  /* 0x00000005ff077e24 */ /* 0x004fe2000f8e00ff */
[----:B---3--:R-:W-:-:S04]  /*2600*/  IADD3 R8, -R35, UR13, RZ ;  /* 0x0000000d23087c10 */ /* 0x008fc8000fffe1ff */
[----:B------:R-:W-:Y:S01]  /*2610*/  IADD3 R7, R7, -c[0x0][0x168], -R35 ;  /* 0x80005a0007077a10 */ /* 0x000fe20007ffe823 */
[----:B------:R1:W-:Y:S03]  /*2620*/  STL [R1+0x20], R8 ;  /* 0x0000200801007387 */ /* 0x0003e60000100800 */
[C---:B------:R-:W-:Y:S02]  /*2630*/  IADD3 R252, R7.reuse, c[0x0][0x2a4], RZ ;  /* 0x0000a90007fc7a10 */ /* 0x040fe40007ffe0ff */
[----:B------:R-:W-:-:S05]  /*2640*/  IADD3 R7, R7, UR4, RZ ;  /* 0x0000000407077c10 */ /* 0x000fca000fffe0ff */
[----:B------:R1:W-:Y:S02]  /*2650*/  STL [R1+0xc], R7 ;  /* 0x00000c0701007387 */ /* 0x0003e40000100800 */
.L_x_707:
[----:B------:R-:W-:Y:S04]  /*2660*/  DEPBAR.LE SB0, 0x0 ;  /* 0x000080000000791a */ /* 0x000fe80000000000 */
[----:B------:R-:W-:Y:S06]  /*2670*/  BAR.SYNC.DEFER_BLOCKING 0x0 ;  /* 0x0000000000007b1d */ /* 0x000fec0000010000 */
[----:B-1----:R-:W-:Y:S01]  /*2680*/  LDSM.16.M88.4 R16, [R230+0x10080] ;  /* 0x01008000e610783b */ /* 0x002fe20000000200 */
[----:B------:R-:W-:Y:S03]  /*2690*/  UMOV UR10, UR14 ;  /* 0x0000000e000a7c82 */ /* 0x000fe60008000000 */
[----:B-1----:R-:W1:Y:S04]  /*26a0*/  LDSM.16.M88.4 R8, [R2+0x80] ;  /* 0x000080000208783b */ /* 0x002e680000000200 */
[----:B------:R-:W2:Y:S04]  /*26b0*/  LDSM.16.M88.4 R20, [R2+0x1080] ;  /* 0x001080000214783b */ /* 0x000ea80000000200 */
[----:B------:R-:W-:Y:S04]  /*26c0*/  LDSM.16.M88.4 R24, [R231+0x10080] ;  /* 0x01008000e718783b */ /* 0x000fe80000000200 */
[----:B------:R-:W3:Y:S04]  /*26d0*/  LDSM.16.M88.4 R28, [R3+0x80] ;  /* 0x00008000031c783b */ /* 0x000ee80000000200 */
[----:B------:R-:W4:Y:S04]  /*26e0*/  LDL R173, [R1+0xc] ;  /* 0x00000c0001ad7983 */ /* 0x000f280000100800 */
[----:B------:R-:W5:Y:S04]  /*26f0*/  LDSM.16.M88.4 R32, [R3+0x1080] ;  /* 0x001080000320783b */ /* 0x000f680000000200 */
[----:B------:R-:W4:Y:S04]  /*2700*/  LDL R172, [R1+0x20] ;  /* 0x0000200001ac7983 */ /* 0x000f280000100800 */
[----:B------:R-:W-:Y:S04]  /*2710*/  LDSM.16.M88.4 R164, [R229+0x80] ;  /* 0x00008000e5a4783b */ /* 0x000fe80000000200 */
[----:B------:R-:W-:Y:S04]  /*2720*/  LDSM.16.M88.4 R168, [R229+0x1080] ;  /* 0x00108000e5a8783b */ /* 0x000fe80000000200 */
[----:B------:R-:W-:Y:S01]  /*2730*/  LDS R200, [R241.X4+0x20080] ;  /* 0x02008000f1c87984 */ /* 0x000fe20000004800 */
[C---:B-1----:R-:W-:Y:S03]  /*2740*/  HMMA.16816.F32.BF16 R4, R16.reuse, R8, RZ ;  /* 0x000000081004723c */ /* 0x042fe600000418ff */
[----:B------:R-:W-:Y:S05]  /*2750*/  LDS R201, [R241.X4+0x200a0] ;  /* 0x0200a000f1c97984 */ /* 0x000fea0000004800 */
[C---:B------:R-:W-:Y:S08]  /*2760*/  HMMA.16816.F32.BF16 R8, R16.reuse, R10, RZ ;  /* 0x0000000a1008723c */ /* 0x040ff000000418ff */
[C---:B--2---:R-:W-:Y:S08]  /*2770*/  HMMA.16816.F32.BF16 R12, R16.reuse, R20, RZ ;  /* 0x00000014100c723c */ /* 0x044ff000000418ff */
[----:B------:R-:W-:Y:S01]  /*2780*/  HMMA.16816.F32.BF16 R16, R16, R22, RZ ;  /* 0x000000161010723c */ /* 0x000fe200000418ff */
[----:B------:R-:W1:Y:S07]  /*2790*/  LDSM.16.M88.4 R20, [R234+0x10080] ;  /* 0x01008000ea14783b */ /* 0x000e6e0000000200 */
[C---:B---3--:R-:W-:Y:S08]  /*27a0*/  HMMA.16816.F32.BF16 R4, R24.reuse, R28, R4 ;  /* 0x0000001c1804723c */ /* 0x048ff00000041804 */
[C---:B------:R-:W-:Y:S01]  /*27b0*/  HMMA.16816.F32.BF16 R8, R24.reuse, R30, R8 ;  /* 0x0000001e1808723c */ /* 0x040fe20000041808 */
[----:B------:R-:W-:Y:S07]  /*27c0*/  LDSM.16.M88.4 R28, [R228+0x80] ;  /* 0x00008000e41c783b */ /* 0x000fee0000000200 */
[C---:B-----5:R-:W-:Y:S08]  /*27d0*/  HMMA.16816.F32.BF16 R12, R24.reuse, R32, R12 ;  /* 0x00000020180c723c */ /* 0x060ff0000004180c */
[----:B------:R-:W-:Y:S01]  /*27e0*/  HMMA.16816.F32.BF16 R16, R24, R34, R16 ;  /* 0x000000221810723c */ /* 0x000fe20000041810 */
[----:B------:R-:W2:Y:S04]  /*27f0*/  LDSM.16.M88.4 R24, [R233+0x10080] ;  /* 0x01008000e918783b */ /* 0x000ea80000000200 */
[----:B------:R-:W3:Y:S03]  /*2800*/  LDSM.16.M88.4 R32, [R228+0x1080] ;  /* 0x00108000e420783b */ /* 0x000ee60000000200 */
[C---:B-1----:R-:W-:Y:S08]  /*2810*/  HMMA.16816.F32.BF16 R4, R20.reuse, R164, R4 ;  /* 0x000000a41404723c */ /* 0x042ff00000041804 */
[C---:B------:R-:W-:Y:S01]  /*2820*/  HMMA.16816.F32.BF16 R8, R20.reuse, R166, R8 ;  /* 0x000000a61408723c */ /* 0x040fe20000041808 */
[----:B------:R-:W-:Y:S07]  /*2830*/  LDSM.16.M88.4 R164, [R2+0x2080] ;  /* 0x0020800002a4783b */ /* 0x000fee0000000200 */
[C---:B------:R-:W-:Y:S08]  /*2840*/  HMMA.16816.F32.BF16 R12, R20.reuse, R168, R12 ;  /* 0x000000a8140c723c */ /* 0x040ff0000004180c */
[----:B------:R-:W-:Y:S01]  /*2850*/  HMMA.16816.F32.BF16 R16, R20, R170, R16 ;  /* 0x000000aa1410723c */ /* 0x000fe20000041810 */
[----:B------:R-:W1:Y:S04]  /*2860*/  LDSM.16.M88.4 R20, [R230+0x12080] ;  /* 0x01208000e614783b */ /* 0x000e680000000200 */
[----:B------:R-:W5:Y:S03]  /*2870*/  LDSM.16.M88.4 R168, [R2+0x3080] ;  /* 0x0030800002a8783b */ /* 0x000f660000000200 */
[C---:B--2---:R-:W-:Y:S08]  /*2880*/  HMMA.16816.F32.BF16 R4, R24.reuse, R28, R4 ;  /* 0x0000001c1804723c */ /* 0x044ff00000041804 */
[C---:B------:R-:W-:Y:S01]  /*2890*/  HMMA.16816.F32.BF16 R8, R24.reuse, R30, R8 ;  /* 0x0000001e1808723c */ /* 0x040fe20000041808 */
[----:B------:R-:W-:Y:S07]  /*28a0*/  LDSM.16.M88.4 R28, [R3+0x2080] ;  /* 0x00208000031c783b */ /* 0x000fee0000000200 */
[C---:B---3--:R-:W-:Y:S08]  /*28b0*/  HMMA.16816.F32.BF16 R12, R24.reuse, R32, R12 ;  /* 0x00000020180c723c */ /* 0x048ff0000004180c */
[----:B------:R-:W-:Y:S01]  /*28c0*/  HMMA.16816.F32.BF16 R16, R24, R34, R16 ;  /* 0x000000221810723c */ /* 0x000fe20000041810 */
[----:B------:R-:W2:Y:S04]  /*28d0*/  LDSM.16.M88.4 R24, [R231+0x12080] ;  /* 0x01208000e718783b */ /* 0x000ea80000000200 */
[----:B------:R-:W3:Y:S03]  /*28e0*/  LDSM.16.M88.4 R32, [R3+0x3080] ;  /* 0x003080000320783b */ /* 0x000ee60000000200 */
[C---:B-1----:R-:W-:Y:S08]  /*28f0*/  HMMA.16816.F32.BF16 R4, R20.reuse, R164, R4 ;  /* 0x000000a41404723c */ /* 0x042ff00000041804 */
[C---:B------:R-:W-:Y:S01]  /*2900*/  HMMA.16816.F32.BF16 R8, R20.reuse, R166, R8 ;  /* 0x000000a61408723c */ /* 0x040fe20000041808 */
[----:B------:R-:W-:Y:S07]  /*2910*/  LDSM.16.M88.4 R164, [R229+0x2080] ;  /* 0x00208000e5a4783b */ /* 0x000fee0000000200 */
[C---:B-----5:R-:W-:Y:S08]  /*2920*/  HMMA.16816.F32.BF16 R12, R20.reuse, R168, R12 ;  /* 0x000000a8140c723c */ /* 0x060ff0000004180c */
        /* <DEDUP_REMOVED lines=67> */
[C---:B------:R-:W-:Y:S08]  /*2d60*/  HMMA.16816.F32.BF16 R8, R20.reuse, R166, R8 ;  /* 0x000000a61408723c */ /* 0x040ff00000041808 */
[C---:B-----5:R-:W-:Y:S08]  /*2d70*/  HMMA.16816.F32.BF16 R12, R20.reuse, R168, R12 ;  /* 0x000000a8140c723c */ /* 0x060ff0000004180c */
[----:B------:R-:W-:Y:S07]  /*2d80*/  HMMA.16816.F32.BF16 R16, R20, R170, R16 ;  /* 0x000000aa1410723c */ /* 0x000fee0000041810 */
[----:B------:R-:W-:Y:S01]  /*2d90*/  IMAD.U32 R21, RZ, RZ, UR14 ;  /* 0x0000000eff157e24 */ /* 0x000fe2000f8e00ff */
[C---:B--2---:R-:W-:Y:S05]  /*2da0*/  HMMA.16816.F32.BF16 R4, R24.reuse, R28, R4 ;  /* 0x0000001c1804723c */ /* 0x044fea0000041804 */
[----:B------:R-:W-:Y:S03]  /*2db0*/  IMAD R21, R21, 0x40, R241 ;  /* 0x0000004015157824 */ /* 0x000fe600078e02f1 */
[C---:B------:R-:W-:Y:S04]  /*2dc0*/  HMMA.16816.F32.BF16 R8, R24.reuse, R30, R8 ;  /* 0x0000001e1808723c */ /* 0x040fe80000041808 */
[C---:B------:R-:W-:Y:S02]  /*2dd0*/  IADD3 R197, R21.reuse, R252, RZ ;  /* 0x000000fc15c57210 */ /* 0x040fe40007ffe0ff */
[----:B----4-:R-:W-:Y:S02]  /*2de0*/  IADD3 R196, R21, R173, RZ ;  /* 0x000000ad15c47210 */ /* 0x010fe40007ffe0ff */
[C---:B---3--:R-:W-:Y:S04]  /*2df0*/  HMMA.16816.F32.BF16 R12, R24.reuse, R32, R12 ;  /* 0x00000020180c723c */ /* 0x048fe8000004180c */
[----:B------:R-:W-:Y:S04]  /*2e00*/  IMNMX R197, R172, R197, PT ;  /* 0x000000c5acc57217 */ /* 0x000fe80003800200 */
[----:B------:R-:W-:Y:S01]  /*2e10*/  HMMA.16816.F32.BF16 R16, R24, R34, R16 ;  /* 0x000000221810723c */ /* 0x000fe20000041810 */
[----:B------:R-:W-:-:S07]  /*2e20*/  @!P2 BRA `(.L_x_697) ;  /* 0x000001900000a947 */ /* 0x000fce0003800000 */
[----:B------:R-:W-:Y:S01]  /*2e30*/  IMAD.MOV.U32 R20, RZ, RZ, c[0x0][0x168] ;  /* 0x00005a00ff147624 */ /* 0x000fe200078e00ff */
[----:B------:R-:W-:Y:S01]  /*2e40*/  BSSY B0, `(.L_x_698) ;  /* 0x0000010000007945 */ /* 0x000fe20003800000 */
[----:B------:R-:W-:Y:S03]  /*2e50*/  IMAD.MOV.U32 R174, RZ, RZ, 0x1 ;  /* 0x00000001ffae7424 */ /* 0x000fe600078e00ff */
[----:B------:R-:W-:Y:S04]  /*2e60*/  IADD3 R20, R21, c[0x0][0x198], -R20 ;  /* 0x0000660015147a10 */ /* 0x000fe80007ffe814 */
[----:B------:R-:W-:Y:S11]  /*2e70*/  ISETP.GT.AND P1, PT, R20, -0x1, PT ;  /* 0xffffffff1400780c */ /* 0x000ff60003f24270 */
[----:B------:R-:W-:Y:S02]  /*2e80*/  @!UPT UIADD3 URZ, URZ, URZ, URZ ;  /* 0x0000003f3f3ff290 */ /* 0x000fe4000fffe03f */
[----:B------:R-:W-:-:S05]  /*2e90*/  @P1 BRA `(.L_x_699) ;  /* 0x0000006000001947 */ /* 0x000fca0003800000 */
[----:B------:R-:W-:Y:S02]  /*2ea0*/  ISETP.NE.AND P1, PT, R174, c[0x0][0x2a8], PT ;  /* 0x0000aa00ae007a0c */ /* 0x000fe40003f25270 */
[----:B------:R-:W-:Y:S11]  /*2eb0*/  LOP3.LUT R20, RZ, R20, RZ, 0x33, !PT ;  /* 0x00000014ff147212 */ /* 0x000ff600078e33ff */
[----:B------:R-:W-:Y:S05]  /*2ec0*/  @P1 IMAD.HI.U32 R22, R20, c[0x0][0x2ac], RZ ;  /* 0x0000ab0014161a27 */ /* 0x000fea00078e00ff */
[----:B------:R-:W-:Y:S04]  /*2ed0*/  @P1 SHF.R.U32.HI R20, RZ, c[0x0][0x2b0], R22 ;  /* 0x0000ac00ff141a19 */ /* 0x000fe80000011616 */
[----:B------:R-:W-:Y:S01]  /*2ee0*/  LOP3.LUT R20, RZ, R20, RZ, 0x33, !PT ;  /* 0x00000014ff147212 */ /* 0x000fe200078e33ff */
[----:B------:R-:W-:-:S05]  /*2ef0*/  BRA `(.L_x_700) ;  /* 0x0000004000007947 */ /* 0x000fca0003800000 */
.L_x_699:
[----:B------:R-:W-:Y:S11]  /*2f00*/  ISETP.NE.AND P1, PT, R174, c[0x0][0x2a8], PT ;  /* 0x0000aa00ae007a0c */ /* 0x000ff60003f25270 */
[----:B------:R-:W-:Y:S02]  /*2f10*/  @!UPT UIADD3 URZ, URZ, URZ, URZ ;  /* 0x0000003f3f3ff290 */ /* 0x000fe4000fffe03f */
[----:B------:R-:W-:Y:S05]  /*2f20*/  @P1 IMAD.HI.U32 R22, R20, c[0x0][0x2ac], RZ ;  /* 0x0000ab0014161a27 */ /* 0x000fea00078e00ff */
[----:B------:R-:W-:Y:S02]  /*2f30*/  @P1 SHF.R.U32.HI R20, RZ, c[0x0][0x2b0], R22 ;  /* 0x0000ac00ff141a19 */ /* 0x000fe40000011616 */
.L_x_700:
[----:B------:R-:W-:Y:S05]  /*2f40*/  BSYNC B0 ;  /* 0x0000000000007941 */ /* 0x000fea0003800000 */
.L_x_698:
[----:B------:R-:W2:Y:S01]  /*2f50*/  LDL R23, [R1+0x8] ;  /* 0x0000080001177983 */ /* 0x000ea20000100800 */
[----:B------:R-:W-:Y:S04]  /*2f60*/  IMAD.MOV.U32 R22, RZ, RZ, c[0x0][0x2a8] ;  /* 0x0000aa00ff167624 */ /* 0x000fe800078e00ff */
[----:B------:R-:W-:Y:S04]  /*2f70*/  IMAD R20, R20, R22, -UR15 ;  /* 0x8000000f14147e24 */ /* 0x000fe8000f8e0216 */
[----:B--2---:R-:W-:Y:S05]  /*2f80*/  IMAD.IADD R20, R20, 0x1, -R23 ;  /* 0x0000000114147824 */ /* 0x004fea00078e0a17 */
[----:B------:R-:W-:Y:S02]  /*2f90*/  IADD3 R22, R20, c[0x0][0x2a8], RZ ;  /* 0x0000aa0014167a10 */ /* 0x000fe40007ffe0ff */
[----:B------:R-:W-:Y:S02]  /*2fa0*/  IMNMX R196, R196, R20, !PT ;  /* 0x00000014c4c47217 */ /* 0x000fe40007800200 */
[----:B------:R-:W-:Y:S02]  /*2fb0*/  IMNMX R197, R197, R22, PT ;  /* 0x00000016c5c57217 */ /* 0x000fe40003800200 */
.L_x_697:
[----:B------:R-:W-:Y:S05]  /*2fc0*/  IADD3 R20, R21, 0x8, RZ ;  /* 0x0000000815147810 */ /* 0x000fea0007ffe0ff */
[--C-:B------:R-:W-:Y:S02]  /*2fd0*/  IMAD.IADD R199, R252, 0x1, R20.reuse ;  /* 0x00000001fcc77824 */ /* 0x100fe400078e0214 */
[----:B------:R-:W-:Y:S03]  /*2fe0*/  IMAD.IADD R198, R173, 0x1, R20 ;  /* 0x00000001adc67824 */ /* 0x000fe600078e0214 */
[----:B------:R-:W-:Y:S01]  /*2ff0*/  IMNMX R199, R172, R199, PT ;  /* 0x000000c7acc77217 */ /* 0x000fe20003800200 */
[----:B------:R-:W-:-:S05]  /*3000*/  @!P2 BRA `(.L_x_701) ;  /* 0x000001900000a947 */ /* 0x000fca0003800000 */
        /* <DEDUP_REMOVED lines=13> */
.L_x_703:
[----:B------:R-:W-:Y:S11]  /*30e0*/  ISETP.NE.AND P1, PT, R22, c[0x0][0x2a8], PT ;  /* 0x0000aa0016007a0c */ /* 0x000ff60003f25270 */
[----:B------:R-:W-:Y:S02]  /*30f0*/  @!UPT UIADD3 URZ, URZ, URZ, URZ ;  /* 0x0000003f3f3ff290 */ /* 0x000fe4000fffe03f */
[----:B------:R-:W-:Y:S05]  /*3100*/  @P1 IMAD.HI.U32 R21, R20, c[0x0][0x2ac], RZ ;  /* 0x0000ab0014151a27 */ /* 0x000fea00078e00ff */
[----:B------:R-:W-:Y:S02]  /*3110*/  @P1 SHF.R.U32.HI R20, RZ, c[0x0][0x2b0], R21 ;  /* 0x0000ac00ff141a19 */ /* 0x000fe40000011615 */
.L_x_704:
[----:B------:R-:W-:Y:S05]  /*3120*/  BSYNC B0 ;  /* 0x0000000000007941 */ /* 0x000fea0003800000 */
.L_x_702:
[----:B------:R-:W2:Y:S01]  /*3130*/  LDL R22, [R1+0x8] ;  /* 0x0000080001167983 */ /* 0x000ea20000100800 */
[----:B------:R-:W-:Y:S04]  /*3140*/  IMAD.MOV.U32 R21, RZ, RZ, c[0x0][0x2a8] ;  /* 0x0000aa00ff157624 */ /* 0x000fe800078e00ff */
[----:B------:R-:W-:Y:S04]  /*3150*/  IMAD R20, R20, R21, -UR15 ;  /* 0x8000000f14147e24 */ /* 0x000fe8000f8e0215 */
[----:B--2---:R-:W-:Y:S05]  /*3160*/  IMAD.IADD R20, R20, 0x1, -R22 ;  /* 0x0000000114147824 */ /* 0x004fea00078e0a16 */
[----:B------:R-:W-:Y:S02]  /*3170*/  IADD3 R21, R20, c[0x0][0x2a8], RZ ;  /* 0x0000aa0014157a10 */ /* 0x000fe40007ffe0ff */
[----:B------:R-:W-:Y:S02]  /*3180*/  IMNMX R198, R198, R20, !PT ;  /* 0x00000014c6c67217 */ /* 0x000fe40007800200 */
[----:B------:R-:W-:Y:S02]  /*3190*/  IMNMX R199, R199, R21, PT ;  /* 0x00000015c7c77217 */ /* 0x000fe40003800200 */
.L_x_701:
[----:B------:R-:W-:Y:S04]  /*31a0*/  DEPBAR.LE SB0, 0x0 ;  /* 0x000080000000791a */ /* 0x000fe80000000000 */
[----:B------:R-:W-:Y:S01]  /*31b0*/  BAR.SYNC.DEFER_BLOCKING 0x0 ;  /* 0x0000000000007b1d */ /* 0x000fe20000010000 */
[----:B------:R-:W-:Y:S01]  /*31c0*/  PLOP3.LUT P1, PT, PT, PT, UP1, 0x80, 0x0 ;  /* 0x000000000000781c */ /* 0x000fe20003f2f018 */
[----:B------:R-:W-:Y:S03]  /*31d0*/  UIADD3 UR14, UR14, 0x1, URZ ;  /* 0x000000010e0e7890 */ /* 0x000fe6000fffe03f */
[C---:B------:R-:W-:Y:S01]  /*31e0*/  ISETP.GT.AND P3, PT, R196.reuse, RZ, P1 ;  /* 0x000000ffc400720c */ /* 0x040fe20000f64270 */
[----:B------:R-:W-:Y:S01]  /*31f0*/  UISETP.GE.AND UP0, UPT, UR14, UR16, UPT ;  /* 0x000000100e00728c */ /* 0x000fe2000bf06270 */
[----:B------:R-:W-:Y:S02]  /*3200*/  ISETP.GT.AND P4, PT, R196, 0x30, P1 ;  /* 0x00000030c400780c */ /* 0x000fe40000f84270 */
[C---:B------:R-:W-:Y:S02]  /*3210*/  ISETP.LT.OR P3, PT, R197.reuse, 0x1, P3 ;  /* 0x00000001c500780c */ /* 0x040fe40001f61670 */
[C---:B------:R-:W-:Y:S02]  /*3220*/  ISETP.LT.OR P4, PT, R197.reuse, 0x31, P4 ;  /* 0x00000031c500780c */ /* 0x040fe40002781670 */
[----:B------:R-:W-:Y:S02]  /*3230*/  FSEL R4, R4, -INF , !P3 ;  /* 0xff80000004047808 */ /* 0x000fe40005800000 */
[----:B------:R-:W-:Y:S02]  /*3240*/  ISETP.GT.AND P3, PT, R196, 0x1, P1 ;  /* 0x00000001c400780c */ /* 0x000fe40000f64270 */
[----:B------:R-:W-:Y:S01]  /*3250*/  FSEL R16, R16, -INF , !P4 ;  /* 0xff80000010107808 */ /* 0x000fe20006000000 */
[--C-:B------:R-:W-:Y:S01]  /*3260*/  FFMA.FTZ R4, R4, c[0x0][0x29c], -R200.reuse ;  /* 0x0000a70004047a23 */ /* 0x100fe200000108c8 */
[----:B------:R-:W-:Y:S03]  /*3270*/  ISETP.LT.OR P3, PT, R197, 0x2, P3 ;  /* 0x00000002c500780c */ /* 0x000fe60001f61670 */
[--C-:B------:R-:W-:Y:S01]  /*3280*/  FFMA.FTZ R16, R16, c[0x0][0x29c], -R200.reuse ;  /* 0x0000a70010107a23 */ /* 0x100fe200000108c8 */
[----:B------:R-:W-:Y:S01]  /*3290*/  FSEL R5, R5, -INF , !P3 ;  /* 0xff80000005057808 */ /* 0x000fe20005800000 */
[----:B------:R-:W-:Y:S01]  /*32a0*/  LDSM.16.M88.4 R32, [R230+0x18080] ;  /* 0x01808000e620783b */ /* 0x000fe20000000200 */
[----:B------:R-:W-:Y:S03]  /*32b0*/  ISETP.GT.AND P3, PT, R196, 0x10, P1 ;  /* 0x00000010c400780c */ /* 0x000fe60000f64270 */
[--C-:B------:R-:W-:Y:S01]  /*32c0*/  FFMA.FTZ R5, R5, c[0x0][0x29c], -R200.reuse ;  /* 0x0000a70005057a23 */ /* 0x100fe200000108c8 */
[----:B------:R-:W1:Y:S01]  /*32d0*/  LDSM.16.M88.4 R24, [R2+0x8080] ;  /* 0x008080000218783b */ /* 0x000e620000000200 */
[C---:B------:R-:W-:Y:S04]  /*32e0*/  ISETP.LT.OR P3, PT, R197.reuse, 0x11, P3 ;  /* 0x00000011c500780c */ /* 0x040fe80001f61670 */
[----:B------:R-:W2:Y:S01]  /*32f0*/  LDSM.16.M88.4 R164, [R2+0x9080] ;  /* 0x0090800002a4783b */ /* 0x000ea20000000200 */
[----:B------:R-:W-:Y:S02]  /*3300*/  FSEL R8, R8, -INF , !P3 ;  /* 0xff80000008087808 */ /* 0x000fe40005800000 */
[----:B------:R-:W-:Y:S02]  /*3310*/  ISETP.GT.AND P3, PT, R196, 0x11, P1 ;  /* 0x00000011c400780c */ /* 0x000fe40000f64270 */
[----:B------:R-:W-:Y:S01]  /*3320*/  LDSM.16.M88.4 R168, [R231+0x18080] ;  /* 0x01808000e7a8783b */ /* 0x000fe20000000200 */
[--C-:B------:R-:W-:Y:S01]  /*3330*/  FFMA.FTZ R8, R8, c[0x0][0x29c], -R200.reuse ;  /* 0x0000a70008087a23 */ /* 0x100fe200000108c8 */
[----:B------:R-:W-:Y:S03]  /*3340*/  ISETP.LT.OR P3, PT, R197, 0x12, P3 ;  /* 0x00000012c500780c */ /* 0x000fe60001f61670 */
[----:B------:R-:W3:Y:S01]  /*3350*/  LDSM.16.M88.4 R172, [R3+0x8080] ;  /* 0x0080800003ac783b */ /* 0x000ee20000000200 */
[----:B------:R-:W-:Y:S02]  /*3360*/  FSEL R9, R9, -INF , !P3 ;  /* 0xff80000009097808 */ /* 0x000fe40005800000 */
[----:B------:R-:W-:Y:S02]  /*3370*/  ISETP.GT.AND P3, PT, R196, 0x20, P1 ;  /* 0x00000020c400780c */ /* 0x000fe40000f64270 */
[----:B------:R-:W4:Y:S01]  /*3380*/  LDSM.16.M88.4 R176, [R3+0x9080] ;  /* 0x0090800003b0783b */ /* 0x000f220000000200 */
[--C-:B------:R-:W-:Y:S01]  /*3390*/  FFMA.FTZ R9, R9, c[0x0][0x29c], -R200.reuse ;  /* 0x0000a70009097a23 */ /* 0x100fe200000108c8 */
[C---:B------:R-:W-:Y:S03]  /*33a0*/  ISETP.LT.OR P3, PT, R197.reuse, 0x21, P3 ;  /* 0x00000021c500780c */ /* 0x040fe60001f61670 */
[----:B------:R-:W-:Y:S01]  /*33b0*/  LDSM.16.M88.4 R180, [R234+0x18080] ;  /* 0x01808000eab4783b */ /* 0x000fe20000000200 */
[----:B------:R-:W-:Y:S02]  /*33c0*/  FSEL R12, R12, -INF , !P3 ;  /* 0xff8000000c0c7808 */ /* 0x000fe40005800000 */
[----:B------:R-:W-:Y:S02]  /*33d0*/  ISETP.GT.AND P3, PT, R196, 0x21, P1 ;  /* 0x00000021c400780c */ /* 0x000fe40000f64270 */
[----:B------:R-:W3:Y:S01]  /*33e0*/  LDSM.16.M88.4 R184, [R229+0x8080] ;  /* 0x00808000e5b8783b */ /* 0x000ee20000000200 */
[--C-:B------:R-:W-:Y:S01]  /*33f0*/  FFMA.FTZ R12, R12, c[0x0][0x29c], -R200.reuse ;  /* 0x0000a7000c0c7a23 */ /* 0x100fe200000108c8 */
[----:B------:R-:W-:Y:S03]  /*3400*/  ISETP.LT.OR P3, PT, R197, 0x22, P3 ;  /* 0x00000022c500780c */ /* 0x000fe60001f61670 */
[----:B------:R-:W4:Y:S01]  /*3410*/  LDSM.16.M88.4 R188, [R229+0x9080] ;  /* 0x00908000e5bc783b */ /* 0x000f220000000200 */
[----:B------:R-:W-:Y:S02]  /*3420*/  FSEL R13, R13, -INF , !P3 ;  /* 0xff8000000d0d7808 */ /* 0x000fe40005800000 */
[----:B------:R-:W-:Y:S01]  /*3430*/  ISETP.GT.AND P3, PT, R196, 0x31, P1 ;  /* 0x00000031c400780c */ /* 0x000fe20000f64270 */
[C---:B-1----:R-:W-:Y:S01]  /*3440*/  HMMA.16816.F32.BF16 R20, R32.reuse, R24, RZ ;  /* 0x000000182014723c */ /* 0x042fe200000418ff */
[----:B------:R-:W-:Y:S02]  /*3450*/  LDSM.16.M88.4 R192, [R228+0x9080] ;  /* 0x00908000e4c0783b */ /* 0x000fe40000000200 */
[----:B------:R-:W-:Y:S01]  /*3460*/  ISETP.LT.OR P3, PT, R197, 0x32, P3 ;  /* 0x00000032c500780c */ /* 0x000fe20001f61670 */
[--C-:B------:R-:W-:Y:S02]  /*3470*/  FFMA.FTZ R13, R13, c[0x0][0x29c], -R200.reuse ;  /* 0x0000a7000d0d7a23 */ /* 0x100fe400000108c8 */
[----:B------:R1:W5:Y:S01]  /*3480*/  LDL.64 R224, [R1] ;  /* 0x0000000001e07983 */ /* 0x0003620000100a00 */
[----:B------:R-:W-:Y:S01]  /*3490*/  FSEL R17, R17, -INF , !P3 ;  /* 0xff80000011117808 */ /* 0x000fe20005800000 */
[C---:B------:R-:W-:Y:S01]  /*34a0*/  HMMA.16816.F32.BF16 R24, R32.reuse, R26, RZ ;  /* 0x0000001a2018723c */ /* 0x040fe200000418ff */
[----:B------:R-:W-:Y:S01]  /*34b0*/  ISETP.GT.AND P3, PT, R198, RZ, P1 ;  /* 0x000000ffc600720c */ /* 0x000fe20000f64270 */
[----:B------:R-:W-:Y:S02]  /*34c0*/  MUFU.EX2 R13, R13 ;  /* 0x0000000d000d7308 */ /* 0x000fe40000000800 */
[----:B------:R-:W-:Y:S01]  /*34d0*/  FFMA.FTZ R200, R17, c[0x0][0x29c], -R200 ;  /* 0x0000a70011c87a23 */ /* 0x000fe200000108c8 */
[C---:B------:R-:W-:Y:S03]  /*34e0*/  ISETP.LT.OR P3, PT, R199.reuse, 0x1, P3 ;  /* 0x00000001c700780c */ /* 0x040fe60001f61670 */
[C---:B--2---:R-:W-:Y:S04]  /*34f0*/  HMMA.16816.F32.BF16 R28, R32.reuse, R164, RZ ;  /* 0x000000a4201c723c */ /* 0x044fe800000418ff */
[----:B------:R-:W-:Y:S04]  /*3500*/  MUFU.EX2 R200, R200 ;  /* 0x000000c800c87308 */ /* 0x000fe80000000800 */
[----:B------:R-:W-:Y:S01]  /*3510*/  HMMA.16816.F32.BF16 R32, R32, R166, RZ ;  /* 0x000000a62020723c */ /* 0x000fe200000418ff */
[----:B------:R-:W-:Y:S07]  /*3520*/  LDSM.16.M88.4 R164, [R233+0x18080] ;  /* 0x01808000e9a4783b */ /* 0x000fee0000000200 */
[C---:B---3--:R-:W-:Y:S08]  /*3530*/  HMMA.16816.F32.BF16 R20, R168.reuse, R172, R20 ;  /* 0x000000aca814723c */ /* 0x048ff00000041814 */
[C---:B------:R-:W-:Y:S01]  /*3540*/  HMMA.16816.F32.BF16 R24, R168.reuse, R174, R24 ;  /* 0x000000aea818723c */ /* 0x040fe20000041818 */
[----:B------:R-:W2:Y:S07]  /*3550*/  LDSM.16.M88.4 R172, [R228+0x8080] ;  /* 0x00808000e4ac783b */ /* 0x000eae0000000200 */
[C---:B----4-:R-:W-:Y:S08]  /*3560*/  HMMA.16816.F32.BF16 R28, R168.reuse, R176, R28 ;  /* 0x000000b0a81c723c */ /* 0x050ff0000004181c */
[----:B------:R-:W-:Y:S01]  /*3570*/  HMMA.16816.F32.BF16 R32, R168, R178, R32 ;  /* 0x000000b2a820723c */ /* 0x000fe20000041820 */
[----:B------:R-:W-:Y:S05]  /*3580*/  LDSM.16.M88.4 R168, [R230+0x1a080] ;  /* 0x01a08000e6a8783b */ /* 0x000fea0000000200 */
[----:B------:R-:W3:Y:S02]  /*3590*/  LDSM.16.M88.4 R176, [R2+0xa080] ;  /* 0x00a0800002b0783b */ /* 0x000ee40000000200 */
[C---:B------:R-:W-:Y:S08]  /*35a0*/  HMMA.16816.F32.BF16 R20, R180.reuse, R184, R20 ;  /* 0x000000b8b414723c */ /* 0x040ff00000041814 */
[C---:B------:R-:W-:Y:S01]  /*35b0*/  HMMA.16816.F32.BF16 R24, R180.reuse, R186, R24 ;  /* 0x000000bab418723c */ /* 0x040fe20000041818 */
[----:B------:R-:W4:Y:S07]  /*35c0*/  LDSM.16.M88.4 R184, [R2+0xb080] ;  /* 0x00b0800002b8783b */ /* 0x000f2e0000000200 */
[C---:B------:R-:W-:Y:S08]  /*35d0*/  HMMA.16816.F32.BF16 R28, R180.reuse, R188, R28 ;  /* 0x000000bcb41c723c */ /* 0x040ff0000004181c */
[----:B------:R-:W-:Y:S01]  /*35e0*/  HMMA.16816.F32.BF16 R32, R180, R190, R32 ;  /* 0x000000beb420723c */ /* 0x000fe20000041820 */
[----:B------:R-:W-:Y:S05]  /*35f0*/  LDSM.16.M88.4 R180, [R3+0xa080] ;  /* 0x00a0800003b4783b */ /* 0x000fea0000000200 */
[----:B------:R-:W-:Y:S02]  /*3600*/  LDSM.16.M88.4 R188, [R3+0xb080] ;  /* 0x00b0800003bc783b */ /* 0x000fe40000000200 */
[C---:B--2---:R-:W-:Y:S08]  /*3610*/  HMMA.16816.F32.BF16 R20, R164.reuse, R172, R20 ;  /* 0x000000aca414723c */ /* 0x044ff00000041814 */
[C---:B------:R-:W-:Y:S01]  /*3620*/  HMMA.16816.F32.BF16 R24, R164.reuse, R174, R24 ;  /* 0x000000aea418723c */ /* 0x040fe20000041818 */
[----:B------:R-:W2:Y:S07]  /*3630*/  LDSM.16.M88.4 R172, [R231+0x1a080] ;  /* 0x01a08000e7ac783b */ /* 0x000eae0000000200 */
[C---:B------:R-:W-:Y:S08]  /*3640*/  HMMA.16816.F32.BF16 R28, R164.reuse, R192, R28 ;  /* 0x000000c0a41c723c */ /* 0x040ff0000004181c */
[----:B------:R-:W-:Y:S01]  /*3650*/  HMMA.16816.F32.BF16 R32, R164, R194, R32 ;  /* 0x000000c2a420723c */ /* 0x000fe20000041820 */
[----:B------:R-:W-:Y:S05]  /*3660*/  LDSM.16.M88.4 R164, [R234+0x1a080] ;  /* 0x01a08000eaa4783b */ /* 0x000fea0000000200 */
[----:B------:R-:W-:Y:S02]  /*3670*/  LDSM.16.M88.4 R192, [R229+0xb080] ;  /* 0x00b08000e5c0783b */ /* 0x000fe40000000200 */
[C---:B---3--:R-:W-:Y:S08]  /*3680*/  HMMA.16816.F32.BF16 R20, R168.reuse, R176, R20 ;  /* 0x000000b0a814723c */ /* 0x048ff00000041814 */
[C---:B------:R-:W-:Y:S01]  /*3690*/  HMMA.16816.F32.BF16 R24, R168.reuse, R178, R24 ;  /* 0x000000b2a818723c */ /* 0x040fe20000041818 */
[----:B------:R-:W3:Y:S07]  /*36a0*/  LDSM.16.M88.4 R176, [R229+0xa080] ;  /* 0x00a08000e5b0783b */ /* 0x000eee0000000200 */
[C---:B----4-:R-:W-:Y:S08]  /*36b0*/  HMMA.16816.F32.BF16 R28, R168.reuse, R184, R28 ;  /* 0x000000b8a81c723c */ /* 0x050ff0000004181c */
        /* <DEDUP_REMOVED lines=36> */
[----:B------:R-:W4:Y:S07]  /*3900*/  LDSM.16.M88.4 R164, [R228+0xd080] ;  /* 0x00d08000e4a4783b */ /* 0x000f2e0000000200 */
[C---:B---3--:R-:W-:Y:S08]  /*3910*/  HMMA.16816.F32.BF16 R20, R168.reuse, R176, R20 ;  /* 0x000000b0a814723c */ /* 0x048ff00000041814 */
[C---:B------:R-:W-:Y:S01]  /*3920*/  HMMA.16816.F32.BF16 R24, R168.reuse, R178, R24 ;  /* 0x000000b2a818723c */ /* 0x040fe20000041818 */
[----:B------:R-:W3:Y:S07]  /*3930*/  LDSM.16.M88.4 R176, [R230+0x1e080] ;  /* 0x01e08000e6b0783b */ /* 0x000eee0000000200 */
[C---:B------:R-:W-:Y:S01]  /*3940*/  HMMA.16816.F32.BF16 R28, R168.reuse, R184, R28 ;  /* 0x000000b8a81c723c */ /* 0x040fe2000004181c */
[----:B------:R-:W-:Y:S07]  /*3950*/  MUFU.EX2 R185, R9 ;  /* 0x0000000900b97308 */ /* 0x000fee0000000800 */
[----:B------:R-:W-:Y:S01]  /*3960*/  HMMA.16816.F32.BF16 R32, R168, R186, R32 ;  /* 0x000000baa820723c */ /* 0x000fe20000041820 */
[----:B------:R-:W1:Y:S02]  /*3970*/  LDSM.16.M88.4 R168, [R2+0xf080] ;  /* 0x00f0800002a8783b */ /* 0x000e640000000200 */
[----:B------:R-:W1:Y:S05]  /*3980*/  MUFU.EX2 R186, R8 ;  /* 0x0000000800ba7308 */ /* 0x000e6a0000000800 */
[C---:B--2---:R-:W-:Y:S05]  /*3990*/  HMMA.16816.F32.BF16 R20, R172.reuse, R180, R20 ;  /* 0x000000b4ac14723c */ /* 0x044fea0000041814 */
[----:B------:R-:W-:Y:S03]  /*39a0*/  MUFU.EX2 R187, R5 ;  /* 0x0000000500bb7308 */ /* 0x000fe60000000800 */
[C---:B------:R-:W-:Y:S01]  /*39b0*/  HMMA.16816.F32.BF16 R24, R172.reuse, R182, R24 ;  /* 0x000000b6ac18723c */ /* 0x040fe20000041818 */
[----:B------:R-:W-:Y:S06]  /*39c0*/  LDSM.16.M88.4 R180, [R3+0xf080] ;  /* 0x00f0800003b4783b */ /* 0x000fec0000000200 */
[----:B------:R-:W2:Y:S01]  /*39d0*/  MUFU.EX2 R184, R12 ;  /* 0x0000000c00b87308 */ /* 0x000ea20000000800 */
[C---:B----4-:R-:W-:Y:S08]  /*39e0*/  HMMA.16816.F32.BF16 R28, R172.reuse, R164, R28 ;  /* 0x000000a4ac1c723c */ /* 0x050ff0000004181c */
[----:B------:R-:W-:Y:S01]  /*39f0*/  HMMA.16816.F32.BF16 R32, R172, R166, R32 ;  /* 0x000000a6ac20723c */ /* 0x000fe20000041820 */
[----:B------:R-:W-:Y:S01]  /*3a00*/  LDSM.16.M88.4 R164, [R231+0x1e080] ;  /* 0x01e08000e7a4783b */ /* 0x000fe20000000200 */
[----:B------:R-:W-:Y:S04]  /*3a10*/  MUFU.EX2 R12, R16 ;  /* 0x00000010000c7308 */ /* 0x000fe80000000800 */
[----:B------:R-:W4:Y:S02]  /*3a20*/  LDSM.16.M88.4 R172, [R3+0xe080] ;  /* 0x00e0800003ac783b */ /* 0x000f240000000200 */
[C---:B---3--:R-:W-:Y:S04]  /*3a30*/  HMMA.16816.F32.BF16 R20, R176.reuse, R188, R20 ;  /* 0x000000bcb014723c */ /* 0x048fe80000041814 */
[----:B------:R3:W2:Y:S04]  /*3a40*/  MUFU.EX2 R188, R4 ;  /* 0x0000000400bc7308 */ /* 0x0006a80000000800 */
[C---:B------:R-:W-:Y:S08]  /*3a50*/  HMMA.16816.F32.BF16 R24, R176.reuse, R190, R24 ;  /* 0x000000beb018723c */ /* 0x040ff00000041818 */
[C---:B-1----:R-:W-:Y:S08]  /*3a60*/  HMMA.16816.F32.BF16 R28, R176.reuse, R168, R28 ;  /* 0x000000a8b01c723c */ /* 0x042ff0000004181c */
[----:B------:R-:W-:Y:S01]  /*3a70*/  HMMA.16816.F32.BF16 R32, R176, R170, R32 ;  /* 0x000000aab020723c */ /* 0x000fe20000041820 */
[----:B------:R-:W-:Y:S03]  /*3a80*/  LDSM.16.M88.4 R168, [R234+0x1e080] ;  /* 0x01e08000eaa8783b */ /* 0x000fe60000000200 */
[----:B---3--:R-:W-:Y:S02]  /*3a90*/  FSEL R4, R6, -INF , !P3 ;  /* 0xff80000006047808 */ /* 0x008fe40005800000 */
[----:B------:R-:W1:Y:S01]  /*3aa0*/  LDSM.16.M88.4 R176, [R229+0xe080] ;  /* 0x00e08000e5b0783b */ /* 0x000e620000000200 */
[----:B------:R-:W-:Y:S02]  /*3ab0*/  ISETP.GT.AND P3, PT, R198, 0x1, P1 ;  /* 0x00000001c600780c */ /* 0x000fe40000f64270 */
[--C-:B------:R-:W-:Y:S02]  /*3ac0*/  FFMA.FTZ R4, R4, c[0x0][0x29c], -R201.reuse ;  /* 0x0000a70004047a23 */ /* 0x100fe400000108c9 */
[----:B------:R-:W-:Y:S01]  /*3ad0*/  ISETP.LT.OR P3, PT, R199, 0x2, P3 ;  /* 0x00000002c700780c */ /* 0x000fe20001f61670 */
[C---:B----4-:R-:W-:Y:S05]  /*3ae0*/  HMMA.16816.F32.BF16 R20, R164.reuse, R172, R20 ;  /* 0x000000aca414723c */ /* 0x050fea0000041814 */
[----:B------:R-:W-:Y:S02]  /*3af0*/  FSEL R8, R7, -INF , !P3 ;  /* 0xff80000007087808 */ /* 0x000fe40005800000 */
[----:B------:R-:W-:Y:S01]  /*3b00*/  ISETP.GT.AND P3, PT, R198, 0x10, P1 ;  /* 0x00000010c600780c */ /* 0x000fe20000f64270 */
[C---:B------:R-:W-:Y:S01]  /*3b10*/  HMMA.16816.F32.BF16 R24, R164.reuse, R174, R24 ;  /* 0x000000aea418723c */ /* 0x040fe20000041818 */
[----:B------:R-:W3:Y:S02]  /*3b20*/  LDSM.16.M88.4 R172, [R229+0xf080] ;  /* 0x00f08000e5ac783b */ /* 0x000ee40000000200 */
[----:B------:R-:W-:Y:S01]  /*3b30*/  ISETP.LT.OR P3, PT, R199, 0x11, P3 ;  /* 0x00000011c700780c */ /* 0x000fe20001f61670 */
[--C-:B------:R-:W-:Y:S03]  /*3b40*/  FFMA.FTZ R8, R8, c[0x0][0x29c], -R201.reuse ;  /* 0x0000a70008087a23 */ /* 0x100fe600000108c9 */
[----:B------:R-:W-:Y:S01]  /*3b50*/  FSEL R9, R10, -INF , !P3 ;  /* 0xff8000000a097808 */ /* 0x000fe20005800000 */
[C---:B------:R-:W-:Y:S03]  /*3b60*/  HMMA.16816.F32.BF16 R28, R164.reuse, R180, R28 ;  /* 0x000000b4a41c723c */ /* 0x040fe6000004181c */
[C---:B------:R-:W-:Y:S01]  /*3b70*/  ISETP.GT.AND P3, PT, R198.reuse, 0x11, P1 ;  /* 0x00000011c600780c */ /* 0x040fe20000f64270 */
[--C-:B------:R-:W-:Y:S03]  /*3b80*/  FFMA.FTZ R9, R9, c[0x0][0x29c], -R201.reuse ;  /* 0x0000a70009097a23 */ /* 0x100fe600000108c9 */
[----:B------:R-:W-:Y:S01]  /*3b90*/  ISETP.LT.OR P3, PT, R199, 0x12, P3 ;  /* 0x00000012c700780c */ /* 0x000fe20001f61670 */
[----:B------:R-:W-:Y:S01]  /*3ba0*/  HMMA.16816.F32.BF16 R32, R164, R182, R32 ;  /* 0x000000b6a420723c */ /* 0x000fe20000041820 */
[----:B------:R-:W-:Y:S05]  /*3bb0*/  LDSM.16.M88.4 R164, [R233+0x1e080] ;  /* 0x01e08000e9a4783b */ /* 0x000fea0000000200 */
[----:B------:R-:W4:Y:S02]  /*3bc0*/  LDSM.16.M88.4 R180, [R228+0xe080] ;  /* 0x00e08000e4b4783b */ /* 0x000f240000000200 */
[C---:B-1----:R-:W-:Y:S01]  /*3bd0*/  HMMA.16816.F32.BF16 R20, R168.reuse, R176, R20 ;  /* 0x000000b0a814723c */ /* 0x042fe20000041814 */
[----:B------:R1:W-:Y:S07]  /*3be0*/  MUFU.EX2 R176, R4 ;  /* 0x0000000400b07308 */ /* 0x0003ee0000000800 */
[C---:B------:R-:W-:Y:S08]  /*3bf0*/  HMMA.16816.F32.BF16 R24, R168.reuse, R178, R24 ;  /* 0x000000b2a818723c */ /* 0x040ff00000041818 */
[C---:B---3--:R-:W-:Y:S01]  /*3c00*/  HMMA.16816.F32.BF16 R28, R168.reuse, R172, R28 ;  /* 0x000000aca81c723c */ /* 0x048fe2000004181c */
[----:B------:R3:W-:Y:S07]  /*3c10*/  MUFU.EX2 R172, R8 ;  /* 0x0000000800ac7308 */ /* 0x0007ee0000000800 */
[----:B------:R-:W-:Y:S01]  /*3c20*/  HMMA.16816.F32.BF16 R32, R168, R174, R32 ;  /* 0x000000aea820723c */ /* 0x000fe20000041820 */
[----:B-1----:R-:W1:Y:S02]  /*3c30*/  LDSM.16.M88.4 R4, [R228+0xf080] ;  /* 0x00f08000e404783b */ /* 0x002e640000000200 */
[----:B------:R2:W-:Y:S05]  /*3c40*/  MUFU.EX2 R169, R9 ;  /* 0x0000000900a97308 */ /* 0x0005ea0000000800 */
[C---:B----4-:R-:W-:Y:S01]  /*3c50*/  HMMA.16816.F32.BF16 R20, R164.reuse, R180, R20 ;  /* 0x000000b4a414723c */ /* 0x050fe20000041814 */
[----:B---3--:R-:W3:Y:S07]  /*3c60*/  LDS R8, [R241.X4+0x20180] ;  /* 0x02018000f1087984 */ /* 0x008eee0000004800 */
[C---:B------:R-:W-:Y:S04]  /*3c70*/  HMMA.16816.F32.BF16 R24, R164.reuse, R182, R24 ;  /* 0x000000b6a418723c */ /* 0x040fe80000041818 */
[----:B--2---:R-:W-:Y:S02]  /*3c80*/  FSEL R9, R11, -INF , !P3 ;  /* 0xff8000000b097808 */ /* 0x004fe40005800000 */
[----:B------:R-:W-:Y:S03]  /*3c90*/  ISETP.GT.AND P3, PT, R198, 0x20, P1 ;  /* 0x00000020c600780c */ /* 0x000fe60000f64270 */
[--C-:B------:R-:W-:Y:S01]  /*3ca0*/  FFMA.FTZ R9, R9, c[0x0][0x29c], -R201.reuse ;  /* 0x0000a70009097a23 */ /* 0x100fe200000108c9 */
[----:B------:R-:W-:Y:S02]  /*3cb0*/  ISETP.LT.OR P3, PT, R199, 0x21, P3 ;  /* 0x00000021c700780c */ /* 0x000fe40001f61670 */
[----:B------:R-:W-:Y:S01]  /*3cc0*/  F2FP.BF16.PACK_AB R11, R185, R186 ;  /* 0x000000bab90b723e */ /* 0x000fe200000010ff */
[----:B------:R2:W4:Y:S01]  /*3cd0*/  MUFU.EX2 R168, R9 ;  /* 0x0000000900a87308 */ /* 0x0005220000000800 */
[C---:B-1----:R-:W-:Y:S08]  /*3ce0*/  HMMA.16816.F32.BF16 R28, R164.reuse, R4, R28 ;  /* 0x00000004a41c723c */ /* 0x042ff0000004181c */
[----:B------:R-:W-:Y:S07]  /*3cf0*/  HMMA.16816.F32.BF16 R32, R164, R6, R32 ;  /* 0x00000006a420723c */ /* 0x000fee0000041820 */
[----:B------:R-:W-:Y:S01]  /*3d00*/  F2FP.BF16.PACK_AB R6, R13, R184 ;  /* 0x000000b80d06723e */ /* 0x000fe200000010ff */
[--C-:B---3--:R-:W-:Y:S01]  /*3d10*/  FADD.FTZ R21, R21, -R8.reuse ;  /* 0x8000000815157221 */ /* 0x108fe20000010000 */
[----:B--2---:R-:W-:Y:S03]  /*3d20*/  FSEL R9, R14, -INF , !P3 ;  /* 0xff8000000e097808 */ /* 0x004fe60005800000 */
[--C-:B------:R-:W-:Y:S01]  /*3d30*/  FADD.FTZ R25, R25, -R8.reuse ;  /* 0x8000000819197221 */ /* 0x100fe20000010000 */
[----:B------:R-:W-:Y:S01]  /*3d40*/  ISETP.GT.AND P3, PT, R198, 0x21, P1 ;  /* 0x00000021c600780c */ /* 0x000fe20000f64270 */
[--C-:B------:R-:W-:Y:S01]  /*3d50*/  FADD.FTZ R20, R20, -R8.reuse ;  /* 0x8000000814147221 */ /* 0x100fe20000010000 */
[----:B------:R-:W-:Y:S01]  /*3d60*/  F2FP.BF16.PACK_AB R14, R187, R188 ;  /* 0x000000bcbb0e723e */ /* 0x000fe200000010ff */
[--C-:B------:R-:W-:Y:S01]  /*3d70*/  FFMA.FTZ R9, R9, c[0x0][0x29c], -R201.reuse ;  /* 0x0000a70009097a23 */ /* 0x100fe200000108c9 */
[----:B------:R-:W-:Y:S01]  /*3d80*/  ISETP.LT.OR P3, PT, R199, 0x22, P3 ;  /* 0x00000022c700780c */ /* 0x000fe20001f61670 */
[--C-:B------:R-:W-:Y:S01]  /*3d90*/  FADD.FTZ R29, R29, -R8.reuse ;  /* 0x800000081d1d7221 */ /* 0x100fe20000010000 */
[----:B----4-:R-:W-:Y:S01]  /*3da0*/  F2FP.BF16.PACK_AB R7, R168, R169 ;  /* 0x000000a9a807723e */ /* 0x010fe200000010ff */
[----:B------:R1:W-:Y:S01]  /*3db0*/  MUFU.EX2 R17, R9 ;  /* 0x0000000900117308 */ /* 0x0003e20000000800 */
[----:B------:R-:W-:Y:S01]  /*3dc0*/  FSEL R15, R15, -INF , !P3 ;  /* 0xff8000000f0f7808 */ /* 0x000fe20005800000 */
[--C-:B------:R-:W-:Y:S01]  /*3dd0*/  FADD.FTZ R24, R24, -R8.reuse ;  /* 0x8000000818187221 */ /* 0x100fe20000010000 */
[C---:B------:R-:W-:Y:S01]  /*3de0*/  ISETP.GT.AND P3, PT, R198.reuse, 0x30, P1 ;  /* 0x00000030c600780c */ /* 0x040fe20000f64270 */
[--C-:B------:R-:W-:Y:S01]  /*3df0*/  FADD.FTZ R33, R33, -R8.reuse ;  /* 0x8000000821217221 */ /* 0x100fe20000010000 */
[----:B------:R-:W-:Y:S01]  /*3e00*/  ISETP.GT.AND P1, PT, R198, 0x31, P1 ;  /* 0x00000031c600780c */ /* 0x000fe20000f24270 */
[--C-:B------:R-:W-:Y:S01]  /*3e10*/  FFMA.FTZ R4, R15, c[0x0][0x29c], -R201.reuse ;  /* 0x0000a7000f047a23 */ /* 0x100fe200000108c9 */
[C---:B------:R-:W-:Y:S01]  /*3e20*/  ISETP.LT.OR P3, PT, R199.reuse, 0x31, P3 ;  /* 0x00000031c700780c */ /* 0x040fe20001f61670 */
[--C-:B------:R-:W-:Y:S01]  /*3e30*/  FADD.FTZ R28, R28, -R8.reuse ;  /* 0x800000081c1c7221 */ /* 0x100fe20000010000 */
[----:B------:R-:W-:Y:S01]  /*3e40*/  ISETP.LT.OR P1, PT, R199, 0x32, P1 ;  /* 0x00000032c700780c */ /* 0x000fe20000f21670 */
[----:B------:R2:W3:Y:S01]  /*3e50*/  MUFU.EX2 R16, R4 ;  /* 0x0000000400107308 */ /* 0x0004e20000000800 */
[----:B------:R-:W-:Y:S01]  /*3e60*/  FSEL R5, R18, -INF , !P3 ;  /* 0xff80000012057808 */ /* 0x000fe20005800000 */
[----:B------:R-:W-:Y:S01]  /*3e70*/  FADD.FTZ R32, R32, -R8 ;  /* 0x8000000820207221 */ /* 0x000fe20000010000 */
[----:B------:R-:W-:Y:S01]  /*3e80*/  FSEL R19, R19, -INF , !P1 ;  /* 0xff80000013137808 */ /* 0x000fe20004800000 */
[----:B------:R-:W-:Y:S01]  /*3e90*/  FMUL.FTZ R20, R188, R20 ;  /* 0x00000014bc147220 */ /* 0x000fe20000410000 */
[----:B------:R-:W-:Y:S01]  /*3ea0*/  F2FP.BF16.PACK_AB R8, R200, R12 ;  /* 0x0000000cc808723e */ /* 0x000fe200000010ff */
[--C-:B------:R-:W-:Y:S01]  /*3eb0*/  FFMA.FTZ R5, R5, c[0x0][0x29c], -R201.reuse ;  /* 0x0000a70005057a23 */ /* 0x100fe200000108c9 */
[----:B------:R-:W-:Y:S01]  /*3ec0*/  PLOP3.LUT P1, PT, PT, PT, UP0, 0x80, 0x0 ;  /* 0x000000000000781c */ /* 0x000fe20003f2f008 */
[----:B------:R-:W-:Y:S02]  /*3ed0*/  FFMA.FTZ R201, R19, c[0x0][0x29c], -R201 ;  /* 0x0000a70013c97a23 */ /* 0x000fe400000108c9 */
[----:B------:R4:W-:Y:S01]  /*3ee0*/  MUFU.EX2 R15, R5 ;  /* 0x00000005000f7308 */ /* 0x0009e20000000800 */
[----:B------:R-:W-:Y:S02]  /*3ef0*/  FMUL.FTZ R24, R186, R24 ;  /* 0x00000018ba187220 */ /* 0x000fe40000410000 */
[----:B------:R-:W-:Y:S02]  /*3f00*/  FMUL.FTZ R10, R185, R25 ;  /* 0x00000019b90a7220 */ /* 0x000fe40000410000 */
[----:B-1----:R-:W-:Y:S02]  /*3f10*/  FMUL.FTZ R9, R187, R21 ;  /* 0x00000015bb097220 */ /* 0x002fe40000410000 */
[----:B------:R-:W-:Y:S01]  /*3f20*/  FMUL.FTZ R28, R184, R28 ;  /* 0x0000001cb81c7220 */ /* 0x000fe20000410000 */
[----:B------:R-:W-:Y:S01]  /*3f30*/  F2FP.BF16.PACK_AB R10, R10, R24 ;  /* 0x000000180a0a723e */ /* 0x000fe200000010ff */
[----:B------:R-:W-:Y:S01]  /*3f40*/  FMUL.FTZ R13, R13, R29 ;  /* 0x0000001d0d0d7220 */ /* 0x000fe20000410000 */
[----:B------:R-:W1:Y:S01]  /*3f50*/  MUFU.EX2 R201, R201 ;  /* 0x000000c900c97308 */ /* 0x000e620000000800 */
[----:B------:R-:W-:Y:S01]  /*3f60*/  F2FP.BF16.PACK_AB R9, R9, R20 ;  /* 0x000000140909723e */ /* 0x000fe200000010ff */
[----:B------:R-:W-:Y:S01]  /*3f70*/  FMUL.FTZ R32, R12, R32 ;  /* 0x000000200c207220 */ /* 0x000fe20000410000 */
[----:B--2---:R-:W2:Y:S01]  /*3f80*/  LDS R4, [R241.X4+0x201a0] ;  /* 0x0201a000f1047984 */ /* 0x004ea20000004800 */
[----:B------:R-:W-:Y:S01]  /*3f90*/  FMUL.FTZ R12, R200, R33 ;  /* 0x00000021c80c7220 */ /* 0x000fe20000410000 */
[----:B------:R-:W-:Y:S03]  /*3fa0*/  F2FP.BF16.PACK_AB R13, R13, R28 ;  /* 0x0000001c0d0d723e */ /* 0x000fe600000010ff */
[----:B------:R-:W-:Y:S01]  /*3fb0*/  STS [R244+0x20280], R14 ;  /* 0x0202800ef4007388 */ /* 0x000fe20000000800 */
[----:B------:R-:W-:Y:S02]  /*3fc0*/  F2FP.BF16.PACK_AB R12, R12, R32 ;  /* 0x000000200c0c723e */ /* 0x000fe400000010ff */
[----:B----4-:R-:W-:Y:S05]  /*3fd0*/  F2FP.BF16.PACK_AB R5, R172, R176 ;  /* 0x000000b0ac05723e */ /* 0x010fea00000010ff */
[----:B------:R3:W-:Y:S05]  /*3fe0*/  STS [R244+0x20680], R5 ;  /* 0x02068005f4007388 */ /* 0x0007ea0000000800 */
[----:B------:R-:W-:Y:S05]  /*3ff0*/  STS [R247+0x20280], R11 ;  /* 0x0202800bf7007388 */ /* 0x000fea0000000800 */
[----:B------:R-:W-:Y:S05]  /*4000*/  STS [R247+0x20680], R7 ;  /* 0x02068007f7007388 */ /* 0x000fea0000000800 */
[----:B------:R4:W-:Y:S01]  /*4010*/  STS [R245], R6 ;  /* 0x00000006f5007388 */ /* 0x0009e20000000800 */
[----:B---3--:R-:W-:Y:S01]  /*4020*/  F2FP.BF16.PACK_AB R5, R16, R17 ;  /* 0x000000111005723e */ /* 0x008fe200000010ff */
[--C-:B--2---:R-:W-:Y:S02]  /*4030*/  FADD.FTZ R22, R22, -R4.reuse ;  /* 0x8000000416167221 */ /* 0x104fe40000010000 */
[--C-:B------:R-:W-:Y:S02]  /*4040*/  FADD.FTZ R23, R23, -R4.reuse ;  /* 0x8000000417177221 */ /* 0x100fe40000010000 */
[----:B------:R1:W-:Y:S01]  /*4050*/  STS [R245+0x400], R5 ;  /* 0x00040005f5007388 */ /* 0x0003e20000000800 */
[----:B------:R-:W-:Y:S02]  /*4060*/  FMUL.FTZ R22, R176, R22 ;  /* 0x00000016b0167220 */ /* 0x000fe40000410000 */
[----:B------:R-:W-:Y:S02]  /*4070*/  FMUL.FTZ R23, R172, R23 ;  /* 0x00000017ac177220 */ /* 0x000fe40000410000 */
[----:B------:R-:W-:Y:S01]  /*4080*/  STS [R246], R8 ;  /* 0x00000008f6007388 */ /* 0x000fe20000000800 */
[--C-:B------:R-:W-:Y:S02]  /*4090*/  FADD.FTZ R27, R27, -R4.reuse ;  /* 0x800000041b1b7221 */ /* 0x100fe40000010000 */
[--C-:B------:R-:W-:Y:S02]  /*40a0*/  FADD.FTZ R26, R26, -R4.reuse ;  /* 0x800000041a1a7221 */ /* 0x100fe40000010000 */
[----:B----4-:R-:W-:Y:S02]  /*40b0*/  FMUL.FTZ R6, R168, R27 ;  /* 0x0000001ba8067220 */ /* 0x010fe40000410000 */
[----:B------:R-:W-:Y:S02]  /*40c0*/  FMUL.FTZ R26, R169, R26 ;  /* 0x0000001aa91a7220 */ /* 0x000fe40000410000 */
[--C-:B------:R-:W-:Y:S02]  /*40d0*/  FADD.FTZ R30, R30, -R4.reuse ;  /* 0x800000041e1e7221 */ /* 0x100fe40000010000 */
[--C-:B------:R-:W-:Y:S01]  /*40e0*/  FADD.FTZ R31, R31, -R4.reuse ;  /* 0x800000041f1f7221 */ /* 0x100fe20000010000 */
[----:B------:R-:W-:Y:S01]  /*40f0*/  F2FP.BF16.PACK_AB R6, R6, R26 ;  /* 0x0000001a0606723e */ /* 0x000fe200000010ff */
[----:B------:R-:W-:Y:S02]  /*4100*/  FMUL.FTZ R30, R17, R30 ;  /* 0x0000001e111e7220 */ /* 0x000fe40000410000 */
[----:B------:R-:W-:Y:S02]  /*4110*/  FMUL.FTZ R31, R16, R31 ;  /* 0x0000001f101f7220 */ /* 0x000fe40000410000 */
[--C-:B------:R-:W-:Y:S02]  /*4120*/  FADD.FTZ R35, R35, -R4.reuse ;  /* 0x8000000423237221 */ /* 0x100fe40000010000 */
[----:B------:R-:W-:Y:S01]  /*4130*/  FADD.FTZ R34, R34, -R4 ;  /* 0x8000000422227221 */ /* 0x000fe20000010000 */
[C---:B-1----:R-:W-:Y:S01]  /*4140*/  F2FP.BF16.PACK_AB R5, R201.reuse, R15 ;  /* 0x0000000fc905723e */ /* 0x042fe200000010ff */
[----:B------:R-:W-:Y:S02]  /*4150*/  FMUL.FTZ R4, R201, R35 ;  /* 0x00000023c9047220 */ /* 0x000fe40000410000 */
[----:B------:R-:W-:Y:S02]  /*4160*/  FMUL.FTZ R34, R15, R34 ;  /* 0x000000220f227220 */ /* 0x000fe40000410000 */
[----:B------:R1:W-:Y:S03]  /*4170*/  STS [R246+0x400], R5 ;  /* 0x00040005f6007388 */ /* 0x0003e60000000800 */
[----:B------:R-:W-:Y:S02]  /*4180*/  F2FP.BF16.PACK_AB R4, R4, R34 ;  /* 0x000000220404723e */ /* 0x000fe400000010ff */
        /* <DEDUP_REMOVED lines=115> */
[----:B------:R-:W-:Y:S01]  /*48c0*/  USHF.L.U32 UR17, UR14, 0x6, URZ ;  /* 0x000000060e117899 */ /* 0x000fe2000800063f */
[----:B-----5:R-:W-:Y:S01]  /*48d0*/  IMAD.MOV.U32 R8, RZ, RZ, R224 ;  /* 0x000000ffff087224 */ /* 0x020fe200078e00e0 */
[----:B------:R-:W-:Y:S01]  /*48e0*/  USHF.R.S32.HI UR12, URZ, 0x1f, UR14 ;  /* 0x0000001f3f0c7899 */ /* 0x000fe2000801140e */
[----:B------:R-:W3:Y:S01]  /*48f0*/  LDL R202, [R1+0x24] ;  /* 0x0000240001ca7983 */ /* 0x000ee20000100800 */
[----:B------:R-:W-:Y:S01]  /*4900*/  IMAD.MOV.U32 R9, RZ, RZ, R225 ;  /* 0x000000ffff097224 */ /* 0x000fe200078e00e1 */
[----:B------:R-:W-:Y:S01]  /*4910*/  USHF.R.S32.HI UR13, URZ, 0x1f, UR17 ;  /* 0x0000001f3f0d7899 */ /* 0x000fe20008011411 */
[----:B------:R-:W-:Y:S01]  /*4920*/  IMAD.U32 R15, RZ, RZ, UR17 ;  /* 0x00000011ff0f7e24 */ /* 0x000fe2000f8e00ff */
[----:B------:R-:W1:Y:S01]  /*4930*/  S2R R11, SR_CTAID.Y ;  /* 0x00000000000b7919 */ /* 0x000e620000002600 */
[----:B------:R-:W-:Y:S01]  /*4940*/  ULDC.64 UR4, c[0x0][0x208] ;  /* 0x0000820000047ab9 */ /* 0x000fe20000000a00 */
[----:B------:R-:W-:Y:S01]  /*4950*/  IMAD.U32 R16, RZ, RZ, UR7 ;  /* 0x00000007ff107e24 */ /* 0x000fe2000f8e00ff */
[----:B------:R-:W-:Y:S01]  /*4960*/  UIMAD UR12, UR12, UR4, URZ ;  /* 0x000000040c0c72a4 */ /* 0x000fe2000f8e023f */
[----:B------:R-:W-:Y:S01]  /*4970*/  IMAD.U32 R17, RZ, RZ, UR13 ;  /* 0x0000000dff117e24 */ /* 0x000fe2000f8e00ff */
[----:B------:R-:W-:Y:S02]  /*4980*/  UIMAD.WIDE.U32 UR24, UR14, UR4, URZ ;  /* 0x000000040e1872a5 */ /* 0x000fe4000f8e003f */
[----:B------:R-:W-:Y:S02]  /*4990*/  UIMAD UR12, UR14, UR5, UR12 ;  /* 0x000000050e0c72a4 */ /* 0x000fe4000f8e020c */
[----:B------:R-:W-:Y:S02]  /*49a0*/  USHF.L.U32 UR4, UR24, 0x6, URZ ;  /* 0x0000000618047899 */ /* 0x000fe4000800063f */
[----:B------:R-:W-:Y:S04]  /*49b0*/  UIADD3 UR12, UR25, UR12, URZ ;  /* 0x0000000c190c7290 */ /* 0x000fe8000fffe03f */
[----:B------:R-:W-:Y:S01]  /*49c0*/  USHF.L.U64.HI UR12, UR24, 0x6, UR12 ;  /* 0x00000006180c7899 */ /* 0x000fe2000801020c */
[----:B-1----:R-:W-:Y:S01]  /*49d0*/  SHF.R.S32.HI R10, RZ, 0x1f, R11 ;  /* 0x0000001fff0a7819 */ /* 0x002fe2000001140b */
[----:B------:R-:W-:Y:S04]  /*49e0*/  IMAD.WIDE.U32 R8, R11, c[0x0][0x288], R8 ;  /* 0x0000a2000b087a25 */ /* 0x000fe800078e0008 */
[----:B------:R-:W-:Y:S01]  /*49f0*/  IMAD R10, R10, c[0x0][0x288], RZ ;  /* 0x0000a2000a0a7a24 */ /* 0x000fe200078e02ff */
[----:B------:R-:W-:Y:S03]  /*4a00*/  IADD3 R15, P3, P1, R15, UR18, R8 ;  /* 0x000000120f0f7c10 */ /* 0x000fe6000f97e008 */
[----:B------:R-:W-:Y:S02]  /*4a10*/  IMAD R10, R11, c[0x0][0x28c], R10 ;  /* 0x0000a3000b0a7a24 */ /* 0x000fe400078e020a */
[----:B------:R-:W-:Y:S02]  /*4a20*/  IMAD.U32 R11, RZ, RZ, UR6 ;  /* 0x00000006ff0b7e24 */ /* 0x000fe4000f8e00ff */
[----:B------:R-:W-:Y:S05]  /*4a30*/  IMAD.IADD R8, R9, 0x1, R10 ;  /* 0x0000000109087824 */ /* 0x000fea00078e020a */
[----:B------:R-:W-:Y:S01]  /*4a40*/  IADD3.X R17, R17, UR9, R8, P3, P1 ;  /* 0x0000000911117c10 */ /* 0x000fe20009fe2408 */
[----:B------:R-:W-:Y:S05]  /*4a50*/  IMAD.U32 R8, RZ, RZ, UR17 ;  /* 0x00000011ff087e24 */ /* 0x000fea000f8e00ff */
[----:B------:R-:W-:Y:S04]  /*4a60*/  IADD3 R8, -R250, c[0x0][0x168], -R8 ;  /* 0x00005a00fa087a10 */ /* 0x000fe80007ffe908 */
[C---:B------:R-:W-:Y:S02]  /*4a70*/  ISETP.LT.OR P6, PT, R8.reuse, 0x1, !P5 ;  /* 0x000000010800780c */ /* 0x040fe40006fc1670 */
[----:B------:R-:W-:Y:S02]  /*4a80*/  ISETP.LT.OR P5, PT, R8, 0x21, !P5 ;  /* 0x000000210800780c */ /* 0x000fe40006fa1670 */
[C---:B--2---:R-:W-:Y:S02]  /*4a90*/  IADD3 R9, P4, R204.reuse, UR4, RZ ;  /* 0x00000004cc097c10 */ /* 0x044fe4000ff9e0ff */
[----:B------:R-:W-:Y:S02]  /*4aa0*/  IADD3 R11, P3, P1, R204, UR4, R11 ;  /* 0x00000004cc0b7c10 */ /* 0x000fe4000f97e00b */
[C---:B---3--:R-:W-:Y:S02]  /*4ab0*/  IADD3.X R13, R202.reuse, UR12, RZ, P4, !PT ;  /* 0x0000000cca0d7c10 */ /* 0x048fe4000a7fe4ff */
[----:B------:R-:W-:Y:S02]  /*4ac0*/  LEA R12, P4, R9, c[0x0][0x1f0], 0x1 ;  /* 0x00007c00090c7a11 */ /* 0x000fe400078808ff */
[----:B------:R-:W-:Y:S02]  /*4ad0*/  IADD3.X R16, R202, UR12, R16, P3, P1 ;  /* 0x0000000cca107c10 */ /* 0x000fe40009fe2410 */
[----:B------:R-:W-:Y:S02]  /*4ae0*/  LEA R10, P3, R11, c[0x0][0x1f0], 0x1 ;  /* 0x00007c000b0a7a11 */ /* 0x000fe400078608ff */
[----:B------:R-:W-:Y:S02]  /*4af0*/  LEA R14, P1, R15, c[0x0][0x280], 0x2 ;  /* 0x0000a0000f0e7a11 */ /* 0x000fe400078210ff */
[----:B------:R-:W-:Y:S02]  /*4b00*/  LEA.HI.X R13, R9, c[0x0][0x1f4], R13, 0x1, P4 ;  /* 0x00007d00090d7a11 */ /* 0x000fe400020f0c0d */
[----:B------:R-:W-:Y:S02]  /*4b10*/  LOP3.LUT P4, RZ, R242, 0x2, RZ, 0xc0, !PT ;  /* 0x00000002f2ff7812 */ /* 0x000fe4000788c0ff */
[----:B------:R-:W-:Y:S01]  /*4b20*/  LEA.HI.X R11, R11, c[0x0][0x1f4], R16, 0x1, P3 ;  /* 0x00007d000b0b7a11 */ /* 0x000fe200018f0c10 */
[----:B------:R-:W-:Y:S01]  /*4b30*/  @!PT LDS RZ, [RZ] ;  /* 0x00000000fffff984 */ /* 0x000fe20000000800 */
[----:B------:R-:W-:Y:S01]  /*4b40*/  @!PT LDS RZ, [RZ] ;  /* 0x00000000fffff984 */ /* 0x000fe20000000800 */
[----:B------:R-:W-:Y:S01]  /*4b50*/  @!PT LDS RZ, [RZ] ;  /* 0x00000000fffff984 */ /* 0x000fe20000000800 */
[----:B------:R1:W-:Y:S01]  /*4b60*/  LDGSTS.E.BYPASS.LTC128B.128 [R240+0x18080], [R12.64], !P6 ;  /* 0x180800000cf07fae */ /* 0x0003e2000f101d56 */
[----:B------:R-:W-:Y:S02]  /*4b70*/  LEA.HI.X R15, R15, c[0x0][0x284], R17, 0x2, P1 ;  /* 0x0000a1000f0f7a11 */ /* 0x000fe400008f1411 */
[----:B------:R-:W-:Y:S02]  /*4b80*/  ISETP.LT.OR P3, PT, R8, 0x1, !P4 ;  /* 0x000000010800780c */ /* 0x000fe40006761670 */
[----:B------:R-:W-:Y:S02]  /*4b90*/  LOP3.LUT P1, RZ, R242, 0x4, RZ, 0xc0, !PT ;  /* 0x00000004f2ff7812 */ /* 0x000fe4000782c0ff */
[C---:B------:R-:W-:Y:S02]  /*4ba0*/  ISETP.LT.OR P4, PT, R8.reuse, 0x21, !P4 ;  /* 0x000000210800780c */ /* 0x040fe40006781670 */
[C---:B------:R-:W-:Y:S02]  /*4bb0*/  ISETP.LT.OR P6, PT, R8.reuse, 0x1, !P1 ;  /* 0x000000010800780c */ /* 0x040fe40004fc1670 */
[----:B------:R-:W-:Y:S05]  /*4bc0*/  ISETP.LT.OR P1, PT, R8, 0x21, !P1 ;  /* 0x000000210800780c */ /* 0x000fea0004f21670 */
[----:B------:R1:W-:Y:S01]  /*4bd0*/  LDGSTS.E.BYPASS.LTC128B.128 [R240+0x1a080], [R12.64+0x80], !P3 ;  /* 0x1a0800800cf07fae */ /* 0x0003e2000d901d56 */
[----:B------:R-:W-:Y:S05]  /*4be0*/  LOP3.LUT P3, RZ, R242, 0x8, RZ, 0xc0, !PT ;  /* 0x00000008f2ff7812 */ /* 0x000fea000786c0ff */
[----:B------:R1:W-:Y:S01]  /*4bf0*/  LDGSTS.E.BYPASS.LTC128B.128 [R240+0x1c080], [R12.64+0x100], !P6 ;  /* 0x1c0801000cf07fae */ /* 0x0003e2000f101d56 */
[C---:B------:R-:W-:Y:S02]  /*4c00*/  ISETP.LT.OR P6, PT, R8.reuse, 0x1, !P3 ;  /* 0x000000010800780c */ /* 0x040fe40005fc1670 */
[----:B------:R-:W-:Y:S01]  /*4c10*/  ISETP.LT.OR P3, PT, R8, 0x21, !P3 ;  /* 0x000000210800780c */ /* 0x000fe20005f61670 */
[----:B------:R-:W-:Y:S10]  /*4c20*/  @!P0 IMAD.SHL.U32 R8, R248, 0x10, RZ ;  /* 0x00000010f8088824 */ /* 0x000ff400078e00ff */
[----:B------:R1:W-:Y:S04]  /*4c30*/  LDGSTS.E.BYPASS.LTC128B.128 [R240+0x1e080], [R12.64+0x180], !P6 ;  /* 0x1e0801800cf07fae */ /* 0x0003e8000f101d56 */
[----:B------:R1:W-:Y:S04]  /*4c40*/  LDGSTS.E.BYPASS.LTC128B.128 [R240+0x19080], [R10.64], !P5 ;  /* 0x190800000af07fae */ /* 0x0003e8000e901d56 */
[----:B------:R1:W-:Y:S04]  /*4c50*/  LDGSTS.E.BYPASS.LTC128B.128 [R240+0x1b080], [R10.64+0x80], !P4 ;  /* 0x1b0800800af07fae */ /* 0x0003e8000e101d56 */
[----:B------:R1:W-:Y:S04]  /*4c60*/  LDGSTS.E.BYPASS.LTC128B.128 [R240+0x1d080], [R10.64+0x100], !P1 ;  /* 0x1d0801000af07fae */ /* 0x0003e8000c901d56 */
[----:B------:R1:W-:Y:S04]  /*4c70*/  LDGSTS.E.BYPASS.LTC128B.128 [R240+0x1f080], [R10.64+0x180], !P3 ;  /* 0x1f0801800af07fae */ /* 0x0003e8000d901d56 */
[----:B------:R1:W-:Y:S02]  /*4c80*/  @!P0 LDGSTS.E.BYPASS.LTC128B.128 [R8+0x20180], [R14.64] ;  /* 0x201800000e088fae */ /* 0x0003e4000b901d56 */
.L_x_705:
[-C--:B-123--:R-:W-:Y:S01]  /*4c90*/  HMMA.16816.F32.BF16 R100, R4, R20.reuse, R100 ;  /* 0x000000140464723c */ /* 0x08efe20000041864 */
[----:B------:R-:W-:Y:S01]  /*4ca0*/  LDSM.16.MT88.4 R8, [R0+0x11080] ;  /* 0x011080000008783b */ /* 0x000fe20000004200 */
[----:B------:R-:W-:Y:S06]  /*4cb0*/  PLOP3.LUT P1, PT, PT, PT, UP0, 0x80, 0x0 ;  /* 0x000000000000781c */ /* 0x000fec0003f2f008 */
        /* <DEDUP_REMOVED lines=91> */
[----:B-----5:R-:W-:Y:S01]  /*5270*/  IMAD.MOV.U32 R180, RZ, RZ, R224 ;  /* 0x000000ffffb47224 */ /* 0x020fe200078e00e0 */
[----:B------:R-:W-:Y:S01]  /*5280*/  USHF.R.S32.HI UR17, URZ, 0x1f, UR14 ;  /* 0x0000001f3f117899 */ /* 0x000fe2000801140e */
[----:B------:R-:W-:Y:S01]  /*5290*/  IMAD.MOV.U32 R181, RZ, RZ, R225 ;  /* 0x000000ffffb57224 */ /* 0x000fe200078e00e1 */
[----:B----4-:R-:W4:Y:S01]  /*52a0*/  LDL R224, [R1+0x28] ;  /* 0x0000280001e07983 */ /* 0x010f220000100800 */
[----:B------:R-:W-:Y:S01]  /*52b0*/  USHF.L.U32 UR13, UR14, 0x6, URZ ;  /* 0x000000060e0d7899 */ /* 0x000fe2000800063f */
[----:B------:R-:W-:Y:S01]  /*52c0*/  IMAD.MOV.U32 R4, RZ, RZ, R180 ;  /* 0x000000ffff047224 */ /* 0x000fe200078e00b4 */
[----:B------:R-:W-:Y:S01]  /*52d0*/  ULDC.64 UR4, c[0x0][0x178] ;  /* 0x00005e0000047ab9 */ /* 0x000fe20000000a00 */
[----:B------:R-:W3:Y:S01]  /*52e0*/  S2R R7, SR_CTAID.Y ;  /* 0x0000000000077919 */ /* 0x000ee20000002600 */
[----:B------:R-:W-:Y:S01]  /*52f0*/  IMAD.MOV.U32 R5, RZ, RZ, R181 ;  /* 0x000000ffff057224 */ /* 0x000fe200078e00b5 */
[----:B------:R-:W-:Y:S01]  /*5300*/  UIMAD UR17, UR17, UR4, URZ ;  /* 0x00000004111172a4 */ /* 0x000fe2000f8e023f */
[----:B------:R-:W-:Y:S01]  /*5310*/  IMAD.U32 R11, RZ, RZ, UR13 ;  /* 0x0000000dff0b7e24 */ /* 0x000fe2000f8e00ff */
[----:B------:R-:W-:Y:S02]  /*5320*/  USHF.R.S32.HI UR12, URZ, 0x1f, UR13 ;  /* 0x0000001f3f0c7899 */ /* 0x000fe4000801140d */
[----:B------:R-:W-:Y:S02]  /*5330*/  UIMAD.WIDE.U32 UR26, UR14, UR4, URZ ;  /* 0x000000040e1a72a5 */ /* 0x000fe4000f8e003f */
[----:B------:R-:W-:Y:S02]  /*5340*/  UIMAD UR17, UR14, UR5, UR17 ;  /* 0x000000050e1172a4 */ /* 0x000fe4000f8e0211 */
[----:B------:R-:W-:Y:S01]  /*5350*/  USHF.L.U32 UR24, UR26, 0x6, URZ ;  /* 0x000000061a187899 */ /* 0x000fe2000800063f */
[----:B------:R-:W-:Y:S01]  /*5360*/  IMAD.U32 R13, RZ, RZ, UR12 ;  /* 0x0000000cff0d7e24 */ /* 0x000fe2000f8e00ff */
[----:B------:R-:W-:Y:S02]  /*5370*/  UIADD3 UR17, UR27, UR17, URZ ;  /* 0x000000111b117290 */ /* 0x000fe4000fffe03f */
[----:B------:R-:W-:Y:S02]  /*5380*/  ULEA UR12, UP0, UR4, UR24, 0x5 ;  /* 0x00000018040c7291 */ /* 0x000fe4000f80283f */
[----:B------:R-:W-:Y:S04]  /*5390*/  USHF.L.U64.HI UR17, UR26, 0x6, UR17 ;  /* 0x000000061a117899 */ /* 0x000fe80008010211 */
[----:B------:R-:W-:Y:S01]  /*53a0*/  ULEA.HI.X UR4, UR4, UR17, UR5, 0x5, UP0 ;  /* 0x0000001104047291 */ /* 0x000fe200080f2c05 */
[----:B---3--:R-:W-:Y:S01]  /*53b0*/  SHF.R.S32.HI R6, RZ, 0x1f, R7 ;  /* 0x0000001fff067819 */ /* 0x008fe20000011407 */
[----:B------:R-:W-:Y:S04]  /*53c0*/  IMAD.WIDE.U32 R4, R7, c[0x0][0x270], R4 ;  /* 0x00009c0007047a25 */ /* 0x000fe800078e0004 */
[----:B------:R-:W-:Y:S01]  /*53d0*/  IMAD R6, R6, c[0x0][0x270], RZ ;  /* 0x00009c0006067a24 */ /* 0x000fe200078e02ff */
[----:B------:R-:W-:Y:S01]  /*53e0*/  IADD3 R11, P3, P1, R11, UR20, R4 ;  /* 0x000000140b0b7c10 */ /* 0x000fe2000f97e004 */
[----:B------:R-:W-:Y:S02]  /*53f0*/  IMAD.U32 R4, RZ, RZ, UR13 ;  /* 0x0000000dff047e24 */ /* 0x000fe4000f8e00ff */
[----:B------:R-:W-:Y:S03]  /*5400*/  IMAD R6, R7, c[0x0][0x274], R6 ;  /* 0x00009d0007067a24 */ /* 0x000fe600078e0206 */
[----:B------:R-:W-:Y:S01]  /*5410*/  IADD3 R4, -R250, c[0x0][0x168], -R4 ;  /* 0x00005a00fa047a10 */ /* 0x000fe20007ffe904 */
[----:B------:R-:W-:Y:S03]  /*5420*/  IMAD.IADD R5, R5, 0x1, R6 ;  /* 0x0000000105057824 */ /* 0x000fe600078e0206 */
[C---:B------:R-:W-:Y:S02]  /*5430*/  ISETP.LT.OR P6, PT, R4.reuse, 0x1, !P5 ;  /* 0x000000010400780c */ /* 0x040fe40006fc1670 */
[----:B------:R-:W-:Y:S02]  /*5440*/  IADD3.X R13, R13, UR8, R5, P3, P1 ;  /* 0x000000080d0d7c10 */ /* 0x000fe40009fe2405 */
[----:B------:R-:W-:Y:S02]  /*5450*/  ISETP.LT.OR P5, PT, R4, 0x21, !P5 ;  /* 0x000000210400780c */ /* 0x000fe40006fa1670 */
[C---:B--2---:R-:W-:Y:S02]  /*5460*/  IADD3 R5, P1, R226.reuse, UR24, RZ ;  /* 0x00000018e2057c10 */ /* 0x044fe4000ff3e0ff */
[----:B------:R-:W-:Y:S02]  /*5470*/  IADD3 R7, P3, R226, UR12, RZ ;  /* 0x0000000ce2077c10 */ /* 0x000fe4000ff7e0ff */
[----:B------:R-:W-:Y:S02]  /*5480*/  LEA R8, P4, R5, c[0x0][0x160], 0x1 ;  /* 0x0000580005087a11 */ /* 0x000fe400078808ff */
[C---:B----4-:R-:W-:Y:S02]  /*5490*/  IADD3.X R9, R224.reuse, UR17, RZ, P1, !PT ;  /* 0x00000011e0097c10 */ /* 0x050fe40008ffe4ff */
[----:B------:R-:W-:Y:S02]  /*54a0*/  LEA R10, P1, R11, c[0x0][0x258], 0x2 ;  /* 0x000096000b0a7a11 */ /* 0x000fe400078210ff */
[----:B------:R-:W-:Y:S02]  /*54b0*/  LEA.HI.X R9, R5, c[0x0][0x164], R9, 0x1, P4 ;  /* 0x0000590005097a11 */ /* 0x000fe400020f0c09 */
[----:B------:R-:W-:Y:S02]  /*54c0*/  IADD3.X R12, R224, UR4, RZ, P3, !PT ;  /* 0x00000004e00c7c10 */ /* 0x000fe40009ffe4ff */
[----:B------:R-:W-:Y:S01]  /*54d0*/  LEA R6, P3, R7, c[0x0][0x160], 0x1 ;  /* 0x0000580007067a11 */ /* 0x000fe200078608ff */
[----:B------:R-:W-:Y:S01]  /*54e0*/  @!PT LDS RZ, [RZ] ;  /* 0x00000000fffff984 */ /* 0x000fe20000000800 */
[----:B------:R-:W-:Y:S01]  /*54f0*/  @!PT LDS RZ, [RZ] ;  /* 0x00000000fffff984 */ /* 0x000fe20000000800 */
[----:B------:R-:W-:Y:S01]  /*5500*/  @!PT LDS RZ, [RZ] ;  /* 0x00000000fffff984 */ /* 0x000fe20000000800 */
[----:B------:R2:W-:Y:S01]  /*5510*/  LDGSTS.E.BYPASS.LTC128B.128 [R240+0x10080], [R8.64], !P6 ;  /* 0x1008000008f07fae */ /* 0x0005e2000f101d56 */
[----:B------:R-:W-:Y:S02]  /*5520*/  LOP3.LUT P4, RZ, R243, 0x2, RZ, 0xc0, !PT ;  /* 0x00000002f3ff7812 */ /* 0x000fe4000788c0ff */
[----:B------:R-:W-:Y:S02]  /*5530*/  LEA.HI.X R11, R11, c[0x0][0x25c], R13, 0x2, P1 ;  /* 0x000097000b0b7a11 */ /* 0x000fe400008f140d */
[----:B------:R-:W-:Y:S02]  /*5540*/  LEA.HI.X R7, R7, c[0x0][0x164], R12, 0x1, P3 ;  /* 0x0000590007077a11 */ /* 0x000fe400018f0c0c */
[C---:B------:R-:W-:Y:S02]  /*5550*/  ISETP.LT.OR P3, PT, R4.reuse, 0x1, !P4 ;  /* 0x000000010400780c */ /* 0x040fe40006761670 */
[C---:B------:R-:W-:Y:S02]  /*5560*/  LOP3.LUT P1, RZ, R243.reuse, 0x4, RZ, 0xc0, !PT ;  /* 0x00000004f3ff7812 */ /* 0x040fe4000782c0ff */
[C---:B------:R-:W-:Y:S02]  /*5570*/  ISETP.LT.OR P4, PT, R4.reuse, 0x21, !P4 ;  /* 0x000000210400780c */ /* 0x040fe40006781670 */
[C---:B------:R-:W-:Y:S02]  /*5580*/  ISETP.LT.OR P6, PT, R4.reuse, 0x1, !P1 ;  /* 0x000000010400780c */ /* 0x040fe40004fc1670 */
[C---:B------:R-:W-:Y:S05]  /*5590*/  ISETP.LT.OR P1, PT, R4.reuse, 0x21, !P1 ;  /* 0x000000210400780c */ /* 0x040fea0004f21670 */
        /* <DEDUP_REMOVED lines=12> */
.L_x_706:
[-C--:B--2---:R-:W-:Y:S01]  /*5660*/  HMMA.16816.F32.BF16 R4, R192, R16.reuse, RZ ;  /* 0x00000010c004723c */ /* 0x084fe200000418ff */
[----:B-----5:R-:W-:Y:S01]  /*5670*/  LDSM.16.MT88.4 R224, [R0+0x3080] ;  /* 0x0030800000e0783b */ /* 0x020fe20000004200 */
        /* <DEDUP_REMOVED lines=37> */
[----:B------:R-:W-:Y:S07]  /*58d0*/  LDSM.16.MT88.4 R208, [R0+0x1880] ;  /* 0x0018800000d0783b */ /* 0x000fee0000004200 */
[----:B------:R-:W-:Y:S01]  /*58e0*/  HMMA.16816.F32.BF16 R192, R200, R222, R192 ;  /* 0x000000dec8c0723c */ /* 0x000fe200000418c0 */
[----:B------:R-:W4:Y:S04]  /*58f0*/  LDSM.16.MT88.4 R200, [R0+0x7080] ;  /* 0x0070800000c8783b */ /* 0x000f280000004200 */
[----:B------:R-:W-:Y:S03]  /*5900*/  LDSM.16.M88.4 R220, [R238+0x1000] ;  /* 0x00100000eedc783b */ /* 0x000fe60000000200 */
[-C--:B-1----:R-:W-:Y:S08]  /*5910*/  HMMA.16816.F32.BF16 R4, R196, R204.reuse, R4 ;  /* 0x000000ccc404723c */ /* 0x082ff00000041804 */
[C---:B--2---:R-:W-:Y:S08]  /*5920*/  HMMA.16816.F32.BF16 R8, R212.reuse, R204, R8 ;  /* 0x000000ccd408723c */ /* 0x044ff00000041808 */
[-C--:B------:R-:W-:Y:S08]  /*5930*/  HMMA.16816.F32.BF16 R12, R212, R206.reuse, R12 ;  /* 0x000000ced40c723c */ /* 0x080ff0000004180c */
[C---:B------:R-:W-:Y:S01]  /*5940*/  HMMA.16816.F32.BF16 R16, R196.reuse, R206, R16 ;  /* 0x000000cec410723c */ /* 0x040fe20000041810 */
[----:B------:R-:W1:Y:S07]  /*5950*/  LDSM.16.M88.4 R204, [R238] ;  /* 0x00000000eecc783b */ /* 0x000e6e0000000200 */
[-C--:B------:R-:W-:Y:S08]  /*5960*/  HMMA.16816.F32.BF16 R20, R196, R224.reuse, R20 ;  /* 0x000000e0c414723c */ /* 0x080ff00000041814 */
[C---:B------:R-:W-:Y:S08]  /*5970*/  HMMA.16816.F32.BF16 R24, R212.reuse, R224, R24 ;  /* 0x000000e0d418723c */ /* 0x040ff00000041818 */
[-C--:B------:R-:W-:Y:S08]  /*5980*/  HMMA.16816.F32.BF16 R28, R212, R226.reuse, R28 ;  /* 0x000000e2d41c723c */ /* 0x080ff0000004181c */
[C---:B------:R-:W-:Y:S01]  /*5990*/  HMMA.16816.F32.BF16 R32, R196.reuse, R226, R32 ;  /* 0x000000e2c420723c */ /* 0x040fe20000041820 */
[----:B------:R-:W2:Y:S07]  /*59a0*/  LDSM.16.MT88.4 R224, [R0+0x3880] ;  /* 0x0038800000e0783b */ /* 0x000eae0000004200 */
[-C--:B---3--:R-:W-:Y:S08]  /*59b0*/  HMMA.16816.F32.BF16 R164, R196, R216.reuse, R164 ;  /* 0x000000d8c4a4723c */ /* 0x088ff000000418a4 */
[C---:B------:R-:W-:Y:S08]  /*59c0*/  HMMA.16816.F32.BF16 R168, R212.reuse, R216, R168 ;  /* 0x000000d8d4a8723c */ /* 0x040ff000000418a8 */
[-C--:B------:R-:W-:Y:S08]  /*59d0*/  HMMA.16816.F32.BF16 R172, R212, R218.reuse, R172 ;  /* 0x000000dad4ac723c */ /* 0x080ff000000418ac */
[C---:B------:R-:W-:Y:S01]  /*59e0*/  HMMA.16816.F32.BF16 R176, R196.reuse, R218, R176 ;  /* 0x000000dac4b0723c */ /* 0x040fe200000418b0 */
[----:B------:R-:W3:Y:S07]  /*59f0*/  LDSM.16.MT88.4 R216, [R0+0x5880] ;  /* 0x0058800000d8783b */ /* 0x000eee0000004200 */
[-C--:B----4-:R-:W-:Y:S08]  /*5a00*/  HMMA.16816.F32.BF16 R180, R196, R200.reuse, R180 ;  /* 0x000000c8c4b4723c */ /* 0x090ff000000418b4 */
[C---:B------:R-:W-:Y:S01]  /*5a10*/  HMMA.16816.F32.BF16 R184, R212.reuse, R200, R184 ;  /* 0x000000c8d4b8723c */ /* 0x040fe200000418b8 */
[----:B------:R-:W4:Y:S07]  /*5a20*/  LDL R201, [R1+0x2c] ;  /* 0x00002c0001c97983 */ /* 0x000f2e0000100800 */
[-C--:B------:R-:W-:Y:S01]  /*5a30*/  HMMA.16816.F32.BF16 R188, R212, R202.reuse, R188 ;  /* 0x000000cad4bc723c */ /* 0x080fe200000418bc */
[----:B------:R-:W2:Y:S07]  /*5a40*/  LDSM.16.MT88.4 R212, [R0+0x7880] ;  /* 0x0078800000d4783b */ /* 0x000eae0000004200 */
[----:B------:R-:W-:Y:S01]  /*5a50*/  HMMA.16816.F32.BF16 R192, R196, R202, R192 ;  /* 0x000000cac4c0723c */ /* 0x000fe200000418c0 */
[----:B------:R-:W4:Y:S06]  /*5a60*/  LDL.64 R202, [R1+0x30] ;  /* 0x0000300001ca7983 */ /* 0x000f2c0000100a00 */
[----:B------:R-:W-:Y:S01]  /*5a70*/  IMAD.U32 R198, RZ, RZ, UR10 ;  /* 0x0000000affc67e24 */ /* 0x000fe2000f8e00ff */
[-C--:B-1----:R-:W-:Y:S08]  /*5a80*/  HMMA.16816.F32.BF16 R4, R204, R208.reuse, R4 ;  /* 0x000000d0cc04723c */ /* 0x082ff00000041804 */
[C---:B------:R-:W-:Y:S08]  /*5a90*/  HMMA.16816.F32.BF16 R8, R220.reuse, R208, R8 ;  /* 0x000000d0dc08723c */ /* 0x040ff00000041808 */
[-C--:B------:R-:W-:Y:S08]  /*5aa0*/  HMMA.16816.F32.BF16 R12, R220, R210.reuse, R12 ;  /* 0x000000d2dc0c723c */ /* 0x080ff0000004180c */
[C---:B------:R-:W-:Y:S08]  /*5ab0*/  HMMA.16816.F32.BF16 R16, R204.reuse, R210, R16 ;  /* 0x000000d2cc10723c */ /* 0x040ff00000041810 */
[-C--:B--2---:R-:W-:Y:S08]  /*5ac0*/  HMMA.16816.F32.BF16 R20, R204, R224.reuse, R20 ;  /* 0x000000e0cc14723c */ /* 0x084ff00000041814 */
[C---:B------:R-:W-:Y:S08]  /*5ad0*/  HMMA.16816.F32.BF16 R24, R220.reuse, R224, R24 ;  /* 0x000000e0dc18723c */ /* 0x040ff00000041818 */
[-C--:B------:R-:W-:Y:S08]  /*5ae0*/  HMMA.16816.F32.BF16 R28, R220, R226.reuse, R28 ;  /* 0x000000e2dc1c723c */ /* 0x080ff0000004181c */
[C---:B------:R-:W-:Y:S08]  /*5af0*/  HMMA.16816.F32.BF16 R32, R204.reuse, R226, R32 ;  /* 0x000000e2cc20723c */ /* 0x040ff00000041820 */
[-C--:B---3--:R-:W-:Y:S08]  /*5b00*/  HMMA.16816.F32.BF16 R164, R204, R216.reuse, R164 ;  /* 0x000000d8cca4723c */ /* 0x088ff000000418a4 */
[C---:B------:R-:W-:Y:S08]  /*5b10*/  HMMA.16816.F32.BF16 R168, R220.reuse, R216, R168 ;  /* 0x000000d8dca8723c */ /* 0x040ff000000418a8 */
[-C--:B------:R-:W-:Y:S08]  /*5b20*/  HMMA.16816.F32.BF16 R172, R220, R218.reuse, R172 ;  /* 0x000000dadcac723c */ /* 0x080ff000000418ac */
[C---:B------:R-:W-:Y:S08]  /*5b30*/  HMMA.16816.F32.BF16 R176, R204.reuse, R218, R176 ;  /* 0x000000daccb0723c */ /* 0x040ff000000418b0 */
[-C--:B------:R-:W-:Y:S08]  /*5b40*/  HMMA.16816.F32.BF16 R180, R204, R212.reuse, R180 ;  /* 0x000000d4ccb4723c */ /* 0x080ff000000418b4 */
[C---:B------:R-:W-:Y:S08]  /*5b50*/  HMMA.16816.F32.BF16 R184, R220.reuse, R212, R184 ;  /* 0x000000d4dcb8723c */ /* 0x040ff000000418b8 */
[-C--:B------:R-:W-:Y:S08]  /*5b60*/  HMMA.16816.F32.BF16 R188, R220, R214.reuse, R188 ;  /* 0x000000d6dcbc723c */ /* 0x080ff000000418bc */
[----:B------:R-:W-:Y:S04]  /*5b70*/  HMMA.16816.F32.BF16 R192, R204, R214, R192 ;  /* 0x000000d6ccc0723c */ /* 0x000fe800000418c0 */
[----:B----4-:R-:W-:Y:S04]  /*5b80*/  IADD3 R197, P1, R202, UR10, RZ ;  /* 0x0000000acac57c10 */ /* 0x010fe8000ff3e0ff */
[----:B------:R-:W-:Y:S04]  /*5b90*/  LEA.HI.X.SX32 R198, R198, R201, 0x1, P1 ;  /* 0x000000c9c6c67211 */ /* 0x000fe800008f0eff */
        /* <DEDUP_REMOVED lines=133> */
.L_x_696:
[----:B------:R-:W-:Y:S05]  /*63f0*/  @P1 BRA `(.L_x_708) ;  /* 0x00001d1000001947 */ /* 0x000fea0003800000 */
[----:B------:R-:W-:Y:S01]  /*6400*/  SHF.R.S32.HI R5, RZ, 0x1f, R248 ;  /* 0x0000001fff057819 */ /* 0x000fe200000114f8 */
[----:B------:R-:W-:Y:S01]  /*6410*/  BAR.SYNC.DEFER_BLOCKING 0x1, 0x100 ;  /* 0x0044000000007b1d */ /* 0x000fe20000010000 */
[----:B------:R-:W-:Y:S02]  /*6420*/  F2FP.BF16.PACK_AB R107, R37, R36 ;  /* 0x00000024256b723e */ /* 0x000fe400000010ff */
[----:B------:R-:W-:Y:S02]  /*6430*/  LEA.HI R3, R5, R248, RZ, 0x2 ;  /* 0x000000f805037211 */ /* 0x000fe400078f10ff */
[----:B------:R-:W-:Y:S01]  /*6440*/  F2FP.BF16.PACK_AB R39, R39, R38 ;  /* 0x000000262727723e */ /* 0x000fe200000010ff */
[----:B------:R-:W-:Y:S01]  /*6450*/  ULDC UR4, c[0x0][0x2f0] ;  /* 0x0000bc0000047ab9 */ /* 0x000fe20000000800 */
[--C-:B------:R-:W-:Y:S01]  /*6460*/  SHF.R.S32.HI R4, RZ, 0x2, R3.reuse ;  /* 0x00000002ff047819 */ /* 0x100fe20000011403 */
[----:B------:R-:W-:Y:S01]  /*6470*/  UIADD3 UR4, -UR15, UR4, URZ ;  /* 0x000000040f047290 */ /* 0x000fe2000fffe13f */
[----:B------:R-:W-:Y:S01]  /*6480*/  SHF.R.S32.HI R0, RZ, 0x1f, R3 ;  /* 0x0000001fff007819 */ /* 0x000fe20000011403 */
[----:B------:R-:W-:Y:S01]  /*6490*/  BSSY B0, `(.L_x_709) ;  /* 0x00000d2000007945 */ /* 0x000fe20003800000 */
[----:B------:R-:W-:Y:S01]  /*64a0*/  LOP3.LUT R6, R3, 0x3ffffffc, RZ, 0xc0, !PT ;  /* 0x3ffffffc03067812 */ /* 0x000fe200078ec0ff */
[----:B------:R-:W-:Y:S01]  /*64b0*/  UISETP.LT.AND UP0, UPT, UR4, 0x40, UPT ;  /* 0x000000400400788c */ /* 0x000fe2000bf01270 */
[----:B------:R-:W-:-:S02]  /*64c0*/  LEA.HI R2, R0, R4, RZ, 0x3 ;  /* 0x0000000400027211 */ /* 0x000fc400078f18ff */
[----:B------:R-:W-:Y:S01]  /*64d0*/  LEA.HI R0, R5, R248, RZ, 0x5 ;  /* 0x000000f805007211 */ /* 0x000fe200078f28ff */
[----:B------:R-:W-:Y:S01]  /*64e0*/  USEL UR4, UR4, 0x40, UP0 ;  /* 0x0000004004047887 */ /* 0x000fe20008000000 */
[----:B------:R-:W-:Y:S02]  /*64f0*/  LOP3.LUT R2, R2, 0xfffffff8, RZ, 0xc0, !PT ;  /* 0xfffffff802027812 */ /* 0x000fe400078ec0ff */
[----:B------:R-:W-:Y:S02]  /*6500*/  SHF.R.S32.HI R8, RZ, 0x5, R0 ;  /* 0x00000005ff087819 */ /* 0x000fe40000011400 */
[----:B------:R-:W-:Y:S01]  /*6510*/  F2FP.BF16.PACK_AB R48, R49, R48 ;  /* 0x000000303130723e */ /* 0x000fe200000010ff */
[----:B------:R-:W-:Y:S01]  /*6520*/  IMAD.IADD R9, R4, 0x1, -R2 ;  /* 0x0000000104097824 */ /* 0x000fe200078e0a02 */
[----:B------:R-:W-:Y:S02]  /*6530*/  LEA.HI R2, R5, R248, RZ, 0x6 ;  /* 0x000000f805027211 */ /* 0x000fe400078f30ff */
[----:B------:R-:W-:Y:S01]  /*6540*/  LEA.HI R4, R0, R8, RZ, 0x1 ;  /* 0x0000000800047211 */ /* 0x000fe200078f08ff */
[----:B------:R-:W-:Y:S01]  /*6550*/  IMAD.SHL.U32 R5, R9, 0x40, RZ ;  /* 0x0000004009057824 */ /* 0x000fe200078e00ff */
[----:B------:R-:W-:-:S02]  /*6560*/  SHF.R.U32.HI R7, RZ, 0x3, R2 ;  /* 0x00000003ff077819 */ /* 0x000fc40000011602 */
        /* <DEDUP_REMOVED lines=9> */
[----:B------:R-:W-:Y:S01]  /*6600*/  LOP3.LUT P0, RZ, R9, 0x4, RZ, 0xc0, !PT ;  /* 0x0000000409ff7812 */ /* 0x000fe2000780c0ff */
[----:B------:R-:W-:Y:S01]  /*6610*/  IMAD R4, R4, 0x200, R5 ;  /* 0x0000020004047824 */ /* 0x000fe200078e0205 */
[----:B------:R-:W-:-:S02]  /*6620*/  LOP3.LUT R0, R7, R3, RZ, 0x3c, !PT ;  /* 0x0000000307007212 */ /* 0x000fc400078e3cff */
[----:B------:R-:W-:Y:S02]  /*6630*/  SHF.R.S32.HI R3, RZ, 0x1f, R2 ;  /* 0x0000001fff037819 */ /* 0x000fe40000011402 */
[----:B------:R-:W-:Y:S01]  /*6640*/  LOP3.LUT R7, R6, 0x1c0, RZ, 0xc0, !PT ;  /* 0x000001c006077812 */ /* 0x000fe200078ec0ff */
[----:B------:R-:W-:Y:S01]  /*6650*/  IMAD.U32 R0, R4, 0x2, R0 ;  /* 0x0000000204007824 */ /* 0x000fe200078e0000 */
[----:B------:R-:W-:Y:S01]  /*6660*/  LEA.HI R3, R3, R2, RZ, 0x3 ;  /* 0x0000000203037211 */ /* 0x000fe200078f18ff */
[----:B------:R-:W-:Y:S01]  /*6670*/  IMAD.SHL.U32 R6, R2, 0x8, RZ ;  /* 0x0000000802067824 */ /* 0x000fe200078e00ff */
[----:B------:R-:W-:Y:S01]  /*6680*/  F2FP.BF16.PACK_AB R50, R51, R50 ;  /* 0x000000323332723e */ /* 0x000fe200000010ff */
[----:B------:R-:W-:Y:S01]  /*6690*/  IMAD.SHL.U32 R0, R0, 0x2, RZ ;  /* 0x0000000200007824 */ /* 0x000fe200078e00ff */
[----:B------:R-:W-:Y:S02]  /*66a0*/  F2FP.BF16.PACK_AB R40, R41, R40 ;  /* 0x000000282928723e */ /* 0x000fe400000010ff */
[----:B------:R-:W-:-:S02]  /*66b0*/  F2FP.BF16.PACK_AB R42, R43, R42 ;  /* 0x0000002a2b2a723e */ /* 0x000fc400000010ff */
[C---:B------:R-:W-:Y:S01]  /*66c0*/  IADD3 R2, R0.reuse, 0x40, RZ ;  /* 0x0000004000027810 */ /* 0x040fe20007ffe0ff */
[----:B------:R-:W-:Y:S01]  /*66d0*/  STS [R0+0x8080], R107 ;  /* 0x0080806b00007388 */ /* 0x000fe20000000800 */
[----:B------:R-:W-:Y:S02]  /*66e0*/  @P0 IADD3 R2, R0, -0x40, RZ ;  /* 0xffffffc000020810 */ /* 0x000fe40007ffe0ff */
        /* <DEDUP_REMOVED lines=58> */
[----:B------:R1:W-:Y:S01]  /*6a90*/  STS [R0+0xd080], R72 ;  /* 0x00d0804800007388 */ /* 0x0003e20000000800 */
[----:B------:R-:W-:-:S02]  /*6aa0*/  F2FP.BF16.PACK_AB R27, R27, R122 ;  /* 0x0000007a1b1b723e */ /* 0x000fc400000010ff */
[----:B------:R-:W-:Y:S01]  /*6ab0*/  F2FP.BF16.PACK_AB R24, R24, R124 ;  /* 0x0000007c1818723e */ /* 0x000fe200000010ff */
[----:B------:R2:W-:Y:S01]  /*6ac0*/  STS [R0+0xd480], R74 ;  /* 0x00d4804a00007388 */ /* 0x0005e20000000800 */
        /* <DEDUP_REMOVED lines=10> */
[----:B------:R-:W-:Y:S01]  /*6b70*/  LOP3.LUT R5, R7, 0x38, R6, 0xf8, !PT ;  /* 0x0000003807057812 */ /* 0x000fe200078ef806 */
[----:B------:R-:W-:Y:S01]  /*6b80*/  STS [R0+0xe480], R86 ;  /* 0x00e4805600007388 */ /* 0x000fe20000000800 */
[----:B------:R-:W-:Y:S01]  /*6b90*/  SHF.R.U32.HI R9, RZ, 0x3, R7 ;  /* 0x00000003ff097819 */ /* 0x000fe20000011607 */
[----:B------:R-:W-:Y:S01]  /*6ba0*/  IMAD.SHL.U32 R7, R3, 0x200, RZ ;  /* 0x0000020003077824 */ /* 0x000fe200078e00ff */
        /* <DEDUP_REMOVED lines=12> */
[----:B------:R-:W-:Y:S01]  /*6c70*/  LOP3.LUT R9, R5, R9, RZ, 0x3c, !PT ;  /* 0x0000000905097212 */ /* 0x000fe200078e3cff */
[----:B------:R-:W-:Y:S01]  /*6c80*/  STS [R2+0xf080], R92 ;  /* 0x00f0805c02007388 */ /* 0x000fe20000000800 */
[----:B------:R-:W-:Y:S02]  /*6c90*/  F2FP.BF16.PACK_AB R3, R157, R156 ;  /* 0x0000009c9d03723e */ /* 0x000fe400000010ff */
[----:B------:R-:W-:Y:S01]  /*6ca0*/  F2FP.BF16.PACK_AB R5, R159, R158 ;  /* 0x0000009e9f05723e */ /* 0x000fe200000010ff */
[----:B------:R-:W-:Y:S01]  /*6cb0*/  STS [R2+0xf480], R94 ;  /* 0x00f4805e02007388 */ /* 0x000fe20000000800 */
[----:B------:R-:W-:Y:S02]  /*6cc0*/  LOP3.LUT R7, R9, 0x7ffff000, R7, 0xf8, !PT ;  /* 0x7ffff00009077812 */ /* 0x000fe400078ef807 */
[----:B------:R-:W-:Y:S01]  /*6cd0*/  ISETP.GE.AND P1, PT, R8, UR4, PT ;  /* 0x0000000408007c0c */ /* 0x000fe2000bf26270 */
[----:B------:R-:W-:Y:S01]  /*6ce0*/  STS [R0+0x80], R38 ;  /* 0x0000802600007388 */ /* 0x000fe20000000800 */
[----:B------:R-:W-:-:S02]  /*6cf0*/  SHF.R.S32.HI R9, RZ, 0x1f, R8 ;  /* 0x0000001fff097819 */ /* 0x000fc40000011408 */
[----:B------:R-:W-:Y:S01]  /*6d00*/  ISETP.GE.OR P0, PT, R6, c[0x0][0x324], P1 ;  /* 0x0000c90006007a0c */ /* 0x000fe20000f06670 */
        /* <DEDUP_REMOVED lines=32> */
[----:B--2---:R-:W2:Y:S04]  /*6f10*/  S2R R74, SR_CTAID.Y ;  /* 0x00000000004a7919 */ /* 0x004ea80000002600 */
[----:B------:R-:W4:Y:S01]  /*6f20*/  S2R R73, SR_CTAID.Z ;  /* 0x0000000000497919 */ /* 0x000f220000002700 */
[----:B-1----:R-:W-:-:S03]  /*6f30*/  IMAD.SHL.U32 R0, R7, 0x2, RZ ;  /* 0x0000000207007824 */ /* 0x002fc600078e00ff */
[----:B------:R-:W-:Y:S01]  /*6f40*/  BAR.SYNC.DEFER_BLOCKING 0x1, 0x100 ;  /* 0x0044000000007b1d */ /* 0x000fe20000010000 */
[----:B------:R-:W-:Y:S01]  /*6f50*/  SHF.R.S32.HI R7, RZ, 0x1f, R6 ;  /* 0x0000001fff077819 */ /* 0x000fe20000011406 */
[----:B---3--:R-:W-:Y:S01]  /*6f60*/  IMAD.U32 R5, RZ, RZ, UR11 ;  /* 0x0000000bff057e24 */ /* 0x008fe2000f8e00ff */
[----:B--2---:R-:W-:-:S03]  /*6f70*/  SHF.R.S32.HI R75, RZ, 0x1f, R74 ;  /* 0x0000001fff4b7819 */ /* 0x004fc6000001144a */
[----:B------:R-:W-:Y:S01]  /*6f80*/  IMAD.WIDE.U32 R2, R74, c[0x0][0x338], R6 ;  /* 0x0000ce004a027a25 */ /* 0x000fe200078e0006 */
[----:B----4-:R-:W-:-:S03]  /*6f90*/  SHF.R.S32.HI R84, RZ, 0x1f, R73 ;  /* 0x0000001fff547819 */ /* 0x010fc60000011449 */
        /* <DEDUP_REMOVED lines=33> */
.L_x_710:
[----:B--234-:R-:W-:Y:S05]  /*71b0*/  BSYNC B0 ;  /* 0x0000000000007941 */ /* 0x01cfea0003800000 */
.L_x_709:
        /* <DEDUP_REMOVED lines=17> */
.L_x_712:
[----:B------:R-:W-:Y:S05]  /*72d0*/  BSYNC B0 ;  /* 0x0000000000007941 */ /* 0x000fea0003800000 */
.L_x_711:
        /* <DEDUP_REMOVED lines=16> */
.L_x_714:
[----:B------:R-:W-:Y:S05]  /*73e0*/  BSYNC B0 ;  /* 0x0000000000007941 */ /* 0x000fea0003800000 */
.L_x_713:
        /* <DEDUP_REMOVED lines=16> */
.L_x_716:
[----:B------:R-:W-:Y:S05]  /*74f0*/  BSYNC B0 ;  /* 0x0000000000007941 */ /* 0x000fea0003800000 */
.L_x_715:
        /* <DEDUP_REMOVED lines=16> */
.L_x_718:
[----:B------:R-:W-:Y:S05]  /*7600*/  BSYNC B0 ;  /* 0x0000000000007941 */ /* 0x000fea0003800000 */
.L_x_717:
        /* <DEDUP_REMOVED lines=16> */
.L_x_720:
[----:B------:R-:W-:Y:S05]  /*7710*/  BSYNC B0 ;  /* 0x0000000000007941 */ /* 0x000fea0003800000 */
.L_x_719:
        /* <DEDUP_REMOVED lines=16> */
.L_x_722:
[----:B------:R-:W-:Y:S05]  /*7820*/  BSYNC B0 ;  /* 0x0000000000007941 */ /* 0x000fea0003800000 */
.L_x_721:
        /* <DEDUP_REMOVED lines=15> */
.L_x_724:
[----:B------:R-:W-:Y:S05]  /*7920*/  BSYNC B0 ;  /* 0x0000000000007941 */ /* 0x000fea0003800000 */
.L_x_723:
        /* <DEDUP_REMOVED lines=20> */
.L_x_726:
[----:B------:R-:W-:Y:S05]  /*7a70*/  BSYNC B0 ;  /* 0x0000000000007941 */ /* 0x000fea0003800000 */
.L_x_725:
        /* <DEDUP_REMOVED lines=15> */
.L_x_728:
[----:B------:R-:W-:Y:S05]  /*7b70*/  BSYNC B0 ;  /* 0x0000000000007941 */ /* 0x000fea0003800000 */
.L_x_727:
        /* <DEDUP_REMOVED lines=14> */
.L_x_730:
[----:B------:R-:W-:Y:S05]  /*7c60*/  BSYNC B0 ;  /* 0x0000000000007941 */ /* 0x000fea0003800000 */
.L_x_729:
        /* <DEDUP_REMOVED lines=14> */
.L_x_732:
[----:B------:R-:W-:Y:S05]  /*7d50*/  BSYNC B0 ;  /* 0x0000000000007941 */ /* 0x000fea0003800000 */
.L_x_731:
        /* <DEDUP_REMOVED lines=14> */
.L_x_734:
[----:B------:R-:W-:Y:S05]  /*7e40*/  BSYNC B0 ;  /* 0x0000000000007941 */ /* 0x000fea0003800000 */
.L_x_733:
        /* <DEDUP_REMOVED lines=14> */
.L_x_736:
[----:B------:R-:W-:Y:S05]  /*7f30*/  BSYNC B0 ;  /* 0x0000000000007941 */ /* 0x000fea0003800000 */
.L_x_735:
        /* <DEDUP_REMOVED lines=14> */
.L_x_738:
[----:B------:R-:W-:Y:S05]  /*8020*/  BSYNC B0 ;  /* 0x0000000000007941 */ /* 0x000fea0003800000 */
.L_x_737:
        /* <DEDUP_REMOVED lines=14> */
.L_x_708:
[----:B------:R-:W1:Y:S01]  /*8110*/  S2R R18, SR_CTAID.Y ;  /* 0x0000000000127919 */ /* 0x000e620000002600 */
[----:B------:R-:W-:Y:S01]  /*8120*/  SHF.R.S32.HI R0, RZ, 0x1f, R248 ;  /* 0x0000001fff007819 */ /* 0x000fe200000114f8 */
[----:B------:R-:W-:Y:S01]  /*8130*/  ULDC UR4, c[0x0][0x2f0] ;  /* 0x0000bc0000047ab9 */ /* 0x000fe20000000800 */
[----:B------:R-:W-:Y:S01]  /*8140*/  BSSY B0, `(.L_x_739) ;  /* 0x0000022000007945 */ /* 0x000fe20003800000 */
[----:B------:R-:W2:Y:S01]  /*8150*/  S2R R19, SR_CTAID.Z ;  /* 0x0000000000137919 */ /* 0x000ea20000002700 */
[----:B------:R-:W-:Y:S01]  /*8160*/  LEA.HI R0, R0, R248, RZ, 0x5 ;  /* 0x000000f800007211 */ /* 0x000fe200078f28ff */
[----:B------:R-:W-:-:S03]  /*8170*/  UIADD3 UR4, -UR15, UR4, URZ ;  /* 0x000000040f047290 */ /* 0x000fc6000fffe13f */
[----:B------:R-:W-:Y:S02]  /*8180*/  LOP3.LUT R10, R0, 0x1fffffe0, RZ, 0xc0, !PT ;  /* 0x1fffffe0000a7812 */ /* 0x000fe400078ec0ff */
[----:B------:R-:W-:-:S03]  /*8190*/  SHF.R.S32.HI R4, RZ, 0x5, R0 ;  /* 0x00000005ff047819 */ /* 0x000fc60000011400 */
[----:B------:R-:W-:Y:S01]  /*81a0*/  IMAD.IADD R10, R248, 0x1, -R10 ;  /* 0x00000001f80a7824 */ /* 0x000fe200078e0a0a */
[----:B------:R-:W-:Y:S02]  /*81b0*/  ISETP.GE.AND P0, PT, R4, UR4, PT ;  /* 0x0000000404007c0c */ /* 0x000fe4000bf06270 */
[----:B------:R-:W-:Y:S01]  /*81c0*/  SHF.R.S32.HI R5, RZ, 0x1f, R4 ;  /* 0x0000001fff057819 */ /* 0x000fe20000011404 */
[----:B------:R-:W-:Y:S01]  /*81d0*/  IMAD.SHL.U32 R10, R10, 0x8, RZ ;  /* 0x000000080a0a7824 */ /* 0x000fe200078e00ff */
[----:B------:R-:W-:-:S04]  /*81e0*/  P2R R16, PR, RZ, 0x1 ;  /* 0x00000001ff107803 */ /* 0x000fc80000000000 */
[----:B------:R-:W-:Y:S02]  /*81f0*/  SHF.R.S32.HI R11, RZ, 0x1f, R10 ;  /* 0x0000001fff0b7819 */ /* 0x000fe4000001140a */
[----:B-1----:R-:W-:Y:S02]  /*8200*/  SHF.R.S32.HI R20, RZ, 0x1f, R18 ;  /* 0x0000001fff147819 */ /* 0x002fe40000011412 */
[----:B------:R-:W-:Y:S01]  /*8210*/  ISETP.GE.OR P0, PT, R10, c[0x0][0x2f4], P0 ;  /* 0x0000bd000a007a0c */ /* 0x000fe20000706670 */
[----:B------:R-:W-:Y:S01]  /*8220*/  IMAD.WIDE.U32 R8, R18, c[0x0][0x308], R10 ;  /* 0x0000c20012087a25 */ /* 0x000fe200078e000a */
[----:B--2---:R-:W-:-:S03]  /*8230*/  SHF.R.S32.HI R21, RZ, 0x1f, R19 ;  /* 0x0000001fff157819 */ /* 0x004fc60000011413 */
[----:B------:R-:W-:Y:S02]  /*8240*/  IMAD R2, R20, c[0x0][0x308], RZ ;  /* 0x0000c20014027a24 */ /* 0x000fe400078e02ff */
[----:B------:R-:W-:Y:S02]  /*8250*/  IMAD R6, R21, c[0x0][0x310], RZ ;  /* 0x0000c40015067a24 */ /* 0x000fe400078e02ff */
[----:B------:R-:W-:Y:S02]  /*8260*/  IMAD R2, R18, c[0x0][0x30c], R2 ;  /* 0x0000c30012027a24 */ /* 0x000fe400078e0202 */
[----:B------:R-:W-:-:S03]  /*8270*/  IMAD R6, R19, c[0x0][0x314], R6 ;  /* 0x0000c50013067a24 */ /* 0x000fc600078e0206 */
        /* <DEDUP_REMOVED lines=14> */
.L_x_740:
[----:B------:R-:W-:Y:S05]  /*8360*/  BSYNC B0 ;  /* 0x0000000000007941 */ /* 0x000fea0003800000 */
.L_x_739:
        /* <DEDUP_REMOVED lines=17> */
.L_x_742:
[----:B------:R-:W-:Y:S05]  /*8480*/  BSYNC B0 ;  /* 0x0000000000007941 */ /* 0x000fea0003800000 */
.L_x_741:
        /* <DEDUP_REMOVED lines=16> */
.L_x_744:
[----:B------:R-:W-:Y:S05]  /*8590*/  BSYNC B0 ;  /* 0x0000000000007941 */ /* 0x000fea0003800000 */
.L_x_743:
        /* <DEDUP_REMOVED lines=16> */
.L_x_746:
[----:B------:R-:W-:Y:S05]  /*86a0*/  BSYNC B0 ;  /* 0x0000000000007941 */ /* 0x000fea0003800000 */
.L_x_745:
        /* <DEDUP_REMOVED lines=16> */
.L_x_748:
[----:B------:R-:W-:Y:S05]  /*87b0*/  BSYNC B0 ;  /* 0x0000000000007941 */ /* 0x000fea0003800000 */
.L_x_747:
        /* <DEDUP_REMOVED lines=16> */
.L_x_750:
[----:B------:R-:W-:Y:S05]  /*88c0*/  BSYNC B0 ;  /* 0x0000000000007941 */ /* 0x000fea0003800000 */
.L_x_749:
        /* <DEDUP_REMOVED lines=16> */
.L_x_752:
[----:B------:R-:W-:Y:S05]  /*89d0*/  BSYNC B0 ;  /* 0x0000000000007941 */ /* 0x000fea0003800000 */
.L_x_751:
        /* <DEDUP_REMOVED lines=15> */
.L_x_754:
[----:B------:R-:W-:Y:S05]  /*8ad0*/  BSYNC B0 ;  /* 0x0000000000007941 */ /* 0x000fea0003800000 */
.L_x_753:
        /* <DEDUP_REMOVED lines=20> */
.L_x_756:
[----:B------:R-:W-:Y:S05]  /*8c20*/  BSYNC B0 ;  /* 0x0000000000007941 */ /* 0x000fea0003800000 */
.L_x_755:
        /* <DEDUP_REMOVED lines=15> */
.L_x_758:
[----:B------:R-:W-:Y:S05]  /*8d20*/  BSYNC B0 ;  /* 0x0000000000007941 */ /* 0x000fea0003800000 */
.L_x_757:
        /* <DEDUP_REMOVED lines=14> */
.L_x_760:
[----:B------:R-:W-:Y:S05]  /*8e10*/  BSYNC B0 ;  /* 0x0000000000007941 */ /* 0x000fea0003800000 */
.L_x_759:
        /* <DEDUP_REMOVED lines=14> */
.L_x_762:
[----:B------:R-:W-:Y:S05]  /*8f00*/  BSYNC B0 ;  /* 0x0000000000007941 */ /* 0x000fea0003800000 */
.L_x_761:
        /* <DEDUP_REMOVED lines=14> */
.L_x_764:
[----:B------:R-:W-:Y:S05]  /*8ff0*/  BSYNC B0 ;  /* 0x0000000000007941 */ /* 0x000fea0003800000 */
.L_x_763:
        /* <DEDUP_REMOVED lines=14> */
.L_x_766:
[----:B------:R-:W-:Y:S05]  /*90e0*/  BSYNC B0 ;  /* 0x0000000000007941 */ /* 0x000fea0003800000 */
.L_x_765:
        /* <DEDUP_REMOVED lines=14> */
.L_x_768:
[----:B------:R-:W-:Y:S05]  /*91d0*/  BSYNC B0 ;  /* 0x0000000000007941 */ /* 0x000fea0003800000 */
.L_x_767:
        /* <DEDUP_REMOVED lines=12> */
[----:B------:R-:W-:Y:S01]  /*92a0*/  STG.E.128 [R2.64], RZ ;  /* 0x000000ff02007986 */ /* 0x000fe2000c101d16 */
[----:B------:R-:W-:Y:S05]  /*92b0*/  EXIT ;  /* 0x000000000000794d */ /* 0x000fea0003800000 */
.L_x_769:
        /* <DEDUP_REMOVED lines=12> */
.L_x_1165:


//--------------------- .text._ZN7cutlass13device_kernelIN5flash19enable_sm80_to_sm89INS1_16FlashAttnBwdSm80INS1_25CollectiveMainloopBwdSm80ILi1ELi1EN4cute5tupleIJNS5_1CILi64EEES8_NS7_ILi256EEEEEENS_10bfloat16_tEfNS_4arch4Sm80ELb0ELb1ELb0ELb0ELb0ELb0ELb0ELb0ELi2ELi4ELi2ELi2ELb0EEENS1_24CollectiveEpilogueBwdGQAISA_fSD_Li256ELb0ELb0EEENS1_19SingleTileSchedulerILb0ELb0ELb0ELi64EEEEEEEEEvNT_6ParamsE --------------------------
	.section	.text._ZN7cutlass13device_kernelIN5flash19enable_sm80_to_sm89INS1_16FlashAttnBwdSm80INS1_25CollectiveMainloopBwdSm80ILi1ELi1EN4cute5tupleIJNS5_1CILi64EEES8_NS7_ILi256EEEEEENS_10bfloat16_tEfNS_4arch4Sm80ELb0ELb1ELb0ELb0ELb0ELb0ELb0ELb0ELi2ELi4ELi2ELi2ELb0EEENS1_24CollectiveEpilogueBwdGQAISA_fSD_Li256ELb0ELb0EEENS1_19SingleTileSchedulerILb0ELb0ELb0ELi64EEEEEEEEEvNT_6ParamsE,"ax",@progbits
	.sectioninfo	@"SHI_REGISTERS=255"
	.align	128
.text._ZN7cutlass13device_kernelIN5flash19enable_sm80_to_sm89INS1_16FlashAttnBwdSm80INS1_25CollectiveMainloopBwdSm80ILi1ELi1EN4cute5tupleIJNS5_1CILi64EEES8_NS7_ILi256EEEEEENS_10bfloat16_tEfNS_4arch4Sm80ELb0ELb1ELb0ELb0ELb0ELb0ELb0ELb0ELi2ELi4ELi2ELi2ELb0EEENS1_24CollectiveEpilogueBwdGQAISA_fSD_Li256ELb0ELb0EEENS1_19SingleTileSchedulerILb0ELb0ELb0ELi64EEEEEEEEEvNT_6ParamsE:
        .type           _ZN7cutlass13device_kernelIN5flash19enable_sm80_to_sm89INS1_16FlashAttnBwdSm80INS1_25CollectiveMainloopBwdSm80ILi1ELi1EN4cute5tupleIJNS5_1CILi64EEES8_NS7_ILi256EEEEEENS_10bfloat16_tEfNS_4arch4Sm80ELb0ELb1ELb0ELb0ELb0ELb0ELb0ELb0ELi2ELi4ELi2ELi2ELb0EEENS1_24CollectiveEpilogueBwdGQAISA_fSD_Li256ELb0ELb0EEENS1_19SingleTileSchedulerILb0ELb0ELb0ELi64EEEEEEEEEvNT_6ParamsE,@function
        .size           _ZN7cutlass13device_kernelIN5flash19enable_sm80_to_sm89INS1_16FlashAttnBwdSm80INS1_25CollectiveMainloopBwdSm80ILi1ELi1EN4cute5tupleIJNS5_1CILi64EEES8_NS7_ILi256EEEEEENS_10bfloat16_tEfNS_4arch4Sm80ELb0ELb1ELb0ELb0ELb0ELb0ELb0ELb0ELi2ELi4ELi2ELi2ELb0EEENS1_24CollectiveEpilogueBwdGQAISA_fSD_Li256ELb0ELb0EEENS1_19SingleTileSchedulerILb0ELb0ELb0ELi64EEEEEEEEEvNT_6ParamsE,(.L_x_1166 - _ZN7cutlass13device_kernelIN5flash19enable_sm80_to_sm89INS1_16FlashAttnBwdSm80INS1_25CollectiveMainloopBwdSm80ILi1ELi1EN4cute5tupleIJNS5_1CILi64EEES8_NS7_ILi256EEEEEENS_10bfloat16_tEfNS_4arch4Sm80ELb0ELb1ELb0ELb0ELb0ELb0ELb0ELb0ELi2ELi4ELi2ELi2ELb0EEENS1_24CollectiveEpilogueBwdGQAISA_fSD_Li256ELb0ELb0EEENS1_19SingleTileSchedulerILb0ELb0ELb0ELi64EEEEEEEEEvNT_6ParamsE)
        .other          _ZN7cutlass13device_kernelIN5flash19enable_sm80_to_sm89INS1_16FlashAttnBwdSm80INS1_25CollectiveMainloopBwdSm80ILi1ELi1EN4cute5tupleIJNS5_1CILi64EEES8_NS7_ILi256EEEEEENS_10bfloat16_tEfNS_4arch4Sm80ELb0ELb1ELb0ELb0ELb0ELb0ELb0ELb0ELi2ELi4ELi2ELi2ELb0EEENS1_24CollectiveEpilogueBwdGQAISA_fSD_Li256ELb0ELb0EEENS1_19SingleTileSchedulerILb0ELb0ELb0ELi64EEEEEEEEEvNT_6ParamsE,@"STO_CUDA_ENTRY STV_DEFAULT"
_ZN7cutlass13device_kernelIN5flash19enable_sm80_to_sm89INS1_16FlashAttnBwdSm80INS1_25CollectiveMainloopBwdSm80ILi1ELi1EN4cute5tupleIJNS5_1CILi64EEES8_NS7_ILi256EEEEEENS_10bfloat16_tEfNS_4arch4Sm80ELb0ELb1ELb0ELb0ELb0ELb0ELb0ELb0ELi2ELi4ELi2ELi2ELb0EEENS1_24CollectiveEpilogueBwdGQAISA_fSD_Li256ELb0ELb0EEENS1_19SingleTileSchedulerILb0ELb0ELb0ELi64EEEEEEEEEvNT_6ParamsE:
        /* <DEDUP_REMOVED lines=27> */
.L_x_770:
        /* <DEDUP_REMOVED lines=249> */
[----:B------:R3:W-:Y:S01]  /*1140*/  STL.64 [R1+0x18], R34 ;  /* 0x0000182201007387 */ /* 0x0007e20000100a00 */
[----:B------:R-:W-:Y:S01]  /*1150*/  IADD3 R23, R35, UR4, RZ ;  /* 0x0000000423177c10 */ /* 0x000fe2000fffe0ff */
[----:B------:R-:W-:Y:S01]  /*1160*/  ULDC.64 UR6, c[0x0][0x208] ;  /* 0x0000820000067ab9 */ /* 0x000fe20000000a00 */
[----:B------:R-:W-:Y:S01]  /*1170*/  SHF.R.S32.HI R13, RZ, 0x1f, R17 ;  /* 0x0000001fff0d7819 */ /* 0x000fe20000011411 */
        /* <DEDUP_REMOVED lines=99> */
[----:B------:R-:W-:Y:S01]  /*17b0*/  ISETP.GE.AND P3, PT, R2, c[0x0][0x1fc], PT ;  /* 0x00007f0002007a0c */ /* 0x000fe20003f66270 */
[----:B------:R-:W-:Y:S01]  /*17c0*/  IMAD.IADD R19, R0, 0x1, -R14 ;  /* 0x0000000100137824 */ /* 0x000fe200078e0a0e */
[----:B------:R-:W-:Y:S01]  /*17d0*/  CS2R R70, SRZ ;  /* 0x0000000000467805 */ /* 0x000fe2000001ff00 */
[----:B------:R2:W-:Y:S01]  /*17e0*/  LDGSTS.E.BYPASS.LTC128B.128 [R240+0x11080], [R8.64], !P6 ;  /* 0x1108000008f07fae */ /* 0x0005e2000f101d56 */
[----:B------:R-:W-:Y:S01]  /*17f0*/  ISETP.GE.AND P6, PT, R2, c[0x0][0x1fc], PT ;  /* 0x00007f0002007a0c */ /* 0x000fe20003fc6270 */
[----:B------:R-:W-:Y:S01]  /*1800*/  IMAD.WIDE.U32 R2, R250, c[0x0][0x208], R2 ;  /* 0x00008200fa027a25 */ /* 0x000fe200078e0002 */
[----:B---3--:R-:W-:Y:S01]  /*1810*/  SEL R34, RZ, 0x1, P3 ;  /* 0x00000001ff227807 */ /* 0x008fe20001800000 */
[----:B------:R2:W-:Y:S01]  /*1820*/  LDGSTS.E.BYPASS.LTC128B.128 [R240+0x13080], [R8.64+0x80], !P2 ;  /* 0x1308008008f07fae */ /* 0x0005e2000d101d56 */
[----:B------:R-:W-:Y:S01]  /*1830*/  ISETP.GE.AND P3, PT, R24, c[0x0][0x16c], PT ;  /* 0x00005b0018007a0c */ /* 0x000fe20003f66270 */
[----:B------:R-:W-:Y:S01]  /*1840*/  CS2R R68, SRZ ;  /* 0x0000000000447805 */ /* 0x000fe2000001ff00 */
[----:B------:R-:W-:Y:S01]  /*1850*/  CS2R R66, SRZ ;  /* 0x0000000000427805 */ /* 0x000fe2000001ff00 */
[----:B------:R2:W-:Y:S01]  /*1860*/  LDGSTS.E.BYPASS.LTC128B.128 [R240+0x15080], [R8.64+0x100], !P5 ;  /* 0x1508010008f07fae */ /* 0x0005e2000e901d56 */
[----:B------:R-:W-:Y:S01]  /*1870*/  SEL R243, RZ, 0x8, P3 ;  /* 0x00000008fff37807 */ /* 0x000fe20001800000 */
[----:B------:R-:W-:Y:S01]  /*1880*/  CS2R R64, SRZ ;  /* 0x0000000000407805 */ /* 0x000fe2000001ff00 */
[----:B------:R-:W-:Y:S01]  /*1890*/  ISETP.GE.AND P3, PT, R21, c[0x0][0x1fc], PT ;  /* 0x00007f0015007a0c */ /* 0x000fe20003f66270 */
[----:B------:R2:W-:Y:S01]  /*18a0*/  LDGSTS.E.BYPASS.LTC128B.128 [R240+0x17080], [R8.64+0x180], !P4 ;  /* 0x1708018008f07fae */ /* 0x0005e2000e101d56 */
[C---:B------:R-:W-:Y:S01]  /*18b0*/  ISETP.GE.AND P4, PT, R20.reuse, c[0x0][0x16c], PT ;  /* 0x00005b0014007a0c */ /* 0x040fe20003f86270 */
[----:B------:R-:W-:Y:S01]  /*18c0*/  CS2R R62, SRZ ;  /* 0x00000000003e7805 */ /* 0x000fe2000001ff00 */
        /* <DEDUP_REMOVED lines=17> */
[----:B------:R-:W-:Y:S01]  /*19e0*/  CS2R R38, SRZ ;  /* 0x0000000000267805 */ /* 0x000fe2000001ff00 */
[----:B------:R-:W-:Y:S01]  /*19f0*/  LEA.HI R11, R0, R0, RZ, 0x1 ;  /* 0x00000000000b7211 */ /* 0x000fe200078f08ff */
[----:B------:R-:W-:-:S02]  /*1a00*/  USHF.L.U64.HI UR7, UR6, 0x5, UR7 ;  /* 0x0000000506077899 */ /* 0x000fc40008010207 */
[----:B------:R-:W-:Y:S01]  /*1a10*/  IMAD.IADD R236, R5, 0x1, -R12 ;  /* 0x0000000105ec7824 */ /* 0x000fe200078e0a0c */
[----:B------:R-:W-:Y:S01]  /*1a20*/  LOP3.LUT R11, R11, 0xfffffffe, RZ, 0xc0, !PT ;  /* 0xfffffffe0b0b7812 */ /* 0x000fe200078ec0ff */
[----:B------:R-:W-:Y:S01]  /*1a30*/  IMAD R5, R251, c[0x0][0x208], RZ ;  /* 0x00008200fb057a24 */ /* 0x000fe200078e02ff */
[----:B------:R-:W-:Y:S01]  /*1a40*/  LOP3.LUT R12, R13, 0xfffffff8, RZ, 0xc0, !PT ;  /* 0xfffffff80d0c7812 */ /* 0x000fe200078ec0ff */
[----:B------:R-:W-:Y:S02]  /*1a50*/  UISETP.GT.AND UP1, UPT, UR11, -0x1, UPT ;  /* 0xffffffff0b00788c */ /* 0x000fe4000bf24270 */
[----:B------:R-:W-:Y:S02]  /*1a60*/  IMAD R5, R250, c[0x0][0x20c], R5 ;  /* 0x00008300fa057a24 */ /* 0x000fe400078e0205 */
[----:B-1----:R-:W-:Y:S02]  /*1a70*/  IMAD.IADD R23, R0, 0x1, -R11 ;  /* 0x0000000100177824 */ /* 0x002fe400078e0a0b */
[----:B------:R-:W-:-:S02]  /*1a80*/  IMAD.IADD R3, R3, 0x1, R5 ;  /* 0x0000000103037824 */ /* 0x000fc400078e0205 */
[----:B------:R-:W-:Y:S01]  /*1a90*/  IMAD R0, R30, c[0x0][0x210], RZ ;  /* 0x000084001e007a24 */ /* 0x000fe200078e02ff */
[----:B------:R-:W-:Y:S01]  /*1aa0*/  SEL R30, RZ, 0x4, P3 ;  /* 0x00000004ff1e7807 */ /* 0x000fe20001800000 */
[C---:B------:R-:W-:Y:S01]  /*1ab0*/  IMAD.WIDE.U32 R2, R31.reuse, c[0x0][0x210], R2 ;  /* 0x000084001f027a25 */ /* 0x040fe200078e0002 */
[C---:B------:R-:W-:Y:S02]  /*1ac0*/  ISETP.LT.OR P3, PT, R10.reuse, 0x1, P6 ;  /* 0x000000010a00780c */ /* 0x040fe40003761670 */
[----:B------:R-:W-:Y:S01]  /*1ad0*/  ISETP.LT.OR P6, PT, R10, 0x21, P6 ;  /* 0x000000210a00780c */ /* 0x000fe200037c1670 */
[----:B------:R-:W-:Y:S02]  /*1ae0*/  IMAD R0, R31, c[0x0][0x214], R0 ;  /* 0x000085001f007a24 */ /* 0x000fe400078e0200 */
[----:B------:R-:W-:Y:S01]  /*1af0*/  IMAD.IADD R22, R4, 0x1, -R12 ;  /* 0x0000000104167824 */ /* 0x000fe200078e0a0c */
[----:B------:R-:W-:Y:S01]  /*1b00*/  @!P0 LEA R12, P2, R25, c[0x0][0x258], 0x2 ;  /* 0x00009600190c8a11 */ /* 0x000fe200078410ff */
[----:B------:R-:W-:-:S02]  /*1b10*/  IMAD.IADD R3, R3, 0x1, R0 ;  /* 0x0000000103037824 */ /* 0x000fc400078e0200 */
[----:B------:R-:W-:Y:S01]  /*1b20*/  IMAD.U32 R0, RZ, RZ, UR17 ;  /* 0x00000011ff007e24 */ /* 0x000fe2000f8e00ff */
[----:B------:R-:W-:Y:S01]  /*1b30*/  @!P0 LEA.HI.X R13, R25, c[0x0][0x25c], R28, 0x2, P2 ;  /* 0x00009700190d8a11 */ /* 0x000fe200010f141c */
[----:B------:R-:W-:Y:S01]  /*1b40*/  IMAD.WIDE.U32 R36, R33, c[0x0][0x218], R2 ;  /* 0x0000860021247a25 */ /* 0x000fe200078e0002 */
[----:B------:R-:W-:Y:S02]  /*1b50*/  SEL R33, RZ, 0x1, P1 ;  /* 0x00000001ff217807 */ /* 0x000fe40000800000 */
[----:B------:R-:W-:Y:S01]  /*1b60*/  SEL R28, RZ, 0xffffffff, P4 ;  /* 0xffffffffff1c7807 */ /* 0x000fe20002000000 */
[----:B------:R-:W-:Y:S01]  /*1b70*/  IMAD.U32 R2, RZ, RZ, UR24 ;  /* 0x00000018ff027e24 */ /* 0x000fe2000f8e00ff */
[----:B------:R-:W-:Y:S01]  /*1b80*/  IADD3 R35, R37, UR4, RZ ;  /* 0x0000000425237c10 */ /* 0x000fe2000fffe0ff */
[----:B------:R-:W-:Y:S01]  /*1b90*/  IMAD.U32 R3, RZ, RZ, UR25 ;  /* 0x00000019ff037e24 */ /* 0x000fe2000f8e00ff */
[----:B------:R-:W-:Y:S01]  /*1ba0*/  ISETP.GE.AND P4, PT, R21, c[0x0][0x16c], PT ;  /* 0x00005b0015007a0c */ /* 0x000fe20003f86270 */
[----:B------:R-:W-:Y:S01]  /*1bb0*/  ULDC.64 UR4, c[0x0][0x240] ;  /* 0x0000900000047ab9 */ /* 0x000fe20000000a00 */
[----:B------:R-:W-:Y:S01]  /*1bc0*/  LEA R3, P1, R2, R36, 0x6 ;  /* 0x0000002402037211 */ /* 0x000fe200078230ff */
[----:B------:R-:W-:Y:S01]  /*1bd0*/  UIMAD UR4, UR10, UR4, URZ ;  /* 0x000000040a0472a4 */ /* 0x000fe2000f8e023f */
[----:B------:R-:W-:Y:S01]  /*1be0*/  ISETP.GE.AND P2, PT, R20, c[0x0][0x1fc], PT ;  /* 0x00007f0014007a0c */ /* 0x000fe20003f46270 */
[----:B------:R1:W-:Y:S01]  /*1bf0*/  STL.64 [R1+0x10], R36 ;  /* 0x0000102401007387 */ /* 0x0003e20000100a00 */
        /* <DEDUP_REMOVED lines=8> */
[----:B------:R-:W-:Y:S01]  /*1c80*/  SEL R31, RZ, 0x4, P4 ;  /* 0x00000004ff1f7807 */ /* 0x000fe20002000000 */
[----:B------:R-:W-:Y:S01]  /*1c90*/  IMAD.U32 R3, RZ, RZ, UR6 ;  /* 0x00000006ff037e24 */ /* 0x000fe2000f8e00ff */
[----:B------:R-:W-:Y:S01]  /*1ca0*/  ISETP.GE.AND P1, PT, R24, c[0x0][0x1fc], PT ;  /* 0x00007f0018007a0c */ /* 0x000fe20003f26270 */
[----:B------:R-:W-:Y:S01]  /*1cb0*/  UIADD3 UR5, -UR15, UR5, UR10 ;  /* 0x000000050f057290 */ /* 0x000fe2000fffe10a */
[----:B------:R3:W-:Y:S01]  /*1cc0*/  @!P0 LDGSTS.E.BYPASS.LTC128B.128 [R0+0x20080], [R12.64] ;  /* 0x200800000c008fae */ /* 0x0007e2000b901d56 */
[----:B------:R-:W-:Y:S01]  /*1cd0*/  ISETP.GE.AND P4, PT, R21, c[0x0][0x1fc], PT ;  /* 0x00007f0015007a0c */ /* 0x000fe20003f86270 */
[----:B------:R-:W-:Y:S01]  /*1ce0*/  ULDC UR4, c[0x0][0x2a0] ;  /* 0x0000a80000047ab9 */ /* 0x000fe20000000800 */
[----:B------:R-:W-:Y:S01]  /*1cf0*/  SEL R25, RZ, 0xffffffff, P2 ;  /* 0xffffffffff197807 */ /* 0x000fe20001000000 */
[----:B------:R-:W0:Y:S01]  /*1d00*/  LDGDEPBAR ;  /* 0x00000000000079af */ /* 0x000e220000000000 */
[----:B------:R-:W-:Y:S01]  /*1d10*/  SEL R242, RZ, 0x8, P1 ;  /* 0x00000008fff27807 */ /* 0x000fe20000800000 */
[----:B------:R-:W-:Y:S01]  /*1d20*/  ULOP3.LUT UR4, URZ, UR4, URZ, 0x33, !UPT ;  /* 0x000000043f047292 */ /* 0x000fe2000f8e333f */
[C---:B------:R-:W-:Y:S01]  /*1d30*/  ISETP.LT.OR P2, PT, R10.reuse, 0x1, P5 ;  /* 0x000000010a00780c */ /* 0x040fe20002f41670 */
[----:B------:R4:W-:Y:S01]  /*1d40*/  LDGSTS.E.BYPASS.LTC128B.128 [R240+0x18080], [R4.64], !P3 ;  /* 0x1808000004f07fae */ /* 0x0009e2000d901d56 */
[C---:B------:R-:W-:Y:S01]  /*1d50*/  ISETP.LT.OR P1, PT, R10.reuse, 0x1, P4 ;  /* 0x000000010a00780c */ /* 0x040fe20002721670 */
[----:B------:R-:W-:Y:S01]  /*1d60*/  USHF.L.U32 UR6, UR6, 0x5, URZ ;  /* 0x0000000506067899 */ /* 0x000fe2000800063f */
[C---:B------:R-:W-:Y:S01]  /*1d70*/  ISETP.LT.OR P5, PT, R10.reuse, 0x21, P5 ;  /* 0x000000210a00780c */ /* 0x040fe20002fa1670 */
[----:B------:R5:W-:Y:S01]  /*1d80*/  STL [R1+0x24], R35 ;  /* 0x0000242301007387 */ /* 0x000be20000100800 */
[----:B------:R-:W-:Y:S01]  /*1d90*/  ISETP.LT.OR P4, PT, R10, 0x21, P4 ;  /* 0x000000210a00780c */ /* 0x000fe20002781670 */
[----:B-1----:R-:W-:-:S06]  /*1da0*/  CS2R R36, SRZ ;  /* 0x0000000000247805 */ /* 0x002fcc000001ff00 */
[----:B------:R4:W-:Y:S01]  /*1db0*/  LDGSTS.E.BYPASS.LTC128B.128 [R240+0x1a080], [R4.64+0x80], !P2 ;  /* 0x1a08008004f07fae */ /* 0x0009e2000d101d56 */
[----:B------:R-:W-:-:S03]  /*1dc0*/  LEA R20, P2, R27, c[0x0][0x280], 0x2 ;  /* 0x0000a0001b147a11 */ /* 0x000fc600078410ff */
[----:B------:R4:W-:Y:S01]  /*1dd0*/  LDGSTS.E.BYPASS.LTC128B.128 [R240+0x1c080], [R4.64+0x100], !P1 ;  /* 0x1c08010004f07fae */ /* 0x0009e2000c901d56 */
[----:B------:R-:W-:Y:S01]  /*1de0*/  LEA.HI.X R21, R27, c[0x0][0x284], R32, 0x2, P2 ;  /* 0x0000a1001b157a11 */ /* 0x000fe200010f1420 */
[----:B---3--:R-:W-:Y:S01]  /*1df0*/  IMAD.IADD R0, R248, 0x1, -R2 ;  /* 0x00000001f8007824 */ /* 0x008fe200078e0a02 */
        /* <DEDUP_REMOVED lines=52> */
[----:B-----5:R-:W-:Y:S01]  /*2140*/  IMAD.SHL.U32 R35, R14, 0x2, RZ ;  /* 0x000000020e237824 */ /* 0x020fe200078e00ff */
        /* <DEDUP_REMOVED lines=9> */
[----:B----4-:R-:W-:Y:S01]  /*21e0*/  IMAD.IADD R4, R248, 0x1, -R0 ;  /* 0x00000001f8047824 */ /* 0x010fe200078e0a00 */
        /* <DEDUP_REMOVED lines=58> */
.L_x_782:
        /* <DEDUP_REMOVED lines=138> */
.L_x_774:
[----:B------:R-:W-:Y:S11]  /*2e30*/  ISETP.NE.AND P1, PT, R174, c[0x0][0x2a8], PT ;  /* 0x0000aa00ae007a0c */ /* 0x000ff60003f25270 */
[----:B------:R-:W-:Y:S02]  /*2e40*/  @!UPT UIADD3 URZ, URZ, URZ, URZ ;  /* 0x0000003f3f3ff290 */ /* 0x000fe4000fffe03f */
[----:B------:R-:W-:Y:S05]  /*2e50*/  @P1 IMAD.HI.U32 R22, R20, c[0x0][0x2ac], RZ ;  /* 0x0000ab0014161a27 */ /* 0x000fea00078e00ff */
[----:B------:R-:W-:Y:S02]  /*2e60*/  @P1 SHF.R.U32.HI R20, RZ, c[0x0][0x2b0], R22 ;  /* 0x0000ac00ff141a19 */ /* 0x000fe40000011616 */
.L_x_775:
[----:B------:R-:W-:Y:S05]  /*2e70*/  BSYNC B0 ;  /* 0x0000000000007941 */ /* 0x000fea0003800000 */
.L_x_773:
[----:B------:R-:W2:Y:S01]  /*2e80*/  LDL R23, [R1+0x8] ;  /* 0x0000080001177983 */ /* 0x000ea20000100800 */
[----:B------:R-:W-:Y:S04]  /*2e90*/  IMAD.MOV.U32 R22, RZ, RZ, c[0x0][0x2a8] ;  /* 0x0000aa00ff167624 */ /* 0x000fe800078e00ff */
[----:B------:R-:W-:Y:S04]  /*2ea0*/  IMAD R20, R20, R22, -UR15 ;  /* 0x8000000f14147e24 */ /* 0x000fe8000f8e0216 */
[----:B--2---:R-:W-:Y:S05]  /*2eb0*/  IMAD.IADD R20, R20, 0x1, -R23 ;  /* 0x0000000114147824 */ /* 0x004fea00078e0a17 */
[----:B------:R-:W-:Y:S02]  /*2ec0*/  IADD3 R22, R20, c[0x0][0x2a8], RZ ;  /* 0x0000aa0014167a10 */ /* 0x000fe40007ffe0ff */
[----:B------:R-:W-:Y:S02]  /*2ed0*/  IMNMX R196, R196, R20, !PT ;  /* 0x00000014c4c47217 */ /* 0x000fe40007800200 */
[----:B------:R-:W-:Y:S02]  /*2ee0*/  IMNMX R197, R197, R22, PT ;  /* 0x00000016c5c57217 */ /* 0x000fe40003800200 */
.L_x_772:
        /* <DEDUP_REMOVED lines=18> */
.L_x_778:
[----:B------:R-:W-:Y:S11]  /*3010*/  ISETP.NE.AND P1, PT, R22, c[0x0][0x2a8], PT ;  /* 0x0000aa0016007a0c */ /* 0x000ff60003f25270 */
[----:B------:R-:W-:Y:S02]  /*3020*/  @!UPT UIADD3 URZ, URZ, URZ, URZ ;  /* 0x0000003f3f3ff290 */ /* 0x000fe4000fffe03f */
[----:B------:R-:W-:Y:S05]  /*3030*/  @P1 IMAD.HI.U32 R21, R20, c[0x0][0x2ac], RZ ;  /* 0x0000ab0014151a27 */ /* 0x000fea00078e00ff */
[----:B------:R-:W-:Y:S02]  /*3040*/  @P1 SHF.R.U32.HI R20, RZ, c[0x0][0x2b0], R21 ;  /* 0x0000ac00ff141a19 */ /* 0x000fe40000011615 */
.L_x_779:
[----:B------:R-:W-:Y:S05]  /*3050*/  BSYNC B0 ;  /* 0x0000000000007941 */ /* 0x000fea0003800000 */
.L_x_777:
[----:B------:R-:W2:Y:S01]  /*3060*/  LDL R22, [R1+0x8] ;  /* 0x0000080001167983 */ /* 0x000ea20000100800 */
[----:B------:R-:W-:Y:S04]  /*3070*/  IMAD.MOV.U32 R21, RZ, RZ, c[0x0][0x2a8] ;  /* 0x0000aa00ff157624 */ /* 0x000fe800078e00ff */
[----:B------:R-:W-:Y:S04]  /*3080*/  IMAD R20, R20, R21, -UR15 ;  /* 0x8000000f14147e24 */ /* 0x000fe8000f8e0215 */
[----:B--2---:R-:W-:Y:S05]  /*3090*/  IMAD.IADD R20, R20, 0x1, -R22 ;  /* 0x0000000114147824 */ /* 0x004fea00078e0a16 */
[----:B------:R-:W-:Y:S02]  /*30a0*/  IADD3 R21, R20, c[0x0][0x2a8], RZ ;  /* 0x0000aa0014157a10 */ /* 0x000fe40007ffe0ff */
[----:B------:R-:W-:Y:S02]  /*30b0*/  IMNMX R198, R198, R20, !PT ;  /* 0x00000014c6c67217 */ /* 0x000fe40007800200 */
[----:B------:R-:W-:Y:S02]  /*30c0*/  IMNMX R199, R199, R21, PT ;  /* 0x00000015c7c77217 */ /* 0x000fe40003800200 */
.L_x_776:
        /* <DEDUP_REMOVED lines=431> */
.L_x_780:
        /* <DEDUP_REMOVED lines=157> */
.L_x_781:
        /* <DEDUP_REMOVED lines=217> */
.L_x_771:
[----:B------:R-:W-:Y:S05]  /*6320*/  @P1 EXIT ;  /* 0x000000000000194d */ /* 0x000fea0003800000 */
[----:B------:R-:W2:Y:S01]  /*6330*/  S2R R0, SR_CTAID.Y ;  /* 0x0000000000007919 */ /* 0x000ea20000002600 */
[----:B------:R-:W-:Y:S01]  /*6340*/  MOV R2, 0x1 ;  /* 0x0000000100027802 */ /* 0x000fe20000000f00 */
[----:B------:R-:W-:Y:S02]  /*6350*/  USHF.L.U32 UR5, UR11, 0xe, URZ ;  /* 0x0000000e0b057899 */ /* 0x000fe4000800063f */
[----:B-1----:R-:W1:Y:S04]  /*6360*/  S2R R11, SR_CTAID.Z ;  /* 0x00000000000b7919 */ /* 0x002e680000002700 */
[----:B------:R-:W-:Y:S01]  /*6370*/  BAR.SYNC.DEFER_BLOCKING 0x1, 0x100 ;  /* 0x0044000000007b1d */ /* 0x000fe20000010000 */
[----:B------:R-:W-:Y:S01]  /*6380*/  ISETP.NE.AND P1, PT, R2, c[0x0][0x338], PT ;  /* 0x0000ce0002007a0c */ /* 0x000fe20003f25270 */
[----:B------:R-:W-:Y:S01]  /*6390*/  USHF.R.S32.HI UR4, URZ, 0x1f, UR5 ;  /* 0x0000001f3f047899 */ /* 0x000fe20008011405 */
[----:B------:R-:W-:-:S11]  /*63a0*/  IADD3 R2, P0, R248, UR5, RZ ;  /* 0x00000005f8027c10 */ /* 0x000fd6000ff1e0ff */
[----:B--2---:R-:W-:-:S05]  /*63b0*/  @P1 IMAD.HI.U32 R3, R0, c[0x0][0x33c], RZ ;  /* 0x0000cf0000031a27 */ /* 0x004fca00078e00ff */
[----:B------:R-:W-:Y:S02]  /*63c0*/  @P1 SHF.R.U32.HI R0, RZ, c[0x0][0x340], R3 ;  /* 0x0000d000ff001a19 */ /* 0x000fe40000011603 */
        /* <DEDUP_REMOVED lines=8> */
[----:B-1----:R-:W-:Y:S02]  /*6450*/  SHF.R.S32.HI R7, RZ, 0x1f, R11 ;  /* 0x0000001fff077819 */ /* 0x002fe4000001140b */
        /* <DEDUP_REMOVED lines=143> */
.L_x_783:
        /* <DEDUP_REMOVED lines=11> */
.L_x_1166:


//--------------------- .text._ZN7cutlass13device_kernelIN5flash19enable_sm80_to_sm89INS1_16FlashAttnBwdSm80INS1_25CollectiveMainloopBwdSm80ILi1ELi1EN4cute5tupleIJNS5_1CILi64EEES8_NS7_ILi256EEEEEENS_10bfloat16_tEfNS_4arch4Sm80ELb0ELb1ELb0ELb1ELb0ELb0ELb0ELb0ELi2ELi4ELi2ELi2ELb0EEENS1_21CollectiveEpilogueBwdISA_SB_SD_Li256ELb1ELb0ELi4EEENS1_19SingleTileSchedulerILb1ELb0ELb0ELi64EEEEEEEEEvNT_6ParamsE --------------------------
	.section	.text._ZN7cutlass13device_kernelIN5flash19enable_sm80_to_sm89INS1_16FlashAttnBwdSm80INS1_25CollectiveMainloopBwdSm80ILi1ELi1EN4cute5tupleIJNS5_1CILi64EEES8_NS7_ILi256EEEEEENS_10bfloat16_tEfNS_4arch4Sm80ELb0ELb1ELb0ELb1ELb0ELb0ELb0ELb0ELi2ELi4ELi2ELi2ELb0EEENS1_21CollectiveEpilogueBwdISA_SB_SD_Li256ELb1ELb0ELi4EEENS1_19SingleTileSchedulerILb1ELb0ELb0ELi64EEEEEEEEEvNT_6ParamsE,"ax",@progbits
	.sectioninfo	@"SHI_REGISTERS=255"
	.align	128
.text._ZN7cutlass13device_kernelIN5flash19enable_sm80_to_sm89INS1_16FlashAttnBwdSm80INS1_25CollectiveMainloopBwdSm80ILi1ELi1EN4cute5tupleIJNS5_1CILi64EEES8_NS7_ILi256EEEEEENS_10bfloat16_tEfNS_4arch4Sm80ELb0ELb1ELb0ELb1ELb0ELb0ELb0ELb0ELi2ELi4ELi2ELi2ELb0EEENS1_21CollectiveEpilogueBwdISA_SB_SD_Li256ELb1ELb0ELi4EEENS1_19SingleTileSchedulerILb1ELb0ELb0ELi64EEEEEEEEEvNT_6ParamsE:
        .type           _ZN7cutlass13device_kernelIN5flash19enable_sm80_to_sm89INS1_16FlashAttnBwdSm80INS1_25CollectiveMainloopBwdSm80ILi1ELi1EN4cute5tupleIJNS5_1CILi64EEES8_NS7_ILi256EEEEEENS_10bfloat16_tEfNS_4arch4Sm80ELb0ELb1ELb0ELb1ELb0ELb0ELb0ELb0ELi2ELi4ELi2ELi2ELb0EEENS1_21CollectiveEpilogueBwdISA_SB_SD_Li256ELb1ELb0ELi4EEENS1_19SingleTileSchedulerILb1ELb0ELb0ELi64EEEEEEEEEvNT_6ParamsE,@function
        .size           _ZN7cutlass13device_kernelIN5flash19enable_sm80_to_sm89INS1_16FlashAttnBwdSm80INS1_25CollectiveMainloopBwdSm80ILi1ELi1EN4cute5tupleIJNS5_1CILi64EEES8_NS7_ILi256EEEEEENS_10bfloat16_tEfNS_4arch4Sm80ELb0ELb1ELb0ELb1ELb0ELb0ELb0ELb0ELi2ELi4ELi2ELi2ELb0EEENS1_21CollectiveEpilogueBwdISA_SB_SD_Li256ELb1ELb0ELi4EEENS1_19SingleTileSchedulerILb1ELb0ELb0ELi64EEEEEEEEEvNT_6ParamsE,(.L_x_1167 - _ZN7cutlass13device_kernelIN5flash19enable_sm80_to_sm89INS1_16FlashAttnBwdSm80INS1_25CollectiveMainloopBwdSm80ILi1ELi1EN4cute5tupleIJNS5_1CILi64EEES8_NS7_ILi256EEEEEENS_10bfloat16_tEfNS_4arch4Sm80ELb0ELb1ELb0ELb1ELb0ELb0ELb0ELb0ELi2ELi4ELi2ELi2ELb0EEENS1_21CollectiveEpilogueBwdISA_SB_SD_Li256ELb1ELb0ELi4EEENS1_19SingleTileSchedulerILb1ELb0ELb0ELi64EEEEEEEEEvNT_6ParamsE)
        .other          _ZN7cutlass13device_kernelIN5flash19enable_sm80_to_sm89INS1_16FlashAttnBwdSm80INS1_25CollectiveMainloopBwdSm80ILi1ELi1EN4cute5tupleIJNS5_1CILi64EEES8_NS7_ILi256EEEEEENS_10bfloat16_tEfNS_4arch4Sm80ELb0ELb1ELb0ELb1ELb0ELb0ELb0ELb0ELi2ELi4ELi2ELi2ELb0EEENS1_21CollectiveEpilogueBwdISA_SB_SD_Li256ELb1ELb0ELi4EEENS1_19SingleTileSchedulerILb1ELb0ELb0ELi64EEEEEEEEEvNT_6ParamsE,@"STO_CUDA_ENTRY STV_DEFAULT"
_ZN7cutlass13device_kernelIN5flash19enable_sm80_to_sm89INS1_16FlashAttnBwdSm80INS1_25CollectiveMainloopBwdSm80ILi1ELi1EN4cute5tupleIJNS5_1CILi64EEES8_NS7_ILi256EEEEEENS_10bfloat16_tEfNS_4arch4Sm80ELb0ELb1ELb0ELb1ELb0ELb0ELb0ELb0ELi2ELi4ELi2ELi2ELb0EEENS1_21CollectiveEpilogueBwdISA_SB_SD_Li256ELb1ELb0ELi4EEENS1_19SingleTileSchedulerILb1ELb0ELb0ELi64EEEEEEEEEvNT_6ParamsE:
        /* <DEDUP_REMOVED lines=18> */
.L_x_785:
        /* <DEDUP_REMOVED lines=8> */
.L_x_787:
[----:B------:R-:W-:Y:S02]  /*01a0*/  MOV R0, c[0x0][0x3a4] ;  /* 0x0000e90000007a02 */ /* 0x000fe40000000f00 */
.L_x_786:
[----:B------:R-:W-:-:S06]  /*01b0*/  USHF.L.U32 UR14, UR10, 0x6, URZ ;  /* 0x000000060a0e7899 */ /* 0x000fcc000800063f */
[----:B-----5:R-:W-:-:S04]  /*01c0*/  ISETP.LE.AND P0, PT, R0, UR14, PT ;  /* 0x0000000e00007c0c */ /* 0x020fc8000bf03270 */
[----:B------:R-:W-:-:S05]  /*01d0*/  SEL R0, R5, 0xffffffff, !P0 ;  /* 0xffffffff05007807 */ /* 0x000fca0004000000 */
[----:B------:R2:W-:Y:S01]  /*01e0*/  STL [R1+0x3c], R0 ;  /* 0x00003c0001007387 */ /* 0x0005e20000100800 */
[----:B------:R-:W-:Y:S05]  /*01f0*/  BRA `(.L_x_788) ;  /* 0x0000012000007947 */ /* 0x000fea0003800000 */
.L_x_784:
[----:B--2-4-:R-:W-:-:S04]  /*0200*/  ISETP.NE.U32.AND P0, PT, RZ, c[0x0][0x3c0], PT ;  /* 0x0000f000ff007a0c */ /* 0x014fc80003f05070 */
[----:B------:R-:W-:-:S13]  /*0210*/  ISETP.NE.AND.EX P0, PT, RZ, c[0x0][0x3c4], PT, P0 ;  /* 0x0000f100ff007a0c */ /* 0x000fda0003f05300 */
[----:B------:R-:W-:Y:S05]  /*0220*/  @!P0 BRA `(.L_x_789) ;  /* 0x0000002000008947 */ /* 0x000fea0003800000 */
[----:B------:R1:W5:Y:S01]  /*0230*/  LDG.E R0, [R2.64] ;  /* 0x0000001002007981 */ /* 0x000362000c1e1900 */
[----:B------:R-:W-:Y:S05]  /*0240*/  BRA `(.L_x_790) ;  /* 0x0000009000007947 */ /* 0x000fea0003800000 */
.L_x_789:
        /* <DEDUP_REMOVED lines=8> */
.L_x_791:
[----:B------:R-:W-:Y:S02]  /*02d0*/  MOV R0, c[0x0][0x3a4] ;  /* 0x0000e90000007a02 */ /* 0x000fe40000000f00 */
.L_x_790:
[----:B------:R-:W-:-:S06]  /*02e0*/  USHF.L.U32 UR14, UR10, 0x6, URZ ;  /* 0x000000060a0e7899 */ /* 0x000fcc000800063f */
[----:B-----5:R-:W-:-:S04]  /*02f0*/  ISETP.LE.AND P0, PT, R0, UR14, PT ;  /* 0x0000000e00007c0c */ /* 0x020fc8000bf03270 */
[----:B------:R-:W-:-:S05]  /*0300*/  SEL R0, R5, 0xffffffff, !P0 ;  /* 0xffffffff05007807 */ /* 0x000fca0004000000 */
[----:B------:R2:W-:Y:S04]  /*0310*/  STL [R1+0x3c], R0 ;  /* 0x00003c0001007387 */ /* 0x0005e80000100800 */
.L_x_788:
        /* <DEDUP_REMOVED lines=15> */
[C---:B------:R-:W-:Y:S01]  /*0410*/  IMAD.WIDE R4, R107.reuse, R8, c[0x0][0x2d0] ;  /* 0x0000b4006b047625 */ /* 0x040fe200078e0208 */
[----:B------:R-:W-:Y:S01]  /*0420*/  ULDC UR13, c[0x0][0x168] ;  /* 0x00005a00000d7ab9 */ /* 0x000fe20000000800 */
[----:B------:R1:W5:Y:S01]  /*0430*/  @P3 LDG.E R16, [R6.64] ;  /* 0x0000001006103981 */ /* 0x000362000c1e1900 */
[----:B------:R-:W-:Y:S01]  /*0440*/  ULDC UR7, c[0x0][0x198] ;  /* 0x0000660000077ab9 */ /* 0x000fe20000000800 */
[----:B------:R-:W-:Y:S01]  /*0450*/  IMAD.MOV.U32 R27, RZ, RZ, RZ ;  /* 0x000000ffff1b7224 */ /* 0x000fe200078e00ff */
[----:B------:R-:W-:Y:S01]  /*0460*/  P2R R101, PR, RZ, 0x8 ;  /* 0x00000008ff657803 */ /* 0x000fe20000000000 */
[----:B------:R1:W5:Y:S01]  /*0470*/  @P2 LDG.E R13, [R4.64] ;  /* 0x00000010040d2981 */ /* 0x000362000c1e1900 */
        /* <DEDUP_REMOVED lines=12> */
.L_x_792:
[----:B-1-3--:R-:W-:-:S04]  /*0540*/  ISETP.NE.U32.AND P0, PT, RZ, c[0x0][0x2e0], PT ;  /* 0x0000b800ff007a0c */ /* 0x00afc80003f05070 */
[----:B------:R-:W-:-:S13]  /*0550*/  ISETP.NE.AND.EX P0, PT, RZ, c[0x0][0x2e4], PT, P0 ;  /* 0x0000b900ff007a0c */ /* 0x000fda0003f05300 */
[----:B------:R-:W-:Y:S05]  /*0560*/  @!P0 BRA `(.L_x_793) ;  /* 0x0000004000008947 */ /* 0x000fea0003800000 */
[----:B------:R-:W-:-:S05]  /*0570*/  IMAD.WIDE R2, R107, R8, c[0x0][0x2e0] ;  /* 0x0000b8006b027625 */ /* 0x000fca00078e0208 */
[----:B------:R-:W2:Y:S02]  /*0580*/  LDG.E R0, [R2.64] ;  /* 0x0000001002007981 */ /* 0x000ea4000c1e1900 */
[----:B--2---:R1:W2:Y:S02]  /*0590*/  R2UR UR7, R0 ;  /* 0x00000000000773c2 */ /* 0x0042a400000e0000 */
[----:B-12---:R-:W-:Y:S05]  /*05a0*/  BRA `(.L_x_794) ;  /* 0x0000006000007947 */ /* 0x006fea0003800000 */
.L_x_793:
[----:B------:R-:W-:Y:S05]  /*05b0*/  @!P2 BRA `(.L_x_794) ;  /* 0x000000500000a947 */ /* 0x000fea0003800000 */
[----:B------:R-:W2:Y:S04]  /*05c0*/  LDG.E R2, [R4.64] ;  /* 0x0000001004027981 */ /* 0x000ea8000c1e1900 */
[----:B------:R-:W3:Y:S01]  /*05d0*/  LDG.E R0, [R4.64+0x4] ;  /* 0x0000041004007981 */ /* 0x000ee2000c1e1900 */
[----:B--2---:R-:W1:Y:S08]  /*05e0*/  R2UR UR7, R2 ;  /* 0x00000000020773c2 */ /* 0x004e7000000e0000 */
[----:B---3--:R-:W1:Y:S02]  /*05f0*/  R2UR UR4, R0 ;  /* 0x00000000000473c2 */ /* 0x008e6400000e0000 */
[----:B-1----:R-:W-:-:S06]  /*0600*/  UIADD3 UR7, -UR7, UR4, URZ ;  /* 0x0000000407077290 */ /* 0x002fcc000fffe13f */
.L_x_794:
        /* <DEDUP_REMOVED lines=15> */
.L_x_795:
[----:B------:R-:W-:Y:S01]  /*0700*/  UIADD3 UR4, UR14, UR13, -UR7 ;  /* 0x0000000d0e047290 */ /* 0x000fe2000fffe807 */
[----:B------:R-:W-:Y:S01]  /*0710*/  PLOP3.LUT P0, PT, PT, PT, PT, 0x80, 0x0 ;  /* 0x000000000000781c */ /* 0x000fe20003f0f070 */
[----:B------:R-:W-:Y:S01]  /*0720*/  ULDC UR5, c[0x0][0x2a4] ;  /* 0x0000a90000057ab9 */ /* 0x000fe20000000800 */
[----:B------:R-:W-:Y:S01]  /*0730*/  CS2R R10, SRZ ;  /* 0x00000000000a7805 */ /* 0x000fe2000001ff00 */
[----:B------:R-:W-:Y:S01]  /*0740*/  UIADD3 UR5, UR4, -UR5, URZ ;  /* 0x8000000504057290 */ /* 0x000fe2000fffe03f */
[----:B------:R-:W-:Y:S01]  /*0750*/  IMAD.MOV.U32 R158, RZ, RZ, RZ ;  /* 0x000000ffff9e7224 */ /* 0x000fe200078e00ff */
[----:B------:R-:W-:Y:S01]  /*0760*/  CS2R R162, SRZ ;  /* 0x0000000000a27805 */ /* 0x000fe2000001ff00 */
[----:B------:R-:W-:Y:S01]  /*0770*/  IMAD.MOV.U32 R156, RZ, RZ, RZ ;  /* 0x000000ffff9c7224 */ /* 0x000fe200078e00ff */
[----:B------:R-:W-:Y:S01]  /*0780*/  USHF.R.S32.HI UR4, URZ, 0x1f, UR5 ;  /* 0x0000001f3f047899 */ /* 0x000fe20008011405 */
[----:B------:R-:W-:Y:S01]  /*0790*/  CS2R R160, SRZ ;  /* 0x0000000000a07805 */ /* 0x000fe2000001ff00 */
[----:B------:R-:W-:Y:S01]  /*07a0*/  MOV R12, RZ ;  /* 0x000000ff000c7202 */ /* 0x000fe20000000f00 */
[----:B------:R-:W-:Y:S01]  /*07b0*/  IMAD.MOV.U32 R154, RZ, RZ, RZ ;  /* 0x000000ffff9a7224 */ /* 0x000fe200078e00ff */
[----:B------:R-:W-:Y:S01]  /*07c0*/  ULEA.HI UR4, UR4, UR5, URZ, 0x6 ;  /* 0x0000000504047291 */ /* 0x000fe2000f8f303f */
[----:B------:R-:W-:Y:S01]  /*07d0*/  CS2R R152, SRZ ;  /* 0x0000000000987805 */ /* 0x000fe2000001ff00 */
[----:B------:R-:W-:Y:S01]  /*07e0*/  CS2R R150, SRZ ;  /* 0x0000000000967805 */ /* 0x000fe2000001ff00 */
[----:B------:R-:W-:Y:S01]  /*07f0*/  MOV R7, RZ ;  /* 0x000000ff00077202 */ /* 0x000fe20000000f00 */
[----:B------:R-:W-:Y:S01]  /*0800*/  USHF.R.S32.HI UR6, URZ, 0x6, UR4 ;  /* 0x000000063f067899 */ /* 0x000fe20008011404 */
[----:B------:R-:W-:Y:S01]  /*0810*/  IMAD.MOV.U32 R148, RZ, RZ, RZ ;  /* 0x000000ffff947224 */ /* 0x000fe200078e00ff */
[----:B------:R-:W-:Y:S01]  /*0820*/  CS2R R8, SRZ ;  /* 0x0000000000087805 */ /* 0x000fe2000001ff00 */
[----:B------:R-:W-:Y:S01]  /*0830*/  MOV R142, RZ ;  /* 0x000000ff008e7202 */ /* 0x000fe20000000f00 */
[----:B------:R-:W-:Y:S01]  /*0840*/  UISETP.LT.AND UP0, UPT, URZ, UR6, UPT ;  /* 0x000000063f00728c */ /* 0x000fe2000bf01270 */
[----:B------:R-:W-:Y:S01]  /*0850*/  IMAD.MOV.U32 R140, RZ, RZ, RZ ;  /* 0x000000ffff8c7224 */ /* 0x000fe200078e00ff */
[----:B------:R-:W-:Y:S01]  /*0860*/  CS2R R146, SRZ ;  /* 0x0000000000927805 */ /* 0x000fe2000001ff00 */
        /* <DEDUP_REMOVED lines=70> */
[----:B------:R-:W-:Y:S01]  /*0cd0*/  UIADD3 UR11, -UR14, UR7, URZ ;  /* 0x000000070e0b7290 */ /* 0x000fe2000fffe13f */
[----:B------:R-:W-:Y:S01]  /*0ce0*/  SHF.R.S32.HI R21, RZ, 0x1f, R107 ;  /* 0x0000001fff157819 */ /* 0x000fe2000001146b */
[----:B------:R-:W-:Y:S01]  /*0cf0*/  USHF.R.S32.HI UR8, URZ, 0x1f, UR6 ;  /* 0x0000001f3f087899 */ /* 0x000fe20008011406 */
[----:B------:R-:W-:Y:S01]  /*0d00*/  ISETP.NE.AND P0, PT, R0, 0x1, PT ;  /* 0x000000010000780c */ /* 0x000fe20003f05270 */
[--C-:B------:R-:W-:Y:S01]  /*0d10*/  IMAD.MOV.U32 R0, RZ, RZ, R103.reuse ;  /* 0x000000ffff007224 */ /* 0x100fe200078e0067 */
[----:B------:R-:W-:Y:S01]  /*0d20*/  LEA.HI R10, R35, R105, RZ, 0x3 ;  /* 0x00000069230a7211 */ /* 0x000fe200078f18ff */
[----:B------:R-:W-:Y:S01]  /*0d30*/  ULDC.64 UR4, c[0x0][0x178] ;  /* 0x00005e0000047ab9 */ /* 0x000fe20000000a00 */
[----:B------:R-:W-:Y:S01]  /*0d40*/  SEL R11, R107, RZ, !P2 ;  /* 0x000000ff6b0b7207 */ /* 0x000fe20005000000 */
[C---:B------:R-:W-:Y:S01]  /*0d50*/  IMAD.SHL.U32 R19, R105.reuse, 0x4, RZ ;  /* 0x0000000469137824 */ /* 0x040fe200078e00ff */
[----:B------:R-:W-:Y:S01]  /*0d60*/  LOP3.LUT R2, R10, 0xfffffff8, RZ, 0xc0, !PT ;  /* 0xfffffff80a027812 */ /* 0x000fe200078ec0ff */
[----:B------:R-:W-:Y:S01]  /*0d70*/  UIMAD UR9, UR8, UR4, URZ ;  /* 0x00000004080972a4 */ /* 0x000fe2000f8e023f */
[----:B------:R-:W-:Y:S01]  /*0d80*/  SHF.R.S32.HI R248, RZ, 0x3, R10 ;  /* 0x00000003fff87819 */ /* 0x000fe2000001140a */
[----:B------:R-:W-:Y:S01]  /*0d90*/  UIMAD.WIDE.U32 UR18, UR6, UR4, URZ ;  /* 0x00000004061272a5 */ /* 0x000fe2000f8e003f */
[----:B------:R-:W-:Y:S01]  /*0da0*/  SHF.R.S32.HI R36, RZ, 0x1f, R103 ;  /* 0x0000001fff247819 */ /* 0x000fe20000011467 */
[----:B------:R-:W-:Y:S01]  /*0db0*/  IMAD.IADD R28, R105, 0x1, -R2 ;  /* 0x00000001691c7824 */ /* 0x000fe200078e0a02 */
[----:B------:R-:W-:Y:S01]  /*0dc0*/  SHF.R.S32.HI R17, RZ, 0x1f, R248 ;  /* 0x0000001fff117819 */ /* 0x000fe200000114f8 */
[----:B------:R-:W-:Y:S01]  /*0dd0*/  @P0 IMAD.HI.U32 R3, R103, c[0x0][0x24c], RZ ;  /* 0x0000930067030a27 */ /* 0x000fe200078e00ff */
[----:B------:R-:W-:Y:S01]  /*0de0*/  UIMAD UR5, UR6, UR5, UR9 ;  /* 0x00000005060572a4 */ /* 0x000fe2000f8e0209 */
[----:B------:R-:W-:Y:S01]  /*0df0*/  CS2R R162, SRZ ;  /* 0x0000000000a27805 */ /* 0x000fe2000001ff00 */
[----:B------:R-:W-:Y:S01]  /*0e00*/  USHF.L.U32 UR15, UR6, 0x6, URZ ;  /* 0x00000006060f7899 */ /* 0x000fe2000800063f */
[----:B------:R-:W-:Y:S01]  /*0e10*/  IMAD.SHL.U32 R2, R28, 0x8, RZ ;  /* 0x000000081c027824 */ /* 0x000fe200078e00ff */
[----:B------:R-:W-:Y:S01]  /*0e20*/  @P0 SHF.R.U32.HI R0, RZ, c[0x0][0x250], R3 ;  /* 0x00009400ff000a19 */ /* 0x000fe20000011603 */
[----:B------:R-:W-:Y:S01]  /*0e30*/  UIADD3 UR5, UR19, UR5, URZ ;  /* 0x0000000513057290 */ /* 0x000fe2000fffe03f */
[----:B-----5:R-:W-:Y:S01]  /*0e40*/  IADD3 R10, P0, R248, R13, RZ ;  /* 0x0000000df80a7210 */ /* 0x020fe20007f1e0ff */
[----:B------:R-:W-:Y:S01]  /*0e50*/  USHF.R.S32.HI UR9, URZ, 0x1f, UR15 ;  /* 0x0000001f3f097899 */ /* 0x000fe2000801140f */
[----:B------:R-:W-:Y:S01]  /*0e60*/  SHF.R.S32.HI R4, RZ, 0x1f, R0 ;  /* 0x0000001fff047819 */ /* 0x000fe20000011400 */
[----:B------:R-:W-:Y:S01]  /*0e70*/  IMAD.MOV.U32 R246, RZ, RZ, 0x20 ;  /* 0x00000020fff67424 */ /* 0x000fe200078e00ff */
[----:B------:R-:W-:Y:S01]  /*0e80*/  SHF.R.S32.HI R3, RZ, 0x1f, R2 ;  /* 0x0000001fff037819 */ /* 0x000fe20000011402 */
[----:B------:R-:W-:Y:S01]  /*0e90*/  IMAD.U32 R20, RZ, RZ, UR5 ;  /* 0x00000005ff147e24 */ /* 0x000fe2000f8e00ff */
[----:B------:R-:W-:Y:S01]  /*0ea0*/  ISETP.GE.AND P3, PT, R2, c[0x0][0x1cc], PT ;  /* 0x0000730002007a0c */ /* 0x000fe20003f66270 */
[----:B------:R-:W-:Y:S01]  /*0eb0*/  IMAD R5, R4, c[0x0][0x1e0], RZ ;  /* 0x0000780004057a24 */ /* 0x000fe200078e02ff */
[----:B------:R-:W-:Y:S01]  /*0ec0*/  IADD3 R24, R2, 0x40, RZ ;  /* 0x0000004002187810 */ /* 0x000fe20007ffe0ff */
[----:B------:R-:W-:Y:S01]  /*0ed0*/  IMAD R4, R4, c[0x0][0x1b0], RZ ;  /* 0x00006c0004047a24 */ /* 0x000fe200078e02ff */
[----:B------:R-:W-:Y:S01]  /*0ee0*/  IADD3 R25, R2, 0x80, RZ ;  /* 0x0000008002197810 */ /* 0x000fe20007ffe0ff */
[----:B------:R-:W-:Y:S01]  /*0ef0*/  IMAD R8, R0, c[0x0][0x1e4], R5 ;  /* 0x0000790000087a24 */ /* 0x000fe200078e0205 */
[----:B------:R-:W-:Y:S01]  /*0f00*/  IADD3 R26, R2, 0xc0, RZ ;  /* 0x000000c0021a7810 */ /* 0x000fe20007ffe0ff */
[C---:B------:R-:W-:Y:S01]  /*0f10*/  IMAD R9, R0.reuse, c[0x0][0x1b4], R4 ;  /* 0x00006d0000097a24 */ /* 0x040fe200078e0204 */
[----:B------:R-:W-:Y:S01]  /*0f20*/  ISETP.GE.AND P5, PT, R25, c[0x0][0x1cc], PT ;  /* 0x0000730019007a0c */ /* 0x000fe20003fa6270 */
[C-C-:B------:R-:W-:Y:S01]  /*0f30*/  IMAD.WIDE.U32 R6, R0.reuse, c[0x0][0x1e0], R2.reuse ;  /* 0x0000780000067a25 */ /* 0x140fe200078e0002 */
[----:B------:R-:W-:Y:S01]  /*0f40*/  ULDC.64 UR4, c[0x0][0x208] ;  /* 0x0000820000047ab9 */ /* 0x000fe20000000a00 */
[----:B------:R-:W-:Y:S01]  /*0f50*/  CS2R R160, SRZ ;  /* 0x0000000000a07805 */ /* 0x000fe2000001ff00 */
[----:B------:R-:W-:Y:S01]  /*0f60*/  UIMAD UR8, UR8, UR4, URZ ;  /* 0x00000004080872a4 */ /* 0x000fe2000f8e023f */
[----:B------:R-:W-:Y:S01]  /*0f70*/  IMAD.WIDE.U32 R4, R0, c[0x0][0x1b0], R2 ;  /* 0x00006c0000047a25 */ /* 0x000fe200078e0002 */
[----:B------:R-:W-:Y:S01]  /*0f80*/  SEL R0, R21, RZ, !P2 ;  /* 0x000000ff15007207 */ /* 0x000fe20005000000 */
[----:B------:R-:W-:Y:S01]  /*0f90*/  CS2R R158, SRZ ;  /* 0x00000000009e7805 */ /* 0x000fe2000001ff00 */
[----:B------:R-:W-:Y:S01]  /*0fa0*/  UIMAD UR8, UR6, UR5, UR8 ;  /* 0x00000005060872a4 */ /* 0x000fe2000f8e0208 */
[----:B------:R-:W-:Y:S01]  /*0fb0*/  IMAD.IADD R7, R7, 0x1, R8 ;  /* 0x0000000107077824 */ /* 0x000fe200078e0208 */
[----:B------:R-:W-:Y:S01]  /*0fc0*/  CS2R R156, SRZ ;  /* 0x00000000009c7805 */ /* 0x000fe2000001ff00 */
[C---:B------:R-:W-:Y:S01]  /*0fd0*/  IMAD R8, R0.reuse, c[0x0][0x1e8], RZ ;  /* 0x00007a0000087a24 */ /* 0x040fe200078e02ff */
        /* <DEDUP_REMOVED lines=11> */
[C---:B------:R-:W-:Y:S01]  /*1090*/  IMAD R0, R11.reuse, c[0x0][0x1bc], R0 ;  /* 0x00006f000b007a24 */ /* 0x040fe200078e0200 */
[----:B------:R-:W-:Y:S01]  /*10a0*/  CS2R R140, SRZ ;  /* 0x00000000008c7805 */ /* 0x000fe2000001ff00 */
[----:B------:R-:W-:Y:S01]  /*10b0*/  IMAD.WIDE.U32 R6, R11, c[0x0][0x1b8], R4 ;  /* 0x00006e000b067a25 */ /* 0x000fe200078e0004 */
[-C--:B------:R-:W-:Y:S01]  /*10c0*/  LEA.HI.X.SX32 R11, R13, R17.reuse, 0x1, P0 ;  /* 0x000000110d0b7211 */ /* 0x080fe200000f0eff */
[----:B------:R-:W-:Y:S01]  /*10d0*/  CS2R R138, SRZ ;  /* 0x00000000008a7805 */ /* 0x000fe2000001ff00 */
[----:B------:R-:W-:Y:S01]  /*10e0*/  IADD3 R14, P0, R248, R16, RZ ;  /* 0x00000010f80e7210 */ /* 0x000fe20007f1e0ff */
[----:B------:R-:W-:Y:S01]  /*10f0*/  IMAD.U32 R4, RZ, RZ, UR10 ;  /* 0x0000000aff047e24 */ /* 0x000fe2000f8e00ff */
[----:B------:R-:W-:Y:S01]  /*1100*/  CS2R R136, SRZ ;  /* 0x0000000000887805 */ /* 0x000fe2000001ff00 */
[----:B------:R-:W-:Y:S01]  /*1110*/  IMAD.IADD R7, R7, 0x1, R0 ;  /* 0x0000000107077824 */ /* 0x000fe200078e0200 */
[----:B------:R-:W-:Y:S01]  /*1120*/  LEA.HI.X.SX32 R16, R16, R17, 0x1, P0 ;  /* 0x0000001110107211 */ /* 0x000fe200000f0eff */
[----:B------:R-:W-:Y:S01]  /*1130*/  IMAD.SHL.U32 R0, R248, 0x40, RZ ;  /* 0x00000040f8007824 */ /* 0x000fe200078e00ff */
[----:B------:R-:W-:Y:S01]  /*1140*/  SHF.R.S32.HI R17, RZ, 0x1f, R27 ;  /* 0x0000001fff117819 */ /* 0x000fe2000001141b */
[----:B------:R-:W-:Y:S01]  /*1150*/  IMAD.WIDE R4, R4, 0x40, R10 ;  /* 0x0000004004047825 */ /* 0x000fe200078e020a */
[----:B------:R-:W-:Y:S01]  /*1160*/  CS2R R134, SRZ ;  /* 0x0000000000867805 */ /* 0x000fe2000001ff00 */
[----:B------:R-:W-:Y:S01]  /*1170*/  CS2R R132, SRZ ;  /* 0x0000000000847805 */ /* 0x000fe2000001ff00 */
[----:B------:R-:W-:Y:S01]  /*1180*/  LOP3.LUT R0, R0, 0x1c0, RZ, 0xc0, !PT ;  /* 0x000001c000007812 */ /* 0x000fe200078ec0ff */
[C---:B------:R-:W-:Y:S01]  /*1190*/  IMAD R11, R5.reuse, c[0x0][0x1d8], RZ ;  /* 0x00007600050b7a24 */ /* 0x040fe200078e02ff */
[----:B------:R-:W-:Y:S01]  /*11a0*/  CS2R R130, SRZ ;  /* 0x0000000000827805 */ /* 0x000fe2000001ff00 */
[----:B------:R-:W-:Y:S01]  /*11b0*/  IMAD R10, R5, c[0x0][0x1a8], RZ ;  /* 0x00006a00050a7a24 */ /* 0x000fe200078e02ff */
[----:B------:R-:W-:Y:S01]  /*11c0*/  LOP3.LUT R5, R0, 0x38, R2, 0xf8, !PT ;  /* 0x0000003800057812 */ /* 0x000fe200078ef802 */
[----:B------:R-:W-:Y:S01]  /*11d0*/  IMAD.IADD R9, R9, 0x1, R12 ;  /* 0x0000000109097824 */ /* 0x000fe200078e020c */
[----:B------:R-:W-:Y:S01]  /*11e0*/  SHF.R.U32.HI R0, RZ, 0x3, R0 ;  /* 0x00000003ff007819 */ /* 0x000fe20000011600 */
[C---:B------:R-:W-:Y:S01]  /*11f0*/  IMAD R15, R4.reuse, c[0x0][0x1dc], R11 ;  /* 0x00007700040f7a24 */ /* 0x040fe200078e020b */
[----:B------:R-:W-:Y:S01]  /*1200*/  CS2R R128, SRZ ;  /* 0x0000000000807805 */ /* 0x000fe2000001ff00 */
[C---:B------:R-:W-:Y:S01]  /*1210*/  IMAD R12, R4.reuse, c[0x0][0x1ac], R10 ;  /* 0x00006b00040c7a24 */ /* 0x040fe200078e020a */
[----:B------:R-:W-:Y:S01]  /*1220*/  LOP3.LUT R13, R5, R0, RZ, 0x3c, !PT ;  /* 0x00000000050d7212 */ /* 0x000fe200078e3cff */
        /* <DEDUP_REMOVED lines=8> */
[----:B------:R-:W-:Y:S01]  /*12b0*/  IMAD.IADD R0, R11, 0x1, R15 ;  /* 0x000000010b007824 */ /* 0x000fe200078e020f */
[----:B------:R-:W-:Y:S01]  /*12c0*/  LEA R6, P0, R8, c[0x0][0x190], 0x1 ;  /* 0x0000640008067a11 */ /* 0x000fe200078008ff */
[----:B------:R-:W-:Y:S01]  /*12d0*/  IMAD.IADD R7, R9, 0x1, R12 ;  /* 0x0000000109077824 */ /* 0x000fe200078e020c */
[----:B------:R-:W-:Y:S01]  /*12e0*/  CS2R R116, SRZ ;  /* 0x0000000000747805 */ /* 0x000fe2000001ff00 */
[----:B------:R-:W-:Y:S01]  /*12f0*/  IMAD.MOV.U32 R9, RZ, RZ, c[0x0][0x1d8] ;  /* 0x00007600ff097624 */ /* 0x000fe200078e00ff */
[----:B------:R-:W-:Y:S01]  /*1300*/  LEA.HI.X R5, R10, c[0x0][0x1c4], R0, 0x1, P1 ;  /* 0x000071000a057a11 */ /* 0x000fe200008f0c00 */
[----:B------:R-:W-:Y:S01]  /*1310*/  IMAD.MOV.U32 R11, RZ, RZ, c[0x0][0x1dc] ;  /* 0x00007700ff0b7624 */ /* 0x000fe200078e00ff */
[----:B------:R-:W-:Y:S01]  /*1320*/  LEA.HI.X R7, R8, c[0x0][0x194], R7, 0x1, P0 ;  /* 0x0000650008077a11 */ /* 0x000fe200000f0c07 */
[----:B------:R-:W-:Y:S01]  /*1330*/  IMAD.MOV.U32 R15, RZ, RZ, c[0x0][0x1a8] ;  /* 0x00006a00ff0f7624 */ /* 0x000fe200078e00ff */
[----:B------:R-:W-:Y:S01]  /*1340*/  LEA R8, P0, R9, R4, 0x6 ;  /* 0x0000000409087211 */ /* 0x000fe200078030ff */
[----:B------:R-:W-:Y:S01]  /*1350*/  CS2R R114, SRZ ;  /* 0x0000000000727805 */ /* 0x000fe2000001ff00 */
[----:B------:R-:W-:Y:S01]  /*1360*/  LEA.HI R10, R35, R105, RZ, 0x6 ;  /* 0x00000069230a7211 */ /* 0x000fe200078f30ff */
[----:B------:R-:W-:Y:S01]  /*1370*/  CS2R R112, SRZ ;  /* 0x0000000000707805 */ /* 0x000fe2000001ff00 */
[----:B------:R-:W-:Y:S01]  /*1380*/  IADD3 R0, -R248, UR11, RZ ;  /* 0x0000000bf8007c10 */ /* 0x000fe2000fffe1ff */
[----:B------:R-:W-:Y:S01]  /*1390*/  CS2R R110, SRZ ;  /* 0x00000000006e7805 */ /* 0x000fe2000001ff00 */
[----:B------:R-:W-:Y:S01]  /*13a0*/  LEA.HI.X R9, R9, R5, R11, 0x6, P0 ;  /* 0x0000000509097211 */ /* 0x000fe200000f340b */
[----:B------:R-:W-:Y:S01]  /*13b0*/  CS2R R108, SRZ ;  /* 0x00000000006c7805 */ /* 0x000fe2000001ff00 */
[----:B------:R-:W-:Y:S01]  /*13c0*/  SHF.R.S32.HI R29, RZ, 0x6, R10 ;  /* 0x00000006ff1d7819 */ /* 0x000fe2000001140a */
[----:B------:R-:W-:Y:S01]  /*13d0*/  IMAD R10, R16, c[0x0][0x178], RZ ;  /* 0x00005e00100a7a24 */ /* 0x000fe200078e02ff */
[----:B------:R-:W-:Y:S01]  /*13e0*/  ISETP.LT.OR P0, PT, R0, 0x1, P3 ;  /* 0x000000010000780c */ /* 0x000fe20001f01670 */
[----:B------:R-:W-:Y:S01]  /*13f0*/  IMAD R16, R16, c[0x0][0x208], RZ ;  /* 0x0000820010107a24 */ /* 0x000fe200078e02ff */
[----:B------:R-:W-:Y:S01]  /*1400*/  ISETP.GE.AND P1, PT, R24, c[0x0][0x1cc], PT ;  /* 0x0000730018007a0c */ /* 0x000fe20003f26270 */
[----:B------:R-:W-:Y:S01]  /*1410*/  IMAD R13, R29, 0x200, R13 ;  /* 0x000002001d0d7824 */ /* 0x000fe200078e020d */
[----:B------:R-:W-:Y:S01]  /*1420*/  ISETP.LT.OR P2, PT, R0, 0x1, P5 ;  /* 0x000000010000780c */ /* 0x000fe20002f41670 */
[----:B------:R-:W-:Y:S01]  /*1430*/  IMAD R12, R14, c[0x0][0x17c], R10 ;  /* 0x00005f000e0c7a24 */ /* 0x000fe200078e020a */
[C---:B------:R-:W-:Y:S01]  /*1440*/  ISETP.LT.OR P4, PT, R0.reuse, 0x1, P1 ;  /* 0x000000010000780c */ /* 0x040fe20000f81670 */
[----:B------:R-:W-:Y:S01]  /*1450*/  IMAD.SHL.U32 R240, R13, 0x2, RZ ;  /* 0x000000020df07824 */ /* 0x000fe200078e00ff */
[----:B------:R-:W-:Y:S01]  /*1460*/  ISETP.LT.OR P3, PT, R0, 0x21, P3 ;  /* 0x000000210000780c */ /* 0x000fe20001f61670 */
[----:B------:R-:W-:Y:S01]  /*1470*/  IMAD.WIDE.U32 R10, R14, c[0x0][0x178], R2 ;  /* 0x00005e000e0a7a25 */ /* 0x000fe200078e0002 */
[----:B------:R-:W-:Y:S01]  /*1480*/  CS2R R98, SRZ ;  /* 0x0000000000627805 */ /* 0x000fe2000001ff00 */
[----:B------:R-:W-:Y:S01]  /*1490*/  CS2R R96, SRZ ;  /* 0x0000000000607805 */ /* 0x000fe2000001ff00 */
[----:B------:R-:W-:Y:S01]  /*14a0*/  CS2R R94, SRZ ;  /* 0x00000000005e7805 */ /* 0x000fe2000001ff00 */
[----:B------:R-:W-:Y:S01]  /*14b0*/  IMAD.IADD R11, R11, 0x1, R12 ;  /* 0x000000010b0b7824 */ /* 0x000fe200078e020c */
[----:B------:R-:W-:Y:S01]  /*14c0*/  @!PT LDS RZ, [RZ] ;  /* 0x00000000fffff984 */ /* 0x000fe20000000800 */
[----:B------:R-:W-:Y:S01]  /*14d0*/  @!PT LDS RZ, [RZ] ;  /* 0x00000000fffff984 */ /* 0x000fe20000000800 */
[----:B------:R-:W-:Y:S01]  /*14e0*/  @!PT LDS RZ, [RZ] ;  /* 0x00000000fffff984 */ /* 0x000fe20000000800 */
[----:B------:R1:W-:Y:S01]  /*14f0*/  LDGSTS.E.BYPASS.LTC128B.128 [R240+0x8080], [R4.64], !P0 ;  /* 0x0808000004f07fae */ /* 0x0003e2000c101d50 */
[----:B------:R-:W-:Y:S01]  /*1500*/  IMAD.MOV.U32 R13, RZ, RZ, c[0x0][0x1ac] ;  /* 0x00006b00ff0d7624 */ /* 0x000fe200078e00ff */
[----:B------:R-:W-:Y:S01]  /*1510*/  LEA R12, P0, R15, R6, 0x6 ;  /* 0x000000060f0c7211 */ /* 0x000fe200078030ff */
[----:B------:R-:W-:Y:S01]  /*1520*/  IMAD.WIDE.U32 R10, R103, c[0x0][0x180], R10 ;  /* 0x00006000670a7a25 */ /* 0x000fe200078e000a */
[----:B------:R-:W-:Y:S01]  /*1530*/  CS2R R92, SRZ ;  /* 0x00000000005c7805 */ /* 0x000fe2000001ff00 */
[----:B------:R1:W-:Y:S01]  /*1540*/  LDGSTS.E.BYPASS.LTC128B.128 [R240+0xa080], [R4.64+0x80], !P4 ;  /* 0x0a08008004f07fae */ /* 0x0003e2000e101d50 */
[----:B------:R-:W-:Y:S01]  /*1550*/  LEA.HI.X R13, R15, R7, R13, 0x6, P0 ;  /* 0x000000070f0d7211 */ /* 0x000fe200000f340d */
[----:B------:R-:W-:Y:S01]  /*1560*/  IMAD R15, R36, c[0x0][0x180], RZ ;  /* 0x00006000240f7a24 */ /* 0x000fe200078e02ff */
[----:B------:R-:W-:Y:S01]  /*1570*/  ISETP.GE.AND P0, PT, R26, c[0x0][0x1cc], PT ;  /* 0x000073001a007a0c */ /* 0x000fe20003f06270 */
[----:B------:R1:W-:Y:S01]  /*1580*/  LDGSTS.E.BYPASS.LTC128B.128 [R240+0xc080], [R4.64+0x100], !P2 ;  /* 0x0c08010004f07fae */ /* 0x0003e2000d101d50 */
[C---:B------:R-:W-:Y:S01]  /*1590*/  ISETP.LT.OR P2, PT, R0.reuse, 0x21, P1 ;  /* 0x000000210000780c */ /* 0x040fe20000f41670 */
[----:B------:R-:W-:Y:S01]  /*15a0*/  IMAD R15, R103, c[0x0][0x184], R15 ;  /* 0x00006100670f7a24 */ /* 0x000fe200078e020f */
[----:B------:R-:W-:Y:S01]  /*15b0*/  ISETP.LT.OR P6, PT, R0, 0x1, P0 ;  /* 0x000000010000780c */ /* 0x000fe200007c1670 */
[----:B------:R-:W-:Y:S01]  /*15c0*/  IMAD R22, R14, c[0x0][0x20c], R16 ;  /* 0x000083000e167a24 */ /* 0x000fe200078e0210 */
[C---:B------:R-:W-:Y:S01]  /*15d0*/  ISETP.LT.OR P1, PT, R0.reuse, 0x21, P5 ;  /* 0x000000210000780c */ /* 0x040fe20002f21670 */
[----:B------:R-:W-:Y:S01]  /*15e0*/  IMAD.IADD R11, R11, 0x1, R15 ;  /* 0x000000010b0b7824 */ /* 0x000fe200078e020f */
[----:B------:R-:W-:Y:S01]  /*15f0*/  ISETP.LT.OR P0, PT, R0, 0x21, P0 ;  /* 0x000000210000780c */ /* 0x000fe20000701670 */
[----:B------:R-:W-:Y:S01]  /*1600*/  IMAD.WIDE.U32 R14, R14, c[0x0][0x208], R2 ;  /* 0x000082000e0e7a25 */ /* 0x000fe200078e0002 */
[----:B------:R-:W-:Y:S01]  /*1610*/  ISETP.NE.AND P5, PT, R101, RZ, PT ;  /* 0x000000ff6500720c */ /* 0x000fe20003fa5270 */
[----:B------:R-:W-:Y:S01]  /*1620*/  CS2R R90, SRZ ;  /* 0x00000000005a7805 */ /* 0x000fe2000001ff00 */
[----:B------:R-:W-:Y:S01]  /*1630*/  IADD3 R18, P4, R19, R27, RZ ;  /* 0x0000001b13127210 */ /* 0x000fe20007f9e0ff */
[----:B------:R-:W-:Y:S01]  /*1640*/  CS2R R100, SRZ ;  /* 0x0000000000647805 */ /* 0x000fe2000001ff00 */
[----:B------:R-:W-:Y:S01]  /*1650*/  SEL R21, R21, RZ, !P5 ;  /* 0x000000ff15157207 */ /* 0x000fe20006800000 */
[----:B------:R-:W-:Y:S01]  /*1660*/  CS2R R88, SRZ ;  /* 0x0000000000587805 */ /* 0x000fe2000001ff00 */
[----:B------:R-:W-:Y:S01]  /*1670*/  SEL R16, R107, RZ, !P5 ;  /* 0x000000ff6b107207 */ /* 0x000fe20006800000 */
[----:B------:R1:W-:Y:S01]  /*1680*/  LDGSTS.E.BYPASS.LTC128B.128 [R240+0xe080], [R4.64+0x180], !P6 ;  /* 0x0e08018004f07fae */ /* 0x0003e2000f101d50 */
[----:B------:R-:W-:Y:S01]  /*1690*/  LEA.HI.X.SX32 R19, R19, R17, 0x1, P4 ;  /* 0x0000001113137211 */ /* 0x000fe200020f0eff */
[----:B------:R-:W-:Y:S01]  /*16a0*/  IMAD R3, R21, c[0x0][0x188], RZ ;  /* 0x0000620015037a24 */ /* 0x000fe200078e02ff */
[----:B------:R-:W-:Y:S01]  /*16b0*/  CS2R R106, SRZ ;  /* 0x00000000006a7805 */ /* 0x000fe2000001ff00 */
[----:B------:R2:W-:Y:S01]  /*16c0*/  LDGSTS.E.BYPASS.LTC128B.128 [R240+0x9080], [R8.64], !P3 ;  /* 0x0908000008f07fae */ /* 0x0005e2000d901d50 */
[----:B------:R-:W-:Y:S01]  /*16d0*/  IMAD.WIDE.U32 R30, R16, c[0x0][0x188], R10 ;  /* 0x00006200101e7a25 */ /* 0x000fe200078e000a */
[----:B------:R-:W-:Y:S01]  /*16e0*/  CS2R R86, SRZ ;  /* 0x0000000000567805 */ /* 0x000fe2000001ff00 */
[----:B------:R-:W-:Y:S01]  /*16f0*/  CS2R R84, SRZ ;  /* 0x0000000000547805 */ /* 0x000fe2000001ff00 */
[----:B------:R2:W-:Y:S01]  /*1700*/  LDGSTS.E.BYPASS.LTC128B.128 [R240+0xb080], [R8.64+0x80], !P2 ;  /* 0x0b08008008f07fae */ /* 0x0005e2000d101d50 */
[----:B------:R-:W-:Y:S01]  /*1710*/  ISETP.GE.AND P2, PT, R24, c[0x0][0x19c], PT ;  /* 0x0000670018007a0c */ /* 0x000fe20003f46270 */
[----:B------:R-:W-:Y:S01]  /*1720*/  IMAD R3, R16, c[0x0][0x18c], R3 ;  /* 0x0000630010037a24 */ /* 0x000fe200078e0203 */
[----:B------:R-:W-:Y:S01]  /*1730*/  CS2R R82, SRZ ;  /* 0x0000000000527805 */ /* 0x000fe2000001ff00 */
[----:B------:R2:W-:Y:S01]  /*1740*/  LDGSTS.E.BYPASS.LTC128B.128 [R240+0xd080], [R8.64+0x100], !P1 ;  /* 0x0d08010008f07fae */ /* 0x0005e2000c901d50 */
[----:B------:R-:W-:Y:S01]  /*1750*/  ISETP.LT.OR P5, PT, R0, 0x1, P2 ;  /* 0x000000010000780c */ /* 0x000fe200017a1670 */
[----:B------:R-:W-:Y:S01]  /*1760*/  IMAD.IADD R23, R31, 0x1, R3 ;  /* 0x000000011f177824 */ /* 0x000fe200078e0203 */
[----:B------:R-:W-:Y:S01]  /*1770*/  ISETP.GE.AND P1, PT, R25, c[0x0][0x19c], PT ;  /* 0x0000670019007a0c */ /* 0x000fe20003f26270 */
[----:B------:R2:W-:Y:S01]  /*1780*/  LDGSTS.E.BYPASS.LTC128B.128 [R240+0xf080], [R8.64+0x180], !P0 ;  /* 0x0f08018008f07fae */ /* 0x0005e2000c101d50 */
[----:B------:R-:W-:Y:S01]  /*1790*/  ISETP.GE.AND P0, PT, R2, c[0x0][0x19c], PT ;  /* 0x0000670002007a0c */ /* 0x000fe20003f06270 */
[----:B------:R-:W-:Y:S01]  /*17a0*/  IMAD R17, R36, c[0x0][0x270], RZ ;  /* 0x00009c0024117a24 */ /* 0x000fe200078e02ff */
[C---:B------:R-:W-:Y:S01]  /*17b0*/  ISETP.LT.OR P6, PT, R0.reuse, 0x21, P2 ;  /* 0x000000210000780c */ /* 0x040fe200017c1670 */
[----:B------:R3:W-:Y:S01]  /*17c0*/  STL.64 [R1+0x8], R30 ;  /* 0x0000081e01007387 */ /* 0x0007e20000100a00 */
[C---:B------:R-:W-:Y:S01]  /*17d0*/  ISETP.LT.OR P3, PT, R0.reuse, 0x1, P0 ;  /* 0x000000010000780c */ /* 0x040fe20000761670 */
[----:B------:R-:W-:Y:S01]  /*17e0*/  IMAD R17, R103, c[0x0][0x274], R17 ;  /* 0x00009d0067117a24 */ /* 0x000fe200078e0211 */
[C---:B------:R-:W-:Y:S01]  /*17f0*/  ISETP.LT.OR P4, PT, R0.reuse, 0x21, P0 ;  /* 0x000000210000780c */ /* 0x040fe20000781670 */
[----:B------:R-:W-:Y:S01]  /*1800*/  IMAD.IADD R11, R15, 0x1, R22 ;  /* 0x000000010f0b7824 */ /* 0x000fe200078e0216 */
[----:B------:R-:W-:Y:S01]  /*1810*/  ISETP.LT.OR P2, PT, R0, 0x1, P1 ;  /* 0x000000010000780c */ /* 0x000fe20000f41670 */
[----:B------:R4:W-:Y:S01]  /*1820*/  STL [R1+0x14], R23 ;  /* 0x0000141701007387 */ /* 0x0009e20000100800 */
[----:B-1----:R-:W-:Y:S01]  /*1830*/  IMAD.U32 R4, RZ, RZ, UR18 ;  /* 0x00000012ff047e24 */ /* 0x002fe2000f8e00ff */
[----:B------:R-:W-:Y:S01]  /*1840*/  ISETP.GE.AND P0, PT, R26, c[0x0][0x19c], PT ;  /* 0x000067001a007a0c */ /* 0x000fe20003f06270 */
[----:B------:R-:W-:Y:S01]  /*1850*/  IMAD.U32 R5, RZ, RZ, UR19 ;  /* 0x00000013ff057e24 */ /* 0x000fe2000f8e00ff */
[----:B------:R-:W-:Y:S01]  /*1860*/  P2R R5, PR, RZ, 0x10 ;  /* 0x00000010ff057803 */ /* 0x000fe20000000000 */
[----:B------:R-:W-:Y:S01]  /*1870*/  UIMAD.WIDE.U32 UR18, UR6, UR4, URZ ;  /* 0x00000004061272a5 */ /* 0x000fe2000f8e003f */
[----:B------:R-:W-:Y:S01]  /*1880*/  ISETP.LT.OR P4, PT, R0, 0x21, P1 ;  /* 0x000000210000780c */ /* 0x000fe20000f81670 */
[----:B------:R-:W-:Y:S01]  /*1890*/  CS2R R80, SRZ ;  /* 0x0000000000507805 */ /* 0x000fe2000001ff00 */
[----:B------:R-:W-:Y:S01]  /*18a0*/  LEA R3, P1, R4, R30, 0x6 ;  /* 0x0000001e04037211 */ /* 0x000fe200078230ff */
[----:B------:R1:W-:Y:S01]  /*18b0*/  LDGSTS.E.BYPASS.LTC128B.128 [R240+0x80], [R6.64], !P3 ;  /* 0x0008000006f07fae */ /* 0x0003e2000d901d50 */
[----:B------:R-:W-:Y:S01]  /*18c0*/  P2R R10, PR, RZ, 0x4 ;  /* 0x00000004ff0a7803 */ /* 0x000fe20000000000 */
[----:B------:R-:W-:Y:S01]  /*18d0*/  UIADD3 UR8, UR19, UR8, URZ ;  /* 0x0000000813087290 */ /* 0x000fe2000fffe03f */
[----:B------:R-:W-:Y:S01]  /*18e0*/  ISETP.LT.OR P3, PT, R0, 0x1, P0 ;  /* 0x000000010000780c */ /* 0x000fe20000761670 */
[----:B------:R1:W-:Y:S01]  /*18f0*/  LDGSTS.E.BYPASS.LTC128B.128 [R240+0x2080], [R6.64+0x80], !P5 ;  /* 0x0208008006f07fae */ /* 0x0003e2000e901d50 */
[----:B------:R-:W-:Y:S01]  /*1900*/  ISETP.NE.AND P5, PT, R5, RZ, PT ;  /* 0x000000ff0500720c */ /* 0x000fe20003fa5270 */
[----:B------:R-:W-:Y:S01]  /*1910*/  CS2R R78, SRZ ;  /* 0x00000000004e7805 */ /* 0x000fe2000001ff00 */
[----:B------:R-:W-:Y:S01]  /*1920*/  LEA.HI.X R5, R4, R23, R20, 0x6, P1 ;  /* 0x0000001704057211 */ /* 0x000fe200008f3414 */
[----:B--2---:R-:W-:Y:S01]  /*1930*/  IMAD.WIDE.U32 R8, R103, c[0x0][0x270], R18 ;  /* 0x00009c0067087a25 */ /* 0x004fe200078e0012 */
[----:B------:R-:W-:Y:S01]  /*1940*/  ISETP.NE.AND P1, PT, R10, RZ, PT ;  /* 0x000000ff0a00720c */ /* 0x000fe20003f25270 */
[----:B------:R-:W-:Y:S01]  /*1950*/  CS2R R76, SRZ ;  /* 0x00000000004c7805 */ /* 0x000fe2000001ff00 */
[----:B------:R-:W-:Y:S01]  /*1960*/  ISETP.LT.OR P2, PT, R0, 0x21, P0 ;  /* 0x000000210000780c */ /* 0x000fe20000741670 */
[----:B------:R-:W-:Y:S01]  /*1970*/  IMAD.U32 R0, RZ, RZ, UR15 ;  /* 0x0000000fff007e24 */ /* 0x000fe2000f8e00ff */
[----:B------:R-:W-:Y:S01]  /*1980*/  LEA R4, P0, R3, c[0x0][0x160], 0x1 ;  /* 0x0000580003047a11 */ /* 0x000fe200078008ff */
[----:B------:R-:W-:Y:S01]  /*1990*/  IMAD.IADD R9, R9, 0x1, R17 ;  /* 0x0000000109097824 */ /* 0x000fe200078e0211 */
[----:B------:R-:W-:Y:S01]  /*19a0*/  CS2R R74, SRZ ;  /* 0x00000000004a7805 */ /* 0x000fe2000001ff00 */
[----:B------:R-:W-:Y:S01]  /*19b0*/  IMAD.MOV.U32 R10, RZ, RZ, R14 ;  /* 0x000000ffff0a7224 */ /* 0x000fe200078e000e */
[----:B------:R-:W-:Y:S01]  /*19c0*/  LEA.HI.X R5, R3, c[0x0][0x164], R5, 0x1, P0 ;  /* 0x0000590003057a11 */ /* 0x000fe200000f0c05 */
[----:B------:R-:W-:Y:S01]  /*19d0*/  IMAD.MOV.U32 R3, RZ, RZ, c[0x0][0x178] ;  /* 0x00005e00ff037624 */ /* 0x000fe200078e00ff */
[----:B------:R-:W-:Y:S01]  /*19e0*/  ISETP.GT.AND P0, PT, R105, 0xf, PT ;  /* 0x0000000f6900780c */ /* 0x000fe20003f04270 */
[----:B---3--:R-:W-:Y:S01]  /*19f0*/  IMAD.WIDE.U32 R30, R16, c[0x0][0x278], R8 ;  /* 0x00009e00101e7a25 */ /* 0x008fe200078e0008 */
[----:B------:R-:W-:Y:S01]  /*1a00*/  CS2R R72, SRZ ;  /* 0x0000000000487805 */ /* 0x000fe2000001ff00 */
[----:B------:R1:W-:Y:S01]  /*1a10*/  LDGSTS.E.BYPASS.LTC128B.128 [R240+0x4080], [R6.64+0x100], !P1 ;  /* 0x0408010006f07fae */ /* 0x0003e2000c901d50 */
[----:B------:R-:W-:Y:S01]  /*1a20*/  CS2R R70, SRZ ;  /* 0x0000000000467805 */ /* 0x000fe2000001ff00 */
[----:B------:R-:W-:Y:S01]  /*1a30*/  IMAD.WIDE.U32 R8, R103, c[0x0][0x210], R10 ;  /* 0x0000840067087a25 */ /* 0x000fe200078e000a */
[----:B------:R-:W-:Y:S01]  /*1a40*/  CS2R R68, SRZ ;  /* 0x0000000000447805 */ /* 0x000fe2000001ff00 */
        /* <DEDUP_REMOVED lines=17> */
[----:B------:R-:W-:Y:S01]  /*1b60*/  CS2R R50, SRZ ;  /* 0x0000000000327805 */ /* 0x000fe2000001ff00 */
[----:B------:R-:W-:Y:S01]  /*1b70*/  CS2R R48, SRZ ;  /* 0x0000000000307805 */ /* 0x000fe2000001ff00 */
[----:B------:R-:W-:Y:S01]  /*1b80*/  CS2R R46, SRZ ;  /* 0x00000000002e7805 */ /* 0x000fe2000001ff00 */
[----:B------:R-:W0:Y:S01]  /*1b90*/  LDGDEPBAR ;  /* 0x00000000000079af */ /* 0x000e220000000000 */
[----:B------:R-:W-:Y:S01]  /*1ba0*/  CS2R R44, SRZ ;  /* 0x00000000002c7805 */ /* 0x000fe2000001ff00 */
[----:B------:R-:W-:Y:S01]  /*1bb0*/  CS2R R42, SRZ ;  /* 0x00000000002a7805 */ /* 0x000fe2000001ff00 */
[----:B------:R-:W-:Y:S01]  /*1bc0*/  CS2R R40, SRZ ;  /* 0x0000000000287805 */ /* 0x000fe2000001ff00 */
[----:B------:R3:W-:Y:S01]  /*1bd0*/  STL.64 [R1+0x20], R30 ;  /* 0x0000201e01007387 */ /* 0x0007e20000100a00 */
[----:B------:R-:W-:Y:S01]  /*1be0*/  CS2R R38, SRZ ;  /* 0x0000000000267805 */ /* 0x000fe2000001ff00 */
[----:B------:R-:W-:Y:S01]  /*1bf0*/  UISETP.GT.AND UP1, UPT, UR10, -0x1, UPT ;  /* 0xffffffff0a00788c */ /* 0x000fe2000bf24270 */
[----:B-1----:R-:W-:Y:S01]  /*1c00*/  IMAD.MOV.U32 R7, RZ, RZ, c[0x0][0x17c] ;  /* 0x00005f00ff077624 */ /* 0x002fe200078e00ff */
[----:B--2---:R-:W-:Y:S01]  /*1c10*/  IADD3 R12, -R0, UR13, -R248 ;  /* 0x0000000d000c7c10 */ /* 0x004fe2000fffe9f8 */
[----:B------:R-:W-:-:S02]  /*1c20*/  IMAD R0, R21, c[0x0][0x278], RZ ;  /* 0x00009e0015007a24 */ /* 0x000fc400078e02ff */
[----:B------:R-:W-:Y:S01]  /*1c30*/  IMAD R13, R36, c[0x0][0x210], RZ ;  /* 0x00008400240d7a24 */ /* 0x000fe200078e02ff */
[----:B------:R-:W-:Y:S01]  /*1c40*/  ISETP.LT.OR P1, PT, R12, 0x1, P3 ;  /* 0x000000010c00780c */ /* 0x000fe20001f21670 */
[----:B------:R-:W-:Y:S01]  /*1c50*/  IMAD R0, R16, c[0x0][0x27c], R0 ;  /* 0x00009f0010007a24 */ /* 0x000fe200078e0200 */
[C---:B------:R-:W-:Y:S01]  /*1c60*/  ISETP.LT.OR P0, PT, R12.reuse, 0x1, P4 ;  /* 0x000000010c00780c */ /* 0x040fe20002701670 */
[----:B------:R-:W-:Y:S01]  /*1c70*/  IMAD R13, R103, c[0x0][0x214], R13 ;  /* 0x00008500670d7a24 */ /* 0x000fe200078e020d */
[----:B------:R-:W-:Y:S01]  /*1c80*/  ISETP.LT.OR P2, PT, R12, 0x1, P6 ;  /* 0x000000010c00780c */ /* 0x000fe20003741670 */
[----:B------:R-:W-:Y:S02]  /*1c90*/  IMAD.IADD R17, R31, 0x1, R0 ;  /* 0x000000011f117824 */ /* 0x000fe400078e0200 */
[----:B------:R-:W-:-:S03]  /*1ca0*/  IMAD.IADD R9, R9, 0x1, R13 ;  /* 0x0000000109097824 */ /* 0x000fc600078e020d */
[----:B------:R-:W-:Y:S01]  /*1cb0*/  STL [R1+0x38], R17 ;  /* 0x0000381101007387 */ /* 0x000fe20000100800 */
[----:B----4-:R-:W-:-:S03]  /*1cc0*/  IMAD.WIDE.U32 R22, R16, c[0x0][0x218], R8 ;  /* 0x0000860010167a25 */ /* 0x010fc600078e0008 */
[----:B------:R1:W-:Y:S01]  /*1cd0*/  LDGSTS.E.BYPASS.LTC128B.128 [R240+0x10080], [R4.64], !P1 ;  /* 0x1008000004f07fae */ /* 0x0003e2000c901d50 */
[----:B------:R-:W-:-:S03]  /*1ce0*/  LEA R6, P1, R3, R4, 0x6 ;  /* 0x0000000403067211 */ /* 0x000fc600078230ff */
[----:B------:R1:W-:Y:S01]  /*1cf0*/  LDGSTS.E.BYPASS.LTC128B.128 [R240+0x12080], [R4.64+0x80], !P0 ;  /* 0x1208008004f07fae */ /* 0x0003e2000c101d50 */
[----:B------:R-:W-:Y:S02]  /*1d00*/  LEA.HI.X R7, R3, R5, R7, 0x6, P1 ;  /* 0x0000000503077211 */ /* 0x000fe400008f3407 */
[----:B------:R-:W-:Y:S01]  /*1d10*/  ISETP.LT.OR P1, PT, R12, 0x1, P5 ;  /* 0x000000010c00780c */ /* 0x000fe20002f21670 */
[----:B------:R1:W-:Y:S01]  /*1d20*/  LDGSTS.E.BYPASS.LTC128B.128 [R240+0x14080], [R4.64+0x100], !P2 ;  /* 0x1408010004f07fae */ /* 0x0003e2000d101d50 */
[----:B------:R-:W-:-:S03]  /*1d30*/  ISETP.GT.AND P2, PT, R105, 0xf, PT ;  /* 0x0000000f6900780c */ /* 0x000fc60003f44270 */
[----:B------:R2:W-:Y:S08]  /*1d40*/  STL.64 [R1], R22 ;  /* 0x0000001601007387 */ /* 0x0005f00000100a00 */
[----:B------:R1:W-:Y:S01]  /*1d50*/  LDGSTS.E.BYPASS.LTC128B.128 [R240+0x16080], [R4.64+0x180], !P1 ;  /* 0x1608018004f07fae */ /* 0x0003e2000c901d50 */
[----:B------:R-:W-:Y:S02]  /*1d60*/  ISETP.LT.OR P1, PT, R12, 0x21, P5 ;  /* 0x000000210c00780c */ /* 0x000fe40002f21670 */
[----:B------:R-:W-:-:S02]  /*1d70*/  @!P2 IADD3 R0, P0, R30, UR15, RZ ;  /* 0x0000000f1e00ac10 */ /* 0x000fc4000ff1e0ff */
[----:B------:R-:W-:Y:S02]  /*1d80*/  ISETP.GE.AND P5, PT, R2, c[0x0][0x16c], PT ;  /* 0x00005b0002007a0c */ /* 0x000fe40003fa6270 */
[----:B------:R-:W-:Y:S02]  /*1d90*/  @!P2 IADD3.X R3, R17, UR9, RZ, P0, !PT ;  /* 0x000000091103ac10 */ /* 0x000fe400087fe4ff */
[C---:B------:R-:W-:Y:S02]  /*1da0*/  @!P2 LEA R10, P0, R0.reuse, c[0x0][0x258], 0x2 ;  /* 0x00009600000aaa11 */ /* 0x040fe400078010ff */
[----:B------:R-:W-:Y:S02]  /*1db0*/  SEL R33, RZ, 0x1, P5 ;  /* 0x00000001ff217807 */ /* 0x000fe40002800000 */
[----:B------:R-:W-:Y:S01]  /*1dc0*/  @!P2 LEA.HI.X R11, R0, c[0x0][0x25c], R3, 0x2, P0 ;  /* 0x00009700000baa11 */ /* 0x000fe200000f1403 */
[----:B------:R-:W-:Y:S01]  /*1dd0*/  IMAD R0, R21, c[0x0][0x218], RZ ;  /* 0x0000860015007a24 */ /* 0x000fe200078e02ff */
[C---:B------:R-:W-:Y:S01]  /*1de0*/  ISETP.LT.OR P0, PT, R12.reuse, 0x21, P3 ;  /* 0x000000210c00780c */ /* 0x040fe20001f01670 */
[----:B------:R-:W-:Y:S01]  /*1df0*/  IMAD.U32 R3, RZ, RZ, UR8 ;  /* 0x00000008ff037e24 */ /* 0x000fe2000f8e00ff */
[----:B------:R-:W-:Y:S01]  /*1e00*/  ISETP.LT.OR P3, PT, R12, 0x21, P4 ;  /* 0x000000210c00780c */ /* 0x000fe20002761670 */
[----:B------:R-:W-:Y:S01]  /*1e10*/  IMAD R0, R16, c[0x0][0x21c], R0 ;  /* 0x0000870010007a24 */ /* 0x000fe200078e0200 */
[----:B------:R-:W-:Y:S01]  /*1e20*/  ISETP.LT.OR P2, PT, R12, 0x21, P6 ;  /* 0x000000210c00780c */ /* 0x000fe20003741670 */
[----:B------:R-:W-:Y:S01]  /*1e30*/  USHF.L.U64.HI UR8, UR4, 0x5, UR5 ;  /* 0x0000000504087899 */ /* 0x000fe20008010205 */
[----:B------:R-:W-:Y:S01]  /*1e40*/  ISETP.GT.AND P6, PT, R105, 0xf, PT ;  /* 0x0000000f6900780c */ /* 0x000fe20003fc4270 */
[----:B------:R-:W-:Y:S01]  /*1e50*/  IMAD.IADD R14, R23, 0x1, R0 ;  /* 0x00000001170e7824 */ /* 0x000fe200078e0200 */
[----:B------:R-:W-:-:S02]  /*1e60*/  ISETP.GE.AND P4, PT, R2, c[0x0][0x1fc], PT ;  /* 0x00007f0002007a0c */ /* 0x000fc40003f86270 */
[----:B------:R-:W-:Y:S01]  /*1e70*/  ISETP.GE.AND P5, PT, R24, c[0x0][0x1fc], PT ;  /* 0x00007f0018007a0c */ /* 0x000fe20003fa6270 */
[----:B-1----:R-:W-:Y:S02]  /*1e80*/  IMAD.U32 R4, RZ, RZ, UR18 ;  /* 0x00000012ff047e24 */ /* 0x002fe4000f8e00ff */
[----:B------:R1:W-:Y:S01]  /*1e90*/  LDGSTS.E.BYPASS.LTC128B.128 [R240+0x11080], [R6.64], !P0 ;  /* 0x1108000006f07fae */ /* 0x0003e2000c101d50 */
[----:B------:R-:W-:Y:S01]  /*1ea0*/  SEL R34, RZ, 0x1, P4 ;  /* 0x00000001ff227807 */ /* 0x000fe20002000000 */
[----:B------:R-:W-:Y:S01]  /*1eb0*/  IMAD.U32 R5, RZ, RZ, UR19 ;  /* 0x00000013ff057e24 */ /* 0x000fe2000f8e00ff */
[----:B------:R-:W-:Y:S01]  /*1ec0*/  ISETP.GE.AND P4, PT, R25, c[0x0][0x1fc], PT ;  /* 0x00007f0019007a0c */ /* 0x000fe20003f86270 */
[----:B------:R1:W-:Y:S01]  /*1ed0*/  LDGSTS.E.BYPASS.LTC128B.128 [R240+0x13080], [R6.64+0x80], !P3 ;  /* 0x1308008006f07fae */ /* 0x0003e2000d901d50 */
[----:B------:R-:W-:Y:S02]  /*1ee0*/  LEA R0, P0, R4, R22, 0x6 ;  /* 0x0000001604007211 */ /* 0x000fe400078030ff */
[----:B------:R-:W-:Y:S01]  /*1ef0*/  ISETP.GE.AND P3, PT, R2, c[0x0][0x1fc], PT ;  /* 0x00007f0002007a0c */ /* 0x000fe20003f66270 */
[----:B------:R1:W-:Y:S01]  /*1f00*/  LDGSTS.E.BYPASS.LTC128B.128 [R240+0x15080], [R6.64+0x100], !P2 ;  /* 0x1508010006f07fae */ /* 0x0003e2000d101d50 */
[----:B------:R-:W-:-:S02]  /*1f10*/  LEA.HI.X R4, R4, R14, R3, 0x6, P0 ;  /* 0x0000000e04047211 */ /* 0x000fc400000f3403 */
[----:B------:R-:W-:Y:S01]  /*1f20*/  ISETP.GE.AND P0, PT, R25, c[0x0][0x16c], PT ;  /* 0x00005b0019007a0c */ /* 0x000fe20003f06270 */
[----:B------:R1:W-:Y:S01]  /*1f30*/  LDGSTS.E.BYPASS.LTC128B.128 [R240+0x17080], [R6.64+0x180], !P1 ;  /* 0x1708018006f07fae */ /* 0x0003e2000c901d50 */
[----:B------:R-:W-:Y:S02]  /*1f40*/  P2R R13, PR, RZ, 0x8 ;  /* 0x00000008ff0d7803 */ /* 0x000fe40000000000 */
[----:B------:R-:W-:Y:S01]  /*1f50*/  SEL R32, RZ, 0x4, P0 ;  /* 0x00000004ff207807 */ /* 0x000fe20000000000 */
[----:B------:R4:W-:Y:S01]  /*1f60*/  STL [R1+0x10], R14 ;  /* 0x0000100e01007387 */ /* 0x0009e20000100800 */
[----:B------:R-:W-:Y:S02]  /*1f70*/  ISETP.NE.AND P2, PT, R13, RZ, PT ;  /* 0x000000ff0d00720c */ /* 0x000fe40003f45270 */
[----:B------:R-:W-:Y:S02]  /*1f80*/  LEA R2, P0, R0, c[0x0][0x1f0], 0x1 ;  /* 0x00007c0000027a11 */ /* 0x000fe400078008ff */
[----:B------:R-:W-:-:S02]  /*1f90*/  ISETP.LT.OR P2, PT, R12, 0x1, P2 ;  /* 0x000000010c00780c */ /* 0x000fc40001741670 */
[----:B------:R-:W-:Y:S01]  /*1fa0*/  LEA.HI.X R3, R0, c[0x0][0x1f4], R4, 0x1, P0 ;  /* 0x00007d0000037a11 */ /* 0x000fe200000f0c04 */
[----:B------:R-:W-:Y:S01]  /*1fb0*/  @!P6 IMAD.SHL.U32 R0, R105, 0x10, RZ ;  /* 0x000000106900e824 */ /* 0x000fe200078e00ff */
[----:B------:R-:W-:Y:S01]  /*1fc0*/  ISETP.LT.OR P0, PT, R12, 0x1, P5 ;  /* 0x000000010c00780c */ /* 0x000fe20002f01670 */
[----:B------:R-:W-:Y:S01]  /*1fd0*/  IMAD.WIDE.U32 R4, R103, c[0x0][0x288], R18 ;  /* 0x0000a20067047a25 */ /* 0x000fe200078e0012 */
[C---:B------:R-:W-:Y:S02]  /*1fe0*/  ISETP.GE.AND P1, PT, R24.reuse, c[0x0][0x16c], PT ;  /* 0x00005b0018007a0c */ /* 0x040fe40003f26270 */
[----:B------:R-:W-:Y:S01]  /*1ff0*/  ISETP.GE.AND P3, PT, R24, c[0x0][0x1fc], PT ;  /* 0x00007f0018007a0c */ /* 0x000fe20003f66270 */
[----:B------:R2:W-:Y:S01]  /*2000*/  @!P6 LDGSTS.E.BYPASS.LTC128B.128 [R0+0x20080], [R10.64] ;  /* 0x200800000a00efae */ /* 0x0005e2000b901d50 */
[----:B---3--:R-:W-:Y:S02]  /*2010*/  SEL R30, RZ, 0xffffffff, P1 ;  /* 0xffffffffff1e7807 */ /* 0x008fe40000800000 */
[----:B------:R-:W-:Y:S01]  /*2020*/  ISETP.GE.AND P1, PT, R26, c[0x0][0x16c], PT ;  /* 0x00005b001a007a0c */ /* 0x000fe20003f26270 */
[----:B------:R-:W0:Y:S01]  /*2030*/  LDGDEPBAR ;  /* 0x00000000000079af */ /* 0x000e220000000000 */
[----:B------:R-:W-:-:S02]  /*2040*/  SEL R31, RZ, 0xffffffff, P3 ;  /* 0xffffffffff1f7807 */ /* 0x000fc40001800000 */
[----:B------:R-:W-:Y:S01]  /*2050*/  ISETP.GE.AND P3, PT, R26, c[0x0][0x1fc], PT ;  /* 0x00007f001a007a0c */ /* 0x000fe20003f66270 */
[----:B------:R3:W-:Y:S01]  /*2060*/  LDGSTS.E.BYPASS.LTC128B.128 [R240+0x18080], [R2.64], !P2 ;  /* 0x1808000002f07fae */ /* 0x0007e2000d101d50 */
[----:B------:R-:W-:Y:S01]  /*2070*/  SEL R243, RZ, 0x8, P1 ;  /* 0x00000008fff37807 */ /* 0x000fe20000800000 */
[----:B-1----:R-:W-:Y:S01]  /*2080*/  IMAD.U32 R7, RZ, RZ, UR4 ;  /* 0x00000004ff077e24 */ /* 0x002fe2000f8e00ff */
[C---:B------:R-:W-:Y:S01]  /*2090*/  ISETP.LT.OR P1, PT, R12.reuse, 0x1, P4 ;  /* 0x000000010c00780c */ /* 0x040fe20002721670 */
[----:B------:R3:W-:Y:S01]  /*20a0*/  LDGSTS.E.BYPASS.LTC128B.128 [R240+0x1a080], [R2.64+0x80], !P0 ;  /* 0x1a08008002f07fae */ /* 0x0007e2000c101d50 */
[----:B------:R-:W-:-:S11]  /*20b0*/  ISETP.LT.OR P0, PT, R12, 0x1, P3 ;  /* 0x000000010c00780c */ /* 0x000fd60001f01670 */
[----:B------:R3:W-:Y:S01]  /*20c0*/  LDGSTS.E.BYPASS.LTC128B.128 [R240+0x1c080], [R2.64+0x100], !P1 ;  /* 0x1c08010002f07fae */ /* 0x0007e2000c901d50 */
[----:B------:R-:W-:Y:S01]  /*20d0*/  ISETP.GE.AND P1, PT, R25, c[0x0][0x1fc], PT ;  /* 0x00007f0019007a0c */ /* 0x000fe20003f26270 */
[----:B--2---:R-:W-:Y:S01]  /*20e0*/  IMAD R0, R36, c[0x0][0x288], RZ ;  /* 0x0000a20024007a24 */ /* 0x004fe200078e02ff */
[----:B------:R-:W-:Y:S01]  /*20f0*/  LEA.HI R10, R35, R105, RZ, 0x4 ;  /* 0x00000069230a7211 */ /* 0x000fe200078f20ff */
[----:B------:R3:W-:Y:S01]  /*2100*/  LDGSTS.E.BYPASS.LTC128B.128 [R240+0x1e080], [R2.64+0x180], !P0 ;  /* 0x1e08018002f07fae */ /* 0x0007e2000c101d50 */
[----:B------:R-:W-:Y:S01]  /*2110*/  LEA R18, P0, R7, R2, 0x6 ;  /* 0x0000000207127211 */ /* 0x000fe200078030ff */
[----:B------:R-:W-:Y:S01]  /*2120*/  IMAD R0, R103, c[0x0][0x28c], R0 ;  /* 0x0000a30067007a24 */ /* 0x000fe200078e0200 */
[----:B------:R-:W-:Y:S01]  /*2130*/  LOP3.LUT R6, R10, 0xfffffff0, RZ, 0xc0, !PT ;  /* 0xfffffff00a067812 */ /* 0x000fe200078ec0ff */
[----:B------:R-:W-:Y:S02]  /*2140*/  IMAD R11, R36, c[0x0][0x238], RZ ;  /* 0x00008e00240b7a24 */ /* 0x000fe400078e02ff */
[----:B------:R-:W-:Y:S01]  /*2150*/  IMAD.IADD R5, R5, 0x1, R0 ;  /* 0x0000000105057824 */ /* 0x000fe200078e0200 */
[----:B------:R-:W-:Y:S01]  /*2160*/  CS2R R36, SRZ ;  /* 0x0000000000247805 */ /* 0x000fe2000001ff00 */
[----:B------:R-:W-:Y:S01]  /*2170*/  IMAD.U32 R0, RZ, RZ, UR5 ;  /* 0x00000005ff007e24 */ /* 0x000fe2000f8e00ff */
[----:B------:R-:W-:Y:S01]  /*2180*/  UIADD3 UR5, UR7, 0x1, -UR14 ;  /* 0x0000000107057890 */ /* 0x000fe2000fffe80e */
[----:B------:R-:W-:Y:S01]  /*2190*/  IMAD.IADD R6, R105, 0x1, -R6 ;  /* 0x0000000169067824 */ /* 0x000fe200078e0a06 */
[----:B------:R-:W-:Y:S01]  /*21a0*/  UIADD3 UR7, UR7, -UR13, URZ ;  /* 0x8000000d07077290 */ /* 0x000fe2000fffe03f */
[----:B------:R-:W-:Y:S01]  /*21b0*/  IMAD.WIDE.U32 R22, R16, c[0x0][0x290], R4 ;  /* 0x0000a40010167a25 */ /* 0x000fe200078e0004 */
[----:B------:R-:W-:-:S02]  /*21c0*/  LEA.HI.X R19, R7, R3, R0, 0x6, P0 ;  /* 0x0000000307137211 */ /* 0x000fc400000f3400 */
[----:B------:R-:W-:Y:S01]  /*21d0*/  SHF.R.S32.HI R7, RZ, 0x1f, R6 ;  /* 0x0000001fff077819 */ /* 0x000fe20000011406 */
[----:B------:R-:W-:Y:S01]  /*21e0*/  IMAD.SHL.U32 R0, R27, 0x100, RZ ;  /* 0x000001001b007824 */ /* 0x000fe200078e00ff */
[----:B------:R-:W-:Y:S01]  /*21f0*/  SEL R27, RZ, 0x4, P1 ;  /* 0x00000004ff1b7807 */ /* 0x000fe20000800000 */
[----:B------:R1:W-:Y:S01]  /*2200*/  STL.64 [R1+0x18], R22 ;  /* 0x0000181601007387 */ /* 0x0003e20000100a00 */
[----:B------:R-:W-:Y:S01]  /*2210*/  LEA.HI R230, R7, R6, RZ, 0x3 ;  /* 0x0000000607e67211 */ /* 0x000fe200078f18ff */
[----:B------:R-:W-:Y:S01]  /*2220*/  IMAD R11, R103, c[0x0][0x23c], R11 ;  /* 0x00008f00670b7a24 */ /* 0x000fe200078e020b */
[----:B------:R-:W-:Y:S01]  /*2230*/  IADD3 R8, P0, R0, R105, RZ ;  /* 0x0000006900087210 */ /* 0x000fe20007f1e0ff */
[----:B---3--:R-:W-:-:S04]  /*2240*/  IMAD R2, R21, c[0x0][0x290], RZ ;  /* 0x0000a40015027a24 */ /* 0x008fc800078e02ff */
[----:B------:R-:W-:Y:S01]  /*2250*/  IMAD R3, R16, c[0x0][0x294], R2 ;  /* 0x0000a50010037a24 */ /* 0x000fe200078e0202 */
[----:B------:R-:W-:Y:S02]  /*2260*/  SHF.R.S32.HI R2, RZ, 0x1f, R0 ;  /* 0x0000001fff027819 */ /* 0x000fe40000011400 */
[----:B------:R-:W-:Y:S01]  /*2270*/  IADD3 R0, P1, R22, UR15, RZ ;  /* 0x0000000f16007c10 */ /* 0x000fe2000ff3e0ff */
[----:B----4-:R-:W-:Y:S01]  /*2280*/  IMAD.IADD R14, R23, 0x1, R3 ;  /* 0x00000001170e7824 */ /* 0x010fe200078e0203 */
[----:B------:R-:W-:Y:S02]  /*2290*/  LEA.HI.X.SX32 R9, R105, R2, 0x1, P0 ;  /* 0x0000000269097211 */ /* 0x000fe400000f0eff */
[C---:B------:R-:W-:Y:S01]  /*22a0*/  LOP3.LUT R3, R230.reuse, 0xfffffff8, RZ, 0xc0, !PT ;  /* 0xfffffff8e6037812 */ /* 0x040fe200078ec0ff */
[----:B------:R-:W-:Y:S01]  /*22b0*/  IMAD.SHL.U32 R230, R230, 0x40, RZ ;  /* 0x00000040e6e67824 */ /* 0x000fe200078e00ff */
[----:B------:R-:W-:Y:S01]  /*22c0*/  IADD3.X R2, R14, UR9, RZ, P1, !PT ;  /* 0x000000090e027c10 */ /* 0x000fe20008ffe4ff */
[----:B------:R2:W-:Y:S01]  /*22d0*/  STL [R1+0x30], R14 ;  /* 0x0000300e01007387 */ /* 0x0005e20000100800 */
[----:B------:R-:W-:Y:S01]  /*22e0*/  LEA R24, P0, R0, c[0x0][0x280], 0x2 ;  /* 0x0000a00000187a11 */ /* 0x000fe200078010ff */
[----:B------:R-:W-:Y:S01]  /*22f0*/  USHF.L.U32 UR9, UR4, 0x5, URZ ;  /* 0x0000000504097899 */ /* 0x000fe2000800063f */
[----:B------:R-:W-:Y:S01]  /*2300*/  ISETP.GE.AND P1, PT, R26, c[0x0][0x1fc], PT ;  /* 0x00007f001a007a0c */ /* 0x000fe20003f26270 */
[----:B-1----:R-:W-:Y:S01]  /*2310*/  IMAD.IADD R22, R6, 0x1, -R3 ;  /* 0x0000000106167824 */ /* 0x002fe200078e0a03 */
[----:B------:R-:W-:Y:S01]  /*2320*/  LEA.HI.X R25, R0, c[0x0][0x284], R2, 0x2, P0 ;  /* 0x0000a10000197a11 */ /* 0x000fe200000f1402 */
[----:B------:R-:W-:Y:S01]  /*2330*/  IMAD.MOV.U32 R3, RZ, RZ, 0x10 ;  /* 0x00000010ff037424 */ /* 0x000fe200078e00ff */
[----:B------:R-:W-:Y:S01]  /*2340*/  SHF.R.S32.HI R0, RZ, 0x4, R10 ;  /* 0x00000004ff007819 */ /* 0x000fe2000001140a */
[----:B------:R-:W-:Y:S01]  /*2350*/  IMAD.MOV.U32 R6, RZ, RZ, c[0x0][0x2a8] ;  /* 0x0000aa00ff067624 */ /* 0x000fe200078e00ff */
[----:B------:R-:W-:Y:S01]  /*2360*/  ISETP.NE.AND P0, PT, R13, RZ, PT ;  /* 0x000000ff0d00720c */ /* 0x000fe20003f05270 */
[----:B------:R-:W-:Y:S01]  /*2370*/  ULDC UR4, c[0x0][0x2a0] ;  /* 0x0000a80000047ab9 */ /* 0x000fe20000000800 */
[----:B------:R-:W-:Y:S01]  /*2380*/  SEL R242, RZ, 0x8, P1 ;  /* 0x00000008fff27807 */ /* 0x000fe20000800000 */
[----:B------:R-:W-:Y:S01]  /*2390*/  ULOP3.LUT UR4, URZ, UR4, URZ, 0x33, !UPT ;  /* 0x000000043f047292 */ /* 0x000fe2000f8e333f */
[----:B------:R-:W-:-:S02]  /*23a0*/  LEA.HI R2, R10, R0, RZ, 0x1 ;  /* 0x000000000a027211 */ /* 0x000fc400078f08ff */
[----:B------:R-:W-:Y:S02]  /*23b0*/  R2P PR, R22, 0x6 ;  /* 0x0000000616007804 */ /* 0x000fe40000000000 */
[----:B------:R-:W-:Y:S02]  /*23c0*/  LOP3.LUT R2, R2, 0xfffffffe, RZ, 0xc0, !PT ;  /* 0xfffffffe02027812 */ /* 0x000fe400078ec0ff */
[----:B------:R-:W-:Y:S02]  /*23d0*/  LEA.HI R10, R35, R105, RZ, 0x5 ;  /* 0x00000069230a7211 */ /* 0x000fe400078f28ff */
[----:B------:R-:W-:Y:S01]  /*23e0*/  SEL R5, R3, 0xfffffff0, !P1 ;  /* 0xfffffff003057807 */ /* 0x000fe20004800000 */
[----:B------:R-:W-:Y:S01]  /*23f0*/  IMAD.IADD R13, R0, 0x1, -R2 ;  /* 0x00000001000d7824 */ /* 0x000fe200078e0a02 */
[----:B------:R-:W-:Y:S02]  /*2400*/  SEL R4, R246, 0xffffffe0, !P2 ;  /* 0xffffffe0f6047807 */ /* 0x000fe40005000000 */
[----:B------:R-:W-:-:S02]  /*2410*/  R2P PR, R28, 0x6 ;  /* 0x000000061c007804 */ /* 0x000fc40000000000 */
[----:B------:R-:W-:Y:S01]  /*2420*/  ISETP.GE.AND P6, PT, R6, 0x1, PT ;  /* 0x000000010600780c */ /* 0x000fe20003fc6270 */
[----:B------:R-:W-:Y:S01]  /*2430*/  IMAD.WIDE.U32 R6, R103, c[0x0][0x238], R8 ;  /* 0x00008e0067067a25 */ /* 0x000fe200078e0008 */
[--C-:B------:R-:W-:Y:S01]  /*2440*/  SHF.R.S32.HI R0, RZ, 0x5, R10.reuse ;  /* 0x00000005ff007819 */ /* 0x100fe2000001140a */
[----:B------:R-:W-:Y:S01]  /*2450*/  CS2R R102, SRZ ;  /* 0x0000000000667805 */ /* 0x000fe2000001ff00 */
[----:B------:R-:W-:Y:S01]  /*2460*/  SHF.R.S32.HI R2, RZ, 0x1f, R10 ;  /* 0x0000001fff027819 */ /* 0x000fe2000001140a */
[----:B------:R-:W-:Y:S01]  /*2470*/  IMAD.IADD R7, R7, 0x1, R11 ;  /* 0x0000000107077824 */ /* 0x000fe200078e020b */
[----:B------:R-:W-:Y:S01]  /*2480*/  LOP3.LUT R9, R10, 0xffffffe0, RZ, 0xc0, !PT ;  /* 0xffffffe00a097812 */ /* 0x000fe200078ec0ff */
[----:B------:R-:W-:Y:S01]  /*2490*/  IMAD.SHL.U32 R11, R29, 0x8, RZ ;  /* 0x000000081d0b7824 */ /* 0x000fe200078e00ff */
[----:B------:R-:W-:Y:S01]  /*24a0*/  LEA.HI R10, R2, R0, RZ, 0x2 ;  /* 0x00000000020a7211 */ /* 0x000fe200078f10ff */
[----:B------:R-:W-:Y:S01]  /*24b0*/  IMAD.WIDE.U32 R164, R16, c[0x0][0x240], R6 ;  /* 0x0000900010a47a25 */ /* 0x000fe200078e0006 */
[----:B------:R-:W-:-:S02]  /*24c0*/  LEA.HI R23, R35, R105, RZ, 0x2 ;  /* 0x0000006923177211 */ /* 0x000fc400078f10ff */
[----:B--2---:R-:W-:Y:S01]  /*24d0*/  LEA.HI R14, R0, R0, RZ, 0x1 ;  /* 0x00000000000e7211 */ /* 0x004fe200078f08ff */
[----:B------:R-:W-:Y:S01]  /*24e0*/  IMAD.IADD R2, R105, 0x1, -R9 ;  /* 0x0000000169027824 */ /* 0x000fe200078e0a09 */
[--C-:B------:R-:W-:Y:S01]  /*24f0*/  SHF.R.S32.HI R20, RZ, 0x2, R23.reuse ;  /* 0x00000002ff147819 */ /* 0x100fe20000011417 */
[----:B------:R-:W-:Y:S01]  /*2500*/  IMAD.SHL.U32 R6, R248, 0x8, RZ ;  /* 0x00000008f8067824 */ /* 0x000fe200078e00ff */
[----:B------:R-:W-:Y:S01]  /*2510*/  SHF.R.S32.HI R8, RZ, 0x1f, R23 ;  /* 0x0000001fff087819 */ /* 0x000fe20000011417 */
[----:B------:R-:W-:Y:S01]  /*2520*/  IMAD.SHL.U32 R7, R13, 0x20, RZ ;  /* 0x000000200d077824 */ /* 0x000fe200078e00ff */
[----:B------:R-:W-:Y:S01]  /*2530*/  LOP3.LUT R9, R14, 0xfffffffe, RZ, 0xc0, !PT ;  /* 0xfffffffe0e097812 */ /* 0x000fe200078ec0ff */
[----:B------:R1:W-:Y:S01]  /*2540*/  STL.64 [R1+0x28], R164 ;  /* 0x000028a401007387 */ /* 0x0003e20000100a00 */
[----:B------:R-:W-:Y:S02]  /*2550*/  SHF.R.S32.HI R14, RZ, 0x1f, R2 ;  /* 0x0000001fff0e7819 */ /* 0x000fe40000011402 */
[----:B------:R-:W-:Y:S01]  /*2560*/  LOP3.LUT R10, R10, 0xfffffffc, RZ, 0xc0, !PT ;  /* 0xfffffffc0a0a7812 */ /* 0x000fe200078ec0ff */
[----:B------:R-:W-:Y:S01]  /*2570*/  IMAD.IADD R236, R0, 0x1, -R9 ;  /* 0x0000000100ec7824 */ /* 0x000fe200078e0a09 */
[----:B------:R-:W-:-:S02]  /*2580*/  LEA.HI R8, R8, R20, RZ, 0x3 ;  /* 0x0000001408087211 */ /* 0x000fc400078f18ff */
[----:B------:R-:W-:Y:S01]  /*2590*/  LEA.HI R14, R14, R2, RZ, 0x2 ;  /* 0x000000020e0e7211 */ /* 0x000fe200078f10ff */
[----:B------:R-:W-:Y:S01]  /*25a0*/  IMAD.IADD R17, R0, 0x1, -R10 ;  /* 0x0000000100117824 */ /* 0x000fe200078e0a0a */
[----:B------:R-:W-:Y:S02]  /*25b0*/  LOP3.LUT R8, R8, 0xfffffff8, RZ, 0xc0, !PT ;  /* 0xfffffff808087812 */ /* 0x000fe400078ec0ff */
[----:B------:R-:W-:Y:S02]  /*25c0*/  LOP3.LUT R0, R14, 0x7ffffffc, RZ, 0xc0, !PT ;  /* 0x7ffffffc0e007812 */ /* 0x000fe400078ec0ff */
[----:B------:R-:W-:Y:S01]  /*25d0*/  SEL R3, R3, 0xfffffff0, !P1 ;  /* 0xfffffff003037807 */ /* 0x000fe20004800000 */
[----:B------:R-:W-:Y:S01]  /*25e0*/  IMAD.IADD R20, R20, 0x1, -R8 ;  /* 0x0000000114147824 */ /* 0x000fe200078e0a08 */
[C---:B------:R-:W-:Y:S01]  /*25f0*/  ISETP.LT.OR P1, PT, R12.reuse, 0x21, P0 ;  /* 0x000000210c00780c */ /* 0x040fe20000721670 */
[----:B------:R-:W-:Y:S01]  /*2600*/  IMAD R8, R21, c[0x0][0x240], RZ ;  /* 0x0000900015087a24 */ /* 0x000fe200078e02ff */
[----:B------:R-:W-:-:S02]  /*2610*/  ISETP.LT.OR P0, PT, R12, 0x21, P5 ;  /* 0x000000210c00780c */ /* 0x000fc40002f01670 */
[----:B------:R-:W-:Y:S01]  /*2620*/  ISETP.LT.OR P4, PT, R12, 0x21, P4 ;  /* 0x000000210c00780c */ /* 0x000fe20002781670 */
[----:B------:R-:W-:Y:S01]  /*2630*/  IMAD R21, R16, c[0x0][0x244], R8 ;  /* 0x0000910010157a24 */ /* 0x000fe200078e0208 */
[----:B------:R-:W-:Y:S01]  /*2640*/  ISETP.LT.OR P3, PT, R12, 0x21, P3 ;  /* 0x000000210c00780c */ /* 0x000fe20001f61670 */
[----:B------:R-:W-:Y:S01]  /*2650*/  IMAD.IADD R12, R2, 0x1, -R0 ;  /* 0x00000001020c7824 */ /* 0x000fe200078e0a00 */
[----:B------:R-:W-:Y:S01]  /*2660*/  LEA.HI R9, R35, R105, RZ, 0x7 ;  /* 0x0000006923097211 */ /* 0x000fe200078f38ff */
[----:B------:R-:W-:Y:S01]  /*2670*/  IMAD.SHL.U32 R2, R28, 0x40, RZ ;  /* 0x000000401c027824 */ /* 0x000fe200078e00ff */
[----:B------:R-:W-:Y:S01]  /*2680*/  LOP3.LUT R6, R6, 0x8, RZ, 0xc0, !PT ;  /* 0x0000000806067812 */ /* 0x000fe200078ec0ff */
[----:B------:R-:W-:Y:S01]  /*2690*/  IMAD.SHL.U32 R8, R236, 0x10, RZ ;  /* 0x00000010ec087824 */ /* 0x000fe200078e00ff */
[----:B------:R-:W-:Y:S01]  /*26a0*/  SHF.R.S32.HI R0, RZ, 0x7, R9 ;  /* 0x00000007ff007819 */ /* 0x000fe20000011409 */
[----:B------:R1:W-:Y:S01]  /*26b0*/  LDGSTS.E.BYPASS.LTC128B.128 [R240+0x19080], [R18.64], !P1 ;  /* 0x1908000012f07fae */ /* 0x0003e2000c901d50 */
[----:B------:R-:W-:-:S02]  /*26c0*/  LOP3.LUT R2, R2, 0x1c0, RZ, 0xc0, !PT ;  /* 0x000001c002027812 */ /* 0x000fc400078ec0ff */
[----:B------:R-:W-:Y:S01]  /*26d0*/  LEA.HI R16, R0, R0, RZ, 0x1 ;  /* 0x0000000000107211 */ /* 0x000fe200078f08ff */
[----:B------:R-:W-:Y:S01]  /*26e0*/  IMAD R10, R13, 0x2, R0 ;  /* 0x000000020d0a7824 */ /* 0x000fe200078e0200 */
[----:B------:R-:W-:Y:S01]  /*26f0*/  SHF.R.U32.HI R9, RZ, 0x3, R2 ;  /* 0x00000003ff097819 */ /* 0x000fe20000011602 */
[----:B------:R1:W-:Y:S01]  /*2700*/  LDGSTS.E.BYPASS.LTC128B.128 [R240+0x1b080], [R18.64+0x80], !P0 ;  /* 0x1b08008012f07fae */ /* 0x0003e2000c101d50 */
[----:B------:R-:W-:Y:S02]  /*2710*/  LOP3.LUT R8, R2, 0x10, R8, 0xf8, !PT ;  /* 0x0000001002087812 */ /* 0x000fe400078ef808 */
[C---:B------:R-:W-:Y:S01]  /*2720*/  LOP3.LUT R2, R9.reuse, R6, R2, 0x1e, !PT ;  /* 0x0000000609027212 */ /* 0x040fe200078e1e02 */
[----:B------:R1:W-:Y:S01]  /*2730*/  LDGSTS.E.BYPASS.LTC128B.128 [R240+0x1d080], [R18.64+0x100], !P4 ;  /* 0x1d08010012f07fae */ /* 0x0003e2000e101d50 */
[----:B------:R-:W-:Y:S01]  /*2740*/  LOP3.LUT R15, R9, R8, R6, 0x1e, !PT ;  /* 0x00000008090f7212 */ /* 0x000fe200078e1e06 */
[----:B------:R-:W-:Y:S01]  /*2750*/  IMAD.SHL.U32 R8, R20, 0x40, RZ ;  /* 0x0000004014087824 */ /* 0x000fe200078e00ff */
[----:B------:R-:W-:Y:S01]  /*2760*/  LOP3.LUT R7, R7, 0x20, RZ, 0xc0, !PT ;  /* 0x0000002007077812 */ /* 0x000fe200078ec0ff */
[----:B------:R-:W-:Y:S01]  /*2770*/  IMAD.SHL.U32 R9, R30, 0x2, RZ ;  /* 0x000000021e097824 */ /* 0x000fe200078e00ff */
[----:B------:R-:W-:Y:S01]  /*2780*/  LOP3.LUT R6, R16, 0x1ffffffe, RZ, 0xc0, !PT ;  /* 0x1ffffffe10067812 */ /* 0x000fe200078ec0ff */
[----:B------:R-:W-:Y:S01]  /*2790*/  IMAD.U32 R2, R10, 0x200, R2 ;  /* 0x000002000a027824 */ /* 0x000fe200078e0002 */
[----:B------:R-:W-:Y:S01]  /*27a0*/  LOP3.LUT R16, R7, 0x18, R11, 0xf8, !PT ;  /* 0x0000001807107812 */ /* 0x000fe200078ef80b */
[----:B------:R-:W-:Y:S01]  /*27b0*/  IMAD.SHL.U32 R10, R17, 0x400, RZ ;  /* 0x00000400110a7824 */ /* 0x000fe200078e00ff */
[----:B------:R-:W-:Y:S01]  /*27c0*/  SEL R228, R246, 0xffffffe0, !P2 ;  /* 0xffffffe0f6e47807 */ /* 0x000fe20005000000 */
[----:B------:R-:W-:Y:S01]  /*27d0*/  IMAD.IADD R7, R0, 0x1, -R6 ;  /* 0x0000000100077824 */ /* 0x000fe200078e0a06 */
[----:B------:R-:W-:Y:S01]  /*27e0*/  R2P PR, R20, 0x6 ;  /* 0x0000000614007804 */ /* 0x000fe20000000000 */
[----:B------:R-:W-:Y:S01]  /*27f0*/  IMAD.SHL.U32 R6, R0, 0x8, RZ ;  /* 0x0000000800067824 */ /* 0x000fe200078e00ff */
[----:B------:R-:W-:Y:S01]  /*2800*/  LOP3.LUT R0, R8, 0x1c0, RZ, 0xc0, !PT ;  /* 0x000001c008007812 */ /* 0x000fe200078ec0ff */
[----:B------:R-:W-:Y:S01]  /*2810*/  IMAD R250, R7, 0x4, R12 ;  /* 0x0000000407fa7824 */ /* 0x000fe200078e020c */
[----:B------:R-:W-:Y:S01]  /*2820*/  LOP3.LUT R12, R9, 0x2, R33, 0xe2, !PT ;  /* 0x00000002090c7812 */ /* 0x000fe200078ee221 */
[----:B------:R-:W-:Y:S01]  /*2830*/  IMAD.SHL.U32 R9, R31, 0x2, RZ ;  /* 0x000000021f097824 */ /* 0x000fe200078e00ff */
[----:B------:R-:W-:Y:S01]  /*2840*/  LOP3.LUT R7, R0, 0x8, R6, 0xf8, !PT ;  /* 0x0000000800077812 */ /* 0x000fe200078ef806 */
[----:B------:R1:W-:Y:S01]  /*2850*/  LDGSTS.E.BYPASS.LTC128B.128 [R240+0x1f080], [R18.64+0x180], !P3 ;  /* 0x1f08018012f07fae */ /* 0x0003e2000d901d50 */
[----:B------:R-:W-:Y:S01]  /*2860*/  SHF.R.U32.HI R6, RZ, 0x3, R0 ;  /* 0x00000003ff067819 */ /* 0x000fe20000011600 */
[----:B------:R-:W-:Y:S01]  /*2870*/  IMAD.SHL.U32 R250, R250, 0x2, RZ ;  /* 0x00000002fafa7824 */ /* 0x000fe200078e00ff */
[----:B------:R-:W-:Y:S01]  /*2880*/  LOP3.LUT R0, R23, 0x3ffffffc, RZ, 0xc0, !PT ;  /* 0x3ffffffc17007812 */ /* 0x000fe200078ec0ff */
[----:B------:R-:W-:Y:S01]  /*2890*/  IMAD.SHL.U32 R2, R2, 0x2, RZ ;  /* 0x0000000202027824 */ /* 0x000fe200078e00ff */
[----:B------:R-:W-:-:S02]  /*28a0*/  SHF.R.S32.HI R8, RZ, 0x2, R14 ;  /* 0x00000002ff087819 */ /* 0x000fc4000001140e */
[----:B------:R-:W-:Y:S01]  /*28b0*/  LOP3.LUT R11, R7, R6, RZ, 0x3c, !PT ;  /* 0x00000006070b7212 */ /* 0x000fe200078e3cff */
[----:B------:R-:W-:Y:S01]  /*28c0*/  IMAD.IADD R0, R105, 0x1, -R0 ;  /* 0x0000000169007824 */ /* 0x000fe200078e0a00 */
[----:B------:R-:W-:Y:S01]  /*28d0*/  LOP3.LUT R9, R9, 0x2, R34, 0xe2, !PT ;  /* 0x0000000209097812 */ /* 0x000fe200078ee222 */
[----:B------:R-:W-:Y:S01]  /*28e0*/  IMAD.SHL.U32 R6, R22, 0x40, RZ ;  /* 0x0000004016067824 */ /* 0x000fe200078e00ff */
[----:B------:R-:W-:Y:S01]  /*28f0*/  ISETP.GE.AND P0, PT, R105, 0x10, PT ;  /* 0x000000106900780c */ /* 0x000fe20003f06270 */
[----:B------:R-:W-:Y:S01]  /*2900*/  IMAD R241, R17, 0x10, R8 ;  /* 0x0000001011f17824 */ /* 0x000fe200078e0208 */
[----:B------:R-:W-:Y:S01]  /*2910*/  LOP3.LUT R242, R242, R9, R27, 0xfe, !PT ;  /* 0x00000009f2f27212 */ /* 0x000fe200078efe1b */
[----:B------:R-:W-:Y:S01]  /*2920*/  IMAD R8, R0, 0x2, R10 ;  /* 0x0000000200087824 */ /* 0x000fe200078e020a */
[----:B------:R-:W-:Y:S01]  /*2930*/  LOP3.LUT R6, R6, 0x1c0, RZ, 0xc0, !PT ;  /* 0x000001c006067812 */ /* 0x000fe200078ec0ff */
[----:B------:R-:W-:Y:S01]  /*2940*/  IMAD.SHL.U32 R9, R13, 0x8, RZ ;  /* 0x000000080d097824 */ /* 0x000fe200078e00ff */
[----:B------:R-:W-:Y:S01]  /*2950*/  LOP3.LUT R230, R230, 0xfffffe00, RZ, 0xc0, !PT ;  /* 0xfffffe00e6e67812 */ /* 0x000fe200078ec0ff */
[----:B------:R-:W-:Y:S01]  /*2960*/  IMAD.IADD R8, R11, 0x1, R8 ;  /* 0x000000010b087824 */ /* 0x000fe200078e0208 */
[--C-:B------:R-:W-:Y:S01]  /*2970*/  SHF.R.U32.HI R7, RZ, 0x3, R6.reuse ;  /* 0x00000003ff077819 */ /* 0x100fe20000011606 */
[----:B------:R-:W-:Y:S01]  /*2980*/  IMAD R0, R13, 0x200, R15 ;  /* 0x000002000d007824 */ /* 0x000fe200078e020f */
[----:B------:R-:W-:Y:S01]  /*2990*/  LOP3.LUT R9, R6, 0x8, R9, 0xf8, !PT ;  /* 0x0000000806097812 */ /* 0x000fe200078ef809 */
[----:B------:R-:W-:Y:S01]  /*29a0*/  IMAD.SHL.U32 R244, R8, 0x2, RZ ;  /* 0x0000000208f47824 */ /* 0x000fe200078e00ff */
[----:B------:R-:W-:Y:S01]  /*29b0*/  LOP3.LUT R6, R7, R16, R6, 0x1e, !PT ;  /* 0x0000001007067212 */ /* 0x000fe200078e1e06 */
[----:B------:R-:W-:Y:S01]  /*29c0*/  IMAD R236, R236, 0x400, R230 ;  /* 0x00000400ecec7824 */ /* 0x000fe200078e02e6 */
[----:B------:R-:W-:Y:S01]  /*29d0*/  LOP3.LUT R7, R9, R7, RZ, 0x3c, !PT ;  /* 0x0000000709077212 */ /* 0x000fe200078e3cff */
[----:B------:R-:W-:Y:S01]  /*29e0*/  IMAD R3, R3, 0x2, R2 ;  /* 0x0000000203037824 */ /* 0x000fe200078e0202 */
[----:B------:R-:W-:Y:S01]  /*29f0*/  IADD3 R8, R244, 0x20280, RZ ;  /* 0x00020280f4087810 */ /* 0x000fe20007ffe0ff */
[----:B------:R-:W-:Y:S01]  /*2a00*/  IMAD.IADD R232, R0, 0x1, R228 ;  /* 0x0000000100e87824 */ /* 0x000fe200078e02e4 */
[-C--:B------:R-:W-:Y:S01]  /*2a10*/  LOP3.LUT R6, R6, R230.reuse, RZ, 0xfc, !PT ;  /* 0x000000e606067212 */ /* 0x080fe200078efcff */
[C---:B------:R-:W-:Y:S01]  /*2a20*/  IMAD.IADD R236, R7.reuse, 0x1, R236 ;  /* 0x0000000107ec7824 */ /* 0x040fe200078e02ec */
[----:B------:R-:W-:Y:S01]  /*2a30*/  IADD3 R230, R7, R230, R10 ;  /* 0x000000e607e67210 */ /* 0x000fe20007ffe00a */
[----:B------:R-:W-:Y:S01]  /*2a40*/  @!P0 IMAD.SHL.U32 R7, R105, 0x10, RZ ;  /* 0x0000001069078824 */ /* 0x000fe200078e00ff */
[----:B------:R-:W-:Y:S01]  /*2a50*/  IADD3 R245, R244, 0x202c0, RZ ;  /* 0x000202c0f4f57810 */ /* 0x000fe20007ffe0ff */
[----:B------:R-:W-:Y:S01]  /*2a60*/  IMAD.SHL.U32 R235, R0, 0x2, RZ ;  /* 0x0000000200eb7824 */ /* 0x000fe200078e00ff */
[----:B------:R-:W-:Y:S01]  /*2a70*/  @P2 IADD3 R245, R8, -0x40, RZ ;  /* 0xffffffc008f52810 */ /* 0x000fe20007ffe0ff */
[----:B------:R-:W-:Y:S01]  /*2a80*/  IMAD.IADD R8, R165, 0x1, R21 ;  /* 0x00000001a5087824 */ /* 0x000fe200078e0215 */
[----:B------:R2:W-:Y:S01]  /*2a90*/  @!P0 LDGSTS.E.BYPASS.LTC128B.128 [R7+0x20180], [R24.64] ;  /* 0x2018000018078fae */ /* 0x0005e2000b901d50 */
[----:B------:R-:W-:Y:S01]  /*2aa0*/  LEA R236, R236, 0x22280, 0x1 ;  /* 0x00022280ecec7811 */ /* 0x000fe200078e08ff */
[----:B------:R-:W-:Y:S01]  /*2ab0*/  IMAD.SHL.U32 R230, R230, 0x2, RZ ;  /* 0x00000002e6e67824 */ /* 0x000fe200078e00ff */
[----:B------:R-:W-:Y:S01]  /*2ac0*/  SEL R246, R246, 0xffffffe0, !P1 ;  /* 0xffffffe0f6f67807 */ /* 0x000fe20004800000 */
[----:B------:R1:W-:Y:S01]  /*2ad0*/  STL [R1+0x34], R8 ;  /* 0x0000340801007387 */ /* 0x0003e20000100800 */
[----:B------:R-:W-:Y:S01]  /*2ae0*/  IMAD R229, R228, 0x2, R2 ;  /* 0x00000002e4e57824 */ /* 0x000fe200078e0202 */
[----:B------:R-:W-:Y:S01]  /*2af0*/  LOP3.LUT R243, R243, R12, R32, 0xfe, !PT ;  /* 0x0000000cf3f37212 */ /* 0x000fe200078efe20 */
[C---:B------:R-:W-:Y:S01]  /*2b00*/  IMAD R231, R5.reuse, 0x2, R230 ;  /* 0x0000000205e77824 */ /* 0x040fe200078e02e6 */
[----:B------:R-:W0:Y:S01]  /*2b10*/  LDGDEPBAR ;  /* 0x00000000000079af */ /* 0x000e220000000000 */
[----:B------:R-:W-:Y:S01]  /*2b20*/  IMAD R237, R5, 0x2, R236 ;  /* 0x0000000205ed7824 */ /* 0x000fe200078e02ec */
[----:B------:R-:W-:Y:S01]  /*2b30*/  CS2R R104, SRZ ;  /* 0x0000000000687805 */ /* 0x000fe2000001ff00 */
[----:B------:R-:W-:Y:S01]  /*2b40*/  IMAD.IADD R247, R244, 0x1, R246 ;  /* 0x00000001f4f77824 */ /* 0x000fe200078e02f6 */
[----:B------:R-:W-:Y:S01]  /*2b50*/  IADD3 R252, -R250, UR11, RZ ;  /* 0x0000000bfafc7c10 */ /* 0x000fe2000fffe1ff */
[----:B------:R-:W-:-:S02]  /*2b60*/  IMAD.SHL.U32 R0, R6, 0x2, RZ ;  /* 0x0000000206007824 */ /* 0x000fc400078e00ff */
[----:B------:R-:W-:Y:S02]  /*2b70*/  IMAD R228, R228, 0x2, R3 ;  /* 0x00000002e4e47824 */ /* 0x000fe400078e0203 */
[----:B------:R-:W-:Y:S02]  /*2b80*/  IMAD.SHL.U32 R232, R232, 0x2, RZ ;  /* 0x00000002e8e87824 */ /* 0x000fe400078e00ff */
[----:B------:R-:W-:Y:S02]  /*2b90*/  IMAD.IADD R246, R246, 0x1, R245 ;  /* 0x00000001f6f67824 */ /* 0x000fe400078e02f5 */
[C---:B------:R-:W-:Y:S02]  /*2ba0*/  IMAD R234, R4.reuse, 0x2, R230 ;  /* 0x0000000204ea7824 */ /* 0x040fe400078e02e6 */
[C---:B------:R-:W-:Y:S02]  /*2bb0*/  IMAD R239, R4.reuse, 0x2, R236 ;  /* 0x0000000204ef7824 */ /* 0x040fe400078e02ec */
[----:B------:R-:W-:-:S02]  /*2bc0*/  IMAD R233, R4, 0x2, R231 ;  /* 0x0000000204e97824 */ /* 0x000fc400078e02e7 */
[----:B--2---:R-:W-:Y:S02]  /*2bd0*/  IMAD.U32 R7, RZ, RZ, UR5 ;  /* 0x00000005ff077e24 */ /* 0x004fe4000f8e00ff */
[----:B------:R-:W-:-:S03]  /*2be0*/  IMAD R238, R4, 0x2, R237 ;  /* 0x0000000204ee7824 */ /* 0x000fc600078e02ed */
[----:B------:R-:W-:-:S04]  /*2bf0*/  IADD3 R7, R7, -UR13, -R250 ;  /* 0x8000000d07077c10 */ /* 0x000fc8000fffe8fa */
[C---:B------:R-:W-:Y:S02]  /*2c00*/  IADD3 R249, R7.reuse, c[0x0][0x2a4], RZ ;  /* 0x0000a90007f97a10 */ /* 0x040fe40007ffe0ff */
[----:B-1----:R-:W-:Y:S02]  /*2c10*/  IADD3 R251, R7, UR4, RZ ;  /* 0x0000000407fb7c10 */ /* 0x002fe4000fffe0ff */
.L_x_807:
[----:B------:R-:W-:Y:S04]  /*2c20*/  DEPBAR.LE SB0, 0x0 ;  /* 0x000080000000791a */ /* 0x000fe80000000000 */
[----:B------:R-:W-:Y:S06]  /*2c30*/  BAR.SYNC.DEFER_BLOCKING 0x0 ;  /* 0x0000000000007b1d */ /* 0x000fec0000010000 */
[----:B-1----:R-:W-:Y:S04]  /*2c40*/  LDSM.16.M88.4 R16, [R230+0x10080] ;  /* 0x01008000e610783b */ /* 0x002fe80000000200 */
[----:B------:R-:W1:Y:S04]  /*2c50*/  LDSM.16.M88.4 R8, [R2+0x80] ;  /* 0x000080000208783b */ /* 0x000e680000000200 */
[----:B------:R-:W2:Y:S04]  /*2c60*/  LDSM.16.M88.4 R20, [R2+0x1080] ;  /* 0x001080000214783b */ /* 0x000ea80000000200 */
[----:B------:R-:W-:Y:S04]  /*2c70*/  LDSM.16.M88.4 R24, [R231+0x10080] ;  /* 0x01008000e718783b */ /* 0x000fe80000000200 */
[----:B------:R-:W3:Y:S04]  /*2c80*/  LDSM.16.M88.4 R28, [R3+0x80] ;  /* 0x00008000031c783b */ /* 0x000ee80000000200 */
[----:B------:R-:W4:Y:S04]  /*2c90*/  LDSM.16.M88.4 R32, [R3+0x1080] ;  /* 0x001080000320783b */ /* 0x000f280000000200 */
[----:B------:R-:W-:Y:S04]  /*2ca0*/  LDSM.16.M88.4 R164, [R229+0x80] ;  /* 0x00008000e5a4783b */ /* 0x000fe80000000200 */
[----:B------:R-:W-:Y:S04]  /*2cb0*/  LDSM.16.M88.4 R168, [R229+0x1080] ;  /* 0x00108000e5a8783b */ /* 0x000fe80000000200 */
[----:B------:R-:W-:Y:S04]  /*2cc0*/  LDS R200, [R241.X4+0x20080] ;  /* 0x02008000f1c87984 */ /* 0x000fe80000004800 */
[----:B------:R-:W-:Y:S01]  /*2cd0*/  LDS R201, [R241.X4+0x200a0] ;  /* 0x0200a000f1c97984 */ /* 0x000fe20000004800 */
[C---:B-1----:R-:W-:Y:S08]  /*2ce0*/  HMMA.16816.F32.BF16 R4, R16.reuse, R8, RZ ;  /* 0x000000081004723c */ /* 0x042ff000000418ff */
        /* <DEDUP_REMOVED lines=17> */
[----:B------:R-:W4:Y:S03]  /*2e00*/  LDSM.16.M88.4 R168, [R2+0x3080] ;  /* 0x0030800002a8783b */ /* 0x000f260000000200 */
        /* <DEDUP_REMOVED lines=10> */
[C---:B----4-:R-:W-:Y:S08]  /*2eb0*/  HMMA.16816.F32.BF16 R12, R20.reuse, R168, R12 ;  /* 0x000000a8140c723c */ /* 0x050ff0000004180c */
        /* <DEDUP_REMOVED lines=68> */
[C---:B----4-:R-:W-:Y:S08]  /*3300*/  HMMA.16816.F32.BF16 R12, R20.reuse, R168, R12 ;  /* 0x000000a8140c723c */ /* 0x050ff0000004180c */
[----:B------:R-:W-:Y:S07]  /*3310*/  HMMA.16816.F32.BF16 R16, R20, R170, R16 ;  /* 0x000000aa1410723c */ /* 0x000fee0000041810 */
[----:B------:R-:W-:Y:S01]  /*3320*/  IMAD.U32 R21, RZ, RZ, UR6 ;  /* 0x00000006ff157e24 */ /* 0x000fe2000f8e00ff */
[C---:B--2---:R-:W-:Y:S05]  /*3330*/  HMMA.16816.F32.BF16 R4, R24.reuse, R28, R4 ;  /* 0x0000001c1804723c */ /* 0x044fea0000041804 */
[----:B------:R-:W-:Y:S03]  /*3340*/  IMAD R21, R21, 0x40, R241 ;  /* 0x0000004015157824 */ /* 0x000fe600078e02f1 */
[C---:B------:R-:W-:Y:S04]  /*3350*/  HMMA.16816.F32.BF16 R8, R24.reuse, R30, R8 ;  /* 0x0000001e1808723c */ /* 0x040fe80000041808 */
[-C--:B------:R-:W-:Y:S02]  /*3360*/  IADD3 R197, R249, R21.reuse, RZ ;  /* 0x00000015f9c57210 */ /* 0x080fe40007ffe0ff */
[----:B------:R-:W-:Y:S02]  /*3370*/  IADD3 R196, R251, R21, RZ ;  /* 0x00000015fbc47210 */ /* 0x000fe40007ffe0ff */
[C---:B---3--:R-:W-:Y:S04]  /*3380*/  HMMA.16816.F32.BF16 R12, R24.reuse, R32, R12 ;  /* 0x00000020180c723c */ /* 0x048fe8000004180c */
[----:B------:R-:W-:Y:S04]  /*3390*/  IMNMX R197, R252, R197, PT ;  /* 0x000000c5fcc57217 */ /* 0x000fe80003800200 */
[----:B------:R-:W-:Y:S01]  /*33a0*/  HMMA.16816.F32.BF16 R16, R24, R34, R16 ;  /* 0x000000221810723c */ /* 0x000fe20000041810 */
[----:B------:R-:W-:-:S07]  /*33b0*/  @!P6 BRA `(.L_x_797) ;  /* 0x000001900000e947 */ /* 0x000fce0003800000 */
[----:B------:R-:W-:Y:S01]  /*33c0*/  IADD3 R20, R21, UR7, RZ ;  /* 0x0000000715147c10 */ /* 0x000fe2000fffe0ff */
[----:B------:R-:W-:Y:S03]  /*33d0*/  BSSY B0, `(.L_x_798) ;  /* 0x0000011000007945 */ /* 0x000fe60003800000 */
[----:B------:R-:W-:Y:S11]  /*33e0*/  ISETP.GT.AND P0, PT, R20, -0x1, PT ;  /* 0xffffffff1400780c */ /* 0x000ff60003f04270 */
[----:B------:R-:W-:Y:S02]  /*33f0*/  @!UPT UIADD3 URZ, URZ, URZ, URZ ;  /* 0x0000003f3f3ff290 */ /* 0x000fe4000fffe03f */
[----:B------:R-:W-:-:S05]  /*3400*/  @P0 BRA `(.L_x_799) ;  /* 0x0000008000000947 */ /* 0x000fca0003800000 */
[----:B------:R-:W-:Y:S01]  /*3410*/  LOP3.LUT R20, RZ, R20, RZ, 0x33, !PT ;  /* 0x00000014ff147212 */ /* 0x000fe200078e33ff */
[----:B------:R-:W-:Y:S05]  /*3420*/  IMAD.MOV.U32 R22, RZ, RZ, c[0x0][0x2a8] ;  /* 0x0000aa00ff167624 */ /* 0x000fea00078e00ff */
[----:B------:R-:W-:Y:S11]  /*3430*/  ISETP.NE.AND P0, PT, R22, 0x1, PT ;  /* 0x000000011600780c */ /* 0x000ff60003f05270 */
[----:B------:R-:W-:Y:S02]  /*3440*/  @!UPT UIADD3 URZ, URZ, URZ, URZ ;  /* 0x0000003f3f3ff290 */ /* 0x000fe4000fffe03f */
[----:B------:R-:W-:Y:S05]  /*3450*/  @P0 IMAD.HI.U32 R22, R20, c[0x0][0x2ac], RZ ;  /* 0x0000ab0014160a27 */ /* 0x000fea00078e00ff */
[----:B------:R-:W-:Y:S04]  /*3460*/  @P0 SHF.R.U32.HI R20, RZ, c[0x0][0x2b0], R22 ;  /* 0x0000ac00ff140a19 */ /* 0x000fe80000011616 */
[----:B------:R-:W-:Y:S01]  /*3470*/  LOP3.LUT R20, RZ, R20, RZ, 0x33, !PT ;  /* 0x00000014ff147212 */ /* 0x000fe200078e33ff */
[----:B------:R-:W-:-:S05]  /*3480*/  BRA `(.L_x_800) ;  /* 0x0000005000007947 */ /* 0x000fca0003800000 */
.L_x_799:
[----:B------:R-:W-:Y:S04]  /*3490*/  MOV R22, c[0x0][0x2a8] ;  /* 0x0000aa0000167a02 */ /* 0x000fe80000000f00 */
[----:B------:R-:W-:Y:S11]  /*34a0*/  ISETP.NE.AND P0, PT, R22, 0x1, PT ;  /* 0x000000011600780c */ /* 0x000ff60003f05270 */
[----:B------:R-:W-:Y:S02]  /*34b0*/  @!UPT UIADD3 URZ, URZ, URZ, URZ ;  /* 0x0000003f3f3ff290 */ /* 0x000fe4000fffe03f */
[----:B------:R-:W-:Y:S05]  /*34c0*/  @P0 IMAD.HI.U32 R22, R20, c[0x0][0x2ac], RZ ;  /* 0x0000ab0014160a27 */ /* 0x000fea00078e00ff */
[----:B------:R-:W-:Y:S02]  /*34d0*/  @P0 SHF.R.U32.HI R20, RZ, c[0x0][0x2b0], R22 ;  /* 0x0000ac00ff140a19 */ /* 0x000fe40000011616 */
.L_x_800:
[----:B------:R-:W-:Y:S05]  /*34e0*/  BSYNC B0 ;  /* 0x0000000000007941 */ /* 0x000fea0003800000 */
.L_x_798:
[----:B------:R-:W-:Y:S04]  /*34f0*/  IMAD.MOV.U32 R22, RZ, RZ, c[0x0][0x2a8] ;  /* 0x0000aa00ff167624 */ /* 0x000fe800078e00ff */
[----:B------:R-:W-:Y:S04]  /*3500*/  IMAD R20, R20, R22, -UR14 ;  /* 0x8000000e14147e24 */ /* 0x000fe8000f8e0216 */
[----:B------:R-:W-:Y:S05]  /*3510*/  IMAD.IADD R20, R20, 0x1, -R250 ;  /* 0x0000000114147824 */ /* 0x000fea00078e0afa */
[----:B------:R-:W-:Y:S02]  /*3520*/  IADD3 R22, R20, c[0x0][0x2a8], RZ ;  /* 0x0000aa0014167a10 */ /* 0x000fe40007ffe0ff */
[----:B------:R-:W-:Y:S02]  /*3530*/  IMNMX R196, R196, R20, !PT ;  /* 0x00000014c4c47217 */ /* 0x000fe40007800200 */
[----:B------:R-:W-:Y:S02]  /*3540*/  IMNMX R197, R197, R22, PT ;  /* 0x00000016c5c57217 */ /* 0x000fe40003800200 */
.L_x_797:
[----:B------:R-:W-:Y:S05]  /*3550*/  IADD3 R20, R21, 0x8, RZ ;  /* 0x0000000815147810 */ /* 0x000fea0007ffe0ff */
[--C-:B------:R-:W-:Y:S02]  /*3560*/  IMAD.IADD R199, R249, 0x1, R20.reuse ;  /* 0x00000001f9c77824 */ /* 0x100fe400078e0214 */
[----:B------:R-:W-:Y:S03]  /*3570*/  IMAD.IADD R198, R251, 0x1, R20 ;  /* 0x00000001fbc67824 */ /* 0x000fe600078e0214 */
[----:B------:R-:W-:Y:S01]  /*3580*/  IMNMX R199, R252, R199, PT ;  /* 0x000000c7fcc77217 */ /* 0x000fe20003800200 */
[----:B------:R-:W-:-:S05]  /*3590*/  @!P6 BRA `(.L_x_801) ;  /* 0x000001900000e947 */ /* 0x000fca0003800000 */
        /* <DEDUP_REMOVED lines=13> */
.L_x_803:
[----:B------:R-:W-:Y:S04]  /*3670*/  MOV R21, c[0x0][0x2a8] ;  /* 0x0000aa0000157a02 */ /* 0x000fe80000000f00 */
[----:B------:R-:W-:Y:S11]  /*3680*/  ISETP.NE.AND P0, PT, R21, 0x1, PT ;  /* 0x000000011500780c */ /* 0x000ff60003f05270 */
[----:B------:R-:W-:Y:S02]  /*3690*/  @!UPT UIADD3 URZ, URZ, URZ, URZ ;  /* 0x0000003f3f3ff290 */ /* 0x000fe4000fffe03f */
[----:B------:R-:W-:Y:S05]  /*36a0*/  @P0 IMAD.HI.U32 R21, R20, c[0x0][0x2ac], RZ ;  /* 0x0000ab0014150a27 */ /* 0x000fea00078e00ff */
[----:B------:R-:W-:Y:S02]  /*36b0*/  @P0 SHF.R.U32.HI R20, RZ, c[0x0][0x2b0], R21 ;  /* 0x0000ac00ff140a19 */ /* 0x000fe40000011615 */
.L_x_804:
[----:B------:R-:W-:Y:S05]  /*36c0*/  BSYNC B0 ;  /* 0x0000000000007941 */ /* 0x000fea0003800000 */
.L_x_802:
[----:B------:R-:W-:Y:S04]  /*36d0*/  IMAD.MOV.U32 R21, RZ, RZ, c[0x0][0x2a8] ;  /* 0x0000aa00ff157624 */ /* 0x000fe800078e00ff */
[----:B------:R-:W-:Y:S04]  /*36e0*/  IMAD R20, R20, R21, -UR14 ;  /* 0x8000000e14147e24 */ /* 0x000fe8000f8e0215 */
[----:B------:R-:W-:Y:S05]  /*36f0*/  IMAD.IADD R20, R20, 0x1, -R250 ;  /* 0x0000000114147824 */ /* 0x000fea00078e0afa */
[----:B------:R-:W-:Y:S02]  /*3700*/  IADD3 R21, R20, c[0x0][0x2a8], RZ ;  /* 0x0000aa0014157a10 */ /* 0x000fe40007ffe0ff */
[----:B------:R-:W-:Y:S02]  /*3710*/  IMNMX R198, R198, R20, !PT ;  /* 0x00000014c6c67217 */ /* 0x000fe40007800200 */
[----:B------:R-:W-:Y:S02]  /*3720*/  IMNMX R199, R199, R21, PT ;  /* 0x00000015c7c77217 */ /* 0x000fe40003800200 */
.L_x_801:
        /* <DEDUP_REMOVED lines=13> */
[----:B------:R-:W-:Y:S02]  /*3800*/  ISETP.LT.OR P0, PT, R197, 0x2, P0 ;  /* 0x00000002c500780c */ /* 0x000fe40000701670 */
[----:B------:R-:W-:Y:S01]  /*3810*/  ISETP.GT.AND P1, PT, R198, 0x30, P2 ;  /* 0x00000030c600780c */ /* 0x000fe20001724270 */
[--C-:B------:R-:W-:Y:S01]  /*3820*/  FFMA.FTZ R16, R16, c[0x0][0x29c], -R200.reuse ;  /* 0x0000a70010107a23 */ /* 0x100fe200000108c8 */
[----:B------:R-:W-:Y:S01]  /*3830*/  FSEL R5, R5, -INF , !P0 ;  /* 0xff80000005057808 */ /* 0x000fe20004000000 */
[----:B------:R-:W-:Y:S01]  /*3840*/  LDSM.16.M88.4 R32, [R230+0x18080] ;  /* 0x01808000e620783b */ /* 0x000fe20000000200 */
[----:B------:R-:W-:Y:S02]  /*3850*/  ISETP.GT.AND P0, PT, R196, 0x10, P2 ;  /* 0x00000010c400780c */ /* 0x000fe40001704270 */
[----:B------:R-:W-:Y:S01]  /*3860*/  ISETP.LT.OR P1, PT, R199, 0x31, P1 ;  /* 0x00000031c700780c */ /* 0x000fe20000f21670 */
        /* <DEDUP_REMOVED lines=18> */
[----:B------:R-:W5:Y:S01]  /*3990*/  LDSM.16.M88.4 R184, [R229+0x8080] ;  /* 0x00808000e5b8783b */ /* 0x000f620000000200 */
        /* <DEDUP_REMOVED lines=8> */
[--C-:B------:R-:W-:Y:S03]  /*3a20*/  FFMA.FTZ R13, R13, c[0x0][0x29c], -R200.reuse ;  /* 0x0000a7000d0d7a23 */ /* 0x100fe600000108c8 */
        /* <DEDUP_REMOVED lines=12> */
[----:B------:R-:W1:Y:S07]  /*3af0*/  LDSM.16.M88.4 R172, [R228+0x8080] ;  /* 0x00808000e4ac783b */ /* 0x000e6e0000000200 */
[C---:B----4-:R-:W-:Y:S08]  /*3b00*/  HMMA.16816.F32.BF16 R28, R168.reuse, R176, R28 ;  /* 0x000000b0a81c723c */ /* 0x050ff0000004181c */
[----:B------:R-:W-:Y:S01]  /*3b10*/  HMMA.16816.F32.BF16 R32, R168, R178, R32 ;  /* 0x000000b2a820723c */ /* 0x000fe20000041820 */
[----:B------:R-:W-:Y:S05]  /*3b20*/  LDSM.16.M88.4 R168, [R230+0x1a080] ;  /* 0x01a08000e6a8783b */ /* 0x000fea0000000200 */
[----:B------:R-:W2:Y:S02]  /*3b30*/  LDSM.16.M88.4 R176, [R2+0xa080] ;  /* 0x00a0800002b0783b */ /* 0x000ea40000000200 */
[C---:B-----5:R-:W-:Y:S08]  /*3b40*/  HMMA.16816.F32.BF16 R20, R180.reuse, R184, R20 ;  /* 0x000000b8b414723c */ /* 0x060ff00000041814 */
[C---:B------:R-:W-:Y:S01]  /*3b50*/  HMMA.16816.F32.BF16 R24, R180.reuse, R186, R24 ;  /* 0x000000bab418723c */ /* 0x040fe20000041818 */
[----:B------:R-:W3:Y:S07]  /*3b60*/  LDSM.16.M88.4 R184, [R2+0xb080] ;  /* 0x00b0800002b8783b */ /* 0x000eee0000000200 */
[C---:B------:R-:W-:Y:S08]  /*3b70*/  HMMA.16816.F32.BF16 R28, R180.reuse, R188, R28 ;  /* 0x000000bcb41c723c */ /* 0x040ff0000004181c */
[----:B------:R-:W-:Y:S01]  /*3b80*/  HMMA.16816.F32.BF16 R32, R180, R190, R32 ;  /* 0x000000beb420723c */ /* 0x000fe20000041820 */
[----:B------:R-:W-:Y:S05]  /*3b90*/  LDSM.16.M88.4 R180, [R3+0xa080] ;  /* 0x00a0800003b4783b */ /* 0x000fea0000000200 */
[----:B------:R-:W-:Y:S02]  /*3ba0*/  LDSM.16.M88.4 R188, [R3+0xb080] ;  /* 0x00b0800003bc783b */ /* 0x000fe40000000200 */
[C---:B-1----:R-:W-:Y:S08]  /*3bb0*/  HMMA.16816.F32.BF16 R20, R164.reuse, R172, R20 ;  /* 0x000000aca414723c */ /* 0x042ff00000041814 */
[C---:B------:R-:W-:Y:S01]  /*3bc0*/  HMMA.16816.F32.BF16 R24, R164.reuse, R174, R24 ;  /* 0x000000aea418723c */ /* 0x040fe20000041818 */
[----:B------:R-:W1:Y:S07]  /*3bd0*/  LDSM.16.M88.4 R172, [R231+0x1a080] ;  /* 0x01a08000e7ac783b */ /* 0x000e6e0000000200 */
[C---:B------:R-:W-:Y:S08]  /*3be0*/  HMMA.16816.F32.BF16 R28, R164.reuse, R192, R28 ;  /* 0x000000c0a41c723c */ /* 0x040ff0000004181c */
[----:B------:R-:W-:Y:S01]  /*3bf0*/  HMMA.16816.F32.BF16 R32, R164, R194, R32 ;  /* 0x000000c2a420723c */ /* 0x000fe20000041820 */
[----:B------:R-:W-:Y:S05]  /*3c00*/  LDSM.16.M88.4 R164, [R234+0x1a080] ;  /* 0x01a08000eaa4783b */ /* 0x000fea0000000200 */
[----:B------:R-:W-:Y:S02]  /*3c10*/  LDSM.16.M88.4 R192, [R229+0xb080] ;  /* 0x00b08000e5c0783b */ /* 0x000fe40000000200 */
[C---:B--2---:R-:W-:Y:S08]  /*3c20*/  HMMA.16816.F32.BF16 R20, R168.reuse, R176, R20 ;  /* 0x000000b0a814723c */ /* 0x044ff00000041814 */
[C---:B------:R-:W-:Y:S01]  /*3c30*/  HMMA.16816.F32.BF16 R24, R168.reuse, R178, R24 ;  /* 0x000000b2a818723c */ /* 0x040fe20000041818 */
[----:B------:R-:W2:Y:S07]  /*3c40*/  LDSM.16.M88.4 R176, [R229+0xa080] ;  /* 0x00a08000e5b0783b */ /* 0x000eae0000000200 */
[C---:B---3--:R-:W-:Y:S08]  /*3c50*/  HMMA.16816.F32.BF16 R28, R168.reuse, R184, R28 ;  /* 0x000000b8a81c723c */ /* 0x048ff0000004181c */
        /* <DEDUP_REMOVED lines=36> */
[----:B------:R-:W3:Y:S07]  /*3ea0*/  LDSM.16.M88.4 R164, [R228+0xd080] ;  /* 0x00d08000e4a4783b */ /* 0x000eee0000000200 */
[C---:B--2---:R-:W-:Y:S08]  /*3eb0*/  HMMA.16816.F32.BF16 R20, R168.reuse, R176, R20 ;  /* 0x000000b0a814723c */ /* 0x044ff00000041814 */
[C---:B------:R-:W-:Y:S01]  /*3ec0*/  HMMA.16816.F32.BF16 R24, R168.reuse, R178, R24 ;  /* 0x000000b2a818723c */ /* 0x040fe20000041818 */
[----:B------:R-:W2:Y:S07]  /*3ed0*/  LDSM.16.M88.4 R176, [R230+0x1e080] ;  /* 0x01e08000e6b0783b */ /* 0x000eae0000000200 */
[C---:B------:R-:W-:Y:S01]  /*3ee0*/  HMMA.16816.F32.BF16 R28, R168.reuse, R184, R28 ;  /* 0x000000b8a81c723c */ /* 0x040fe2000004181c */
[----:B------:R-:W-:Y:S07]  /*3ef0*/  MUFU.EX2 R185, R9 ;  /* 0x0000000900b97308 */ /* 0x000fee0000000800 */
[----:B------:R-:W-:Y:S01]  /*3f00*/  HMMA.16816.F32.BF16 R32, R168, R186, R32 ;  /* 0x000000baa820723c */ /* 0x000fe20000041820 */
[----:B------:R-:W4:Y:S02]  /*3f10*/  LDSM.16.M88.4 R168, [R2+0xf080] ;  /* 0x00f0800002a8783b */ /* 0x000f240000000200 */
[----:B------:R-:W5:Y:S05]  /*3f20*/  MUFU.EX2 R186, R8 ;  /* 0x0000000800ba7308 */ /* 0x000f6a0000000800 */
[C---:B-1----:R-:W-:Y:S05]  /*3f30*/  HMMA.16816.F32.BF16 R20, R172.reuse, R180, R20 ;  /* 0x000000b4ac14723c */ /* 0x042fea0000041814 */
[----:B------:R-:W-:Y:S03]  /*3f40*/  MUFU.EX2 R187, R5 ;  /* 0x0000000500bb7308 */ /* 0x000fe60000000800 */
[C---:B------:R-:W-:Y:S01]  /*3f50*/  HMMA.16816.F32.BF16 R24, R172.reuse, R182, R24 ;  /* 0x000000b6ac18723c */ /* 0x040fe20000041818 */
[----:B------:R-:W-:Y:S06]  /*3f60*/  LDSM.16.M88.4 R180, [R3+0xf080] ;  /* 0x00f0800003b4783b */ /* 0x000fec0000000200 */
[----:B------:R-:W1:Y:S01]  /*3f70*/  MUFU.EX2 R184, R12 ;  /* 0x0000000c00b87308 */ /* 0x000e620000000800 */
[C---:B---3--:R-:W-:Y:S08]  /*3f80*/  HMMA.16816.F32.BF16 R28, R172.reuse, R164, R28 ;  /* 0x000000a4ac1c723c */ /* 0x048ff0000004181c */
[----:B------:R-:W-:Y:S01]  /*3f90*/  HMMA.16816.F32.BF16 R32, R172, R166, R32 ;  /* 0x000000a6ac20723c */ /* 0x000fe20000041820 */
[----:B------:R-:W-:Y:S01]  /*3fa0*/  LDSM.16.M88.4 R164, [R231+0x1e080] ;  /* 0x01e08000e7a4783b */ /* 0x000fe20000000200 */
[----:B------:R-:W-:Y:S04]  /*3fb0*/  MUFU.EX2 R12, R16 ;  /* 0x00000010000c7308 */ /* 0x000fe80000000800 */
[----:B------:R-:W3:Y:S02]  /*3fc0*/  LDSM.16.M88.4 R172, [R3+0xe080] ;  /* 0x00e0800003ac783b */ /* 0x000ee40000000200 */
[C---:B--2---:R-:W-:Y:S04]  /*3fd0*/  HMMA.16816.F32.BF16 R20, R176.reuse, R188, R20 ;  /* 0x000000bcb014723c */ /* 0x044fe80000041814 */
[----:B------:R2:W1:Y:S04]  /*3fe0*/  MUFU.EX2 R188, R4 ;  /* 0x0000000400bc7308 */ /* 0x0004680000000800 */
[C---:B------:R-:W-:Y:S08]  /*3ff0*/  HMMA.16816.F32.BF16 R24, R176.reuse, R190, R24 ;  /* 0x000000beb018723c */ /* 0x040ff00000041818 */
[C---:B----4-:R-:W-:Y:S08]  /*4000*/  HMMA.16816.F32.BF16 R28, R176.reuse, R168, R28 ;  /* 0x000000a8b01c723c */ /* 0x050ff0000004181c */
[----:B------:R-:W-:Y:S01]  /*4010*/  HMMA.16816.F32.BF16 R32, R176, R170, R32 ;  /* 0x000000aab020723c */ /* 0x000fe20000041820 */
[----:B------:R-:W-:Y:S03]  /*4020*/  LDSM.16.M88.4 R168, [R234+0x1e080] ;  /* 0x01e08000eaa8783b */ /* 0x000fe60000000200 */
[----:B--2---:R-:W-:Y:S02]  /*4030*/  FSEL R4, R6, -INF , !P0 ;  /* 0xff80000006047808 */ /* 0x004fe40004000000 */
[----:B------:R-:W2:Y:S01]  /*4040*/  LDSM.16.M88.4 R176, [R229+0xe080] ;  /* 0x00e08000e5b0783b */ /* 0x000ea20000000200 */
[----:B------:R-:W-:Y:S02]  /*4050*/  ISETP.GT.AND P0, PT, R198, 0x1, P2 ;  /* 0x00000001c600780c */ /* 0x000fe40001704270 */
[--C-:B------:R-:W-:Y:S02]  /*4060*/  FFMA.FTZ R4, R4, c[0x0][0x29c], -R201.reuse ;  /* 0x0000a70004047a23 */ /* 0x100fe400000108c9 */
[----:B------:R-:W-:Y:S01]  /*4070*/  ISETP.LT.OR P0, PT, R199, 0x2, P0 ;  /* 0x00000002c700780c */ /* 0x000fe20000701670 */
[C---:B---3--:R-:W-:Y:S05]  /*4080*/  HMMA.16816.F32.BF16 R20, R164.reuse, R172, R20 ;  /* 0x000000aca414723c */ /* 0x048fea0000041814 */
        /* <DEDUP_REMOVED lines=14> */
[C---:B--2---:R-:W-:Y:S01]  /*4170*/  HMMA.16816.F32.BF16 R20, R168.reuse, R176, R20 ;  /* 0x000000b0a814723c */ /* 0x044fe20000041814 */
[----:B------:R2:W-:Y:S07]  /*4180*/  MUFU.EX2 R176, R4 ;  /* 0x0000000400b07308 */ /* 0x0005ee0000000800 */
[C---:B------:R-:W-:Y:S08]  /*4190*/  HMMA.16816.F32.BF16 R24, R168.reuse, R178, R24 ;  /* 0x000000b2a818723c */ /* 0x040ff00000041818 */
[C---:B---3--:R-:W-:Y:S01]  /*41a0*/  HMMA.16816.F32.BF16 R28, R168.reuse, R172, R28 ;  /* 0x000000aca81c723c */ /* 0x048fe2000004181c */
[----:B------:R3:W-:Y:S07]  /*41b0*/  MUFU.EX2 R172, R8 ;  /* 0x0000000800ac7308 */ /* 0x0007ee0000000800 */
[----:B------:R-:W-:Y:S01]  /*41c0*/  HMMA.16816.F32.BF16 R32, R168, R174, R32 ;  /* 0x000000aea820723c */ /* 0x000fe20000041820 */
[----:B--2---:R-:W2:Y:S02]  /*41d0*/  LDSM.16.M88.4 R4, [R228+0xf080] ;  /* 0x00f08000e404783b */ /* 0x004ea40000000200 */
[----:B------:R1:W-:Y:S05]  /*41e0*/  MUFU.EX2 R169, R9 ;  /* 0x0000000900a97308 */ /* 0x0003ea0000000800 */
[C---:B----4-:R-:W-:Y:S01]  /*41f0*/  HMMA.16816.F32.BF16 R20, R164.reuse, R180, R20 ;  /* 0x000000b4a414723c */ /* 0x050fe20000041814 */
[----:B---3--:R-:W3:Y:S07]  /*4200*/  LDS R8, [R241.X4+0x20180] ;  /* 0x02018000f1087984 */ /* 0x008eee0000004800 */
[C---:B------:R-:W-:Y:S04]  /*4210*/  HMMA.16816.F32.BF16 R24, R164.reuse, R182, R24 ;  /* 0x000000b6a418723c */ /* 0x040fe80000041818 */
[----:B-1----:R-:W-:Y:S02]  /*4220*/  FSEL R9, R11, -INF , !P0 ;  /* 0xff8000000b097808 */ /* 0x002fe40004000000 */
[----:B------:R-:W-:Y:S03]  /*4230*/  ISETP.GT.AND P0, PT, R198, 0x20, P2 ;  /* 0x00000020c600780c */ /* 0x000fe60001704270 */
[--C-:B------:R-:W-:Y:S01]  /*4240*/  FFMA.FTZ R9, R9, c[0x0][0x29c], -R201.reuse ;  /* 0x0000a70009097a23 */ /* 0x100fe200000108c9 */
[----:B------:R-:W-:Y:S02]  /*4250*/  ISETP.LT.OR P0, PT, R199, 0x21, P0 ;  /* 0x00000021c700780c */ /* 0x000fe40000701670 */
[----:B-----5:R-:W-:Y:S01]  /*4260*/  F2FP.BF16.PACK_AB R11, R185, R186 ;  /* 0x000000bab90b723e */ /* 0x020fe200000010ff */
[----:B------:R1:W4:Y:S01]  /*4270*/  MUFU.EX2 R168, R9 ;  /* 0x0000000900a87308 */ /* 0x0003220000000800 */
[C---:B--2---:R-:W-:Y:S07]  /*4280*/  HMMA.16816.F32.BF16 R28, R164.reuse, R4, R28 ;  /* 0x00000004a41c723c */ /* 0x044fee000004181c */
[----:B------:R-:W-:Y:S01]  /*4290*/  FSEL R5, R18, -INF , !P1 ;  /* 0xff80000012057808 */ /* 0x000fe20004800000 */
[----:B------:R-:W-:Y:S04]  /*42a0*/  HMMA.16816.F32.BF16 R32, R164, R6, R32 ;  /* 0x00000006a420723c */ /* 0x000fe80000041820 */
[--C-:B------:R-:W-:Y:S03]  /*42b0*/  FFMA.FTZ R5, R5, c[0x0][0x29c], -R201.reuse ;  /* 0x0000a70005057a23 */ /* 0x100fe600000108c9 */
[----:B------:R-:W-:Y:S01]  /*42c0*/  F2FP.BF16.PACK_AB R6, R13, R184 ;  /* 0x000000b80d06723e */ /* 0x000fe200000010ff */
[--C-:B---3--:R-:W-:Y:S01]  /*42d0*/  FADD.FTZ R21, R21, -R8.reuse ;  /* 0x8000000815157221 */ /* 0x108fe20000010000 */
[----:B-1----:R-:W-:Y:S03]  /*42e0*/  FSEL R9, R14, -INF , !P0 ;  /* 0xff8000000e097808 */ /* 0x002fe60004000000 */
        /* <DEDUP_REMOVED lines=11> */
[----:B------:R-:W-:Y:S01]  /*43a0*/  ISETP.GT.AND P0, PT, R198, 0x31, P2 ;  /* 0x00000031c600780c */ /* 0x000fe20001704270 */
[--C-:B------:R-:W-:Y:S02]  /*43b0*/  FADD.FTZ R33, R33, -R8.reuse ;  /* 0x8000000821217221 */ /* 0x100fe40000010000 */
[--C-:B------:R-:W-:Y:S01]  /*43c0*/  FFMA.FTZ R4, R15, c[0x0][0x29c], -R201.reuse ;  /* 0x0000a7000f047a23 */ /* 0x100fe200000108c9 */
[----:B------:R-:W-:Y:S01]  /*43d0*/  ISETP.LT.OR P0, PT, R199, 0x32, P0 ;  /* 0x00000032c700780c */ /* 0x000fe20000701670 */
[--C-:B------:R-:W-:Y:S02]  /*43e0*/  FADD.FTZ R28, R28, -R8.reuse ;  /* 0x800000081c1c7221 */ /* 0x100fe40000010000 */
[----:B------:R2:W3:Y:S01]  /*43f0*/  MUFU.EX2 R16, R4 ;  /* 0x0000000400107308 */ /* 0x0004e20000000800 */
[----:B------:R-:W-:Y:S01]  /*4400*/  FSEL R19, R19, -INF , !P0 ;  /* 0xff80000013137808 */ /* 0x000fe20004000000 */
[----:B------:R-:W-:Y:S01]  /*4410*/  FADD.FTZ R32, R32, -R8 ;  /* 0x8000000820207221 */ /* 0x000fe20000010000 */
[----:B------:R-:W-:Y:S01]  /*4420*/  F2FP.BF16.PACK_AB R8, R200, R12 ;  /* 0x0000000cc808723e */ /* 0x000fe200000010ff */
[----:B------:R-:W-:Y:S01]  /*4430*/  FMUL.FTZ R20, R188, R20 ;  /* 0x00000014bc147220 */ /* 0x000fe20000410000 */
[----:B------:R-:W-:Y:S01]  /*4440*/  PLOP3.LUT P0, PT, PT, PT, UP0, 0x80, 0x0 ;  /* 0x000000000000781c */ /* 0x000fe20003f0f008 */
[----:B------:R-:W-:Y:S02]  /*4450*/  FFMA.FTZ R201, R19, c[0x0][0x29c], -R201 ;  /* 0x0000a70013c97a23 */ /* 0x000fe400000108c9 */
[----:B------:R-:W-:Y:S02]  /*4460*/  FMUL.FTZ R24, R186, R24 ;  /* 0x00000018ba187220 */ /* 0x000fe40000410000 */
[----:B------:R4:W-:Y:S01]  /*4470*/  MUFU.EX2 R15, R5 ;  /* 0x00000005000f7308 */ /* 0x0009e20000000800 */
[----:B------:R-:W-:Y:S02]  /*4480*/  FMUL.FTZ R10, R185, R25 ;  /* 0x00000019b90a7220 */ /* 0x000fe40000410000 */
[----:B------:R-:W-:Y:S02]  /*4490*/  FMUL.FTZ R28, R184, R28 ;  /* 0x0000001cb81c7220 */ /* 0x000fe40000410000 */
[----:B-1----:R-:W-:Y:S01]  /*44a0*/  FMUL.FTZ R9, R187, R21 ;  /* 0x00000015bb097220 */ /* 0x002fe20000410000 */
[----:B------:R-:W-:Y:S01]  /*44b0*/  F2FP.BF16.PACK_AB R10, R10, R24 ;  /* 0x000000180a0a723e */ /* 0x000fe200000010ff */
[----:B------:R-:W-:Y:S02]  /*44c0*/  FMUL.FTZ R13, R13, R29 ;  /* 0x0000001d0d0d7220 */ /* 0x000fe40000410000 */
[----:B------:R-:W-:Y:S01]  /*44d0*/  FMUL.FTZ R32, R12, R32 ;  /* 0x000000200c207220 */ /* 0x000fe20000410000 */
[----:B------:R-:W1:Y:S01]  /*44e0*/  MUFU.EX2 R201, R201 ;  /* 0x000000c900c97308 */ /* 0x000e620000000800 */
[----:B------:R-:W-:Y:S01]  /*44f0*/  F2FP.BF16.PACK_AB R9, R9, R20 ;  /* 0x000000140909723e */ /* 0x000fe200000010ff */
[----:B------:R-:W-:Y:S01]  /*4500*/  FMUL.FTZ R12, R200, R33 ;  /* 0x00000021c80c7220 */ /* 0x000fe20000410000 */
[----:B------:R-:W-:Y:S01]  /*4510*/  F2FP.BF16.PACK_AB R13, R13, R28 ;  /* 0x0000001c0d0d723e */ /* 0x000fe200000010ff */
[----:B--2---:R-:W2:Y:S03]  /*4520*/  LDS R4, [R241.X4+0x201a0] ;  /* 0x0201a000f1047984 */ /* 0x004ea60000004800 */
[----:B------:R-:W-:Y:S02]  /*4530*/  F2FP.BF16.PACK_AB R12, R12, R32 ;  /* 0x000000200c0c723e */ /* 0x000fe400000010ff */
[----:B------:R-:W-:Y:S01]  /*4540*/  STS [R244+0x20280], R14 ;  /* 0x0202800ef4007388 */ /* 0x000fe20000000800 */
        /* <DEDUP_REMOVED lines=141> */
[----:B-123--:R-:W2:Y:S01]  /*4e20*/  LDL.64 R206, [R1+0x18] ;  /* 0x0000180001ce7983 */ /* 0x00eea20000100a00 */
[----:B------:R-:W-:Y:S01]  /*4e30*/  ULDC.64 UR4, c[0x0][0x208] ;  /* 0x0000820000047ab9 */ /* 0x000fe20000000a00 */
[----:B------:R-:W-:Y:S01]  /*4e40*/  LOP3.LUT P5, RZ, R242, 0x1, RZ, 0xc0, !PT ;  /* 0x00000001f2ff7812 */ /* 0x000fe200078ac0ff */
[----:B------:R-:W-:Y:S01]  /*4e50*/  USHF.L.U32 UR18, UR11, 0x6, URZ ;  /* 0x000000060b127899 */ /* 0x000fe2000800063f */
[----:B------:R-:W3:Y:S01]  /*4e60*/  LDL.64 R204, [R1] ;  /* 0x0000000001cc7983 */ /* 0x000ee20000100a00 */
[----:B------:R-:W-:Y:S01]  /*4e70*/  USHF.R.S32.HI UR15, URZ, 0x1f, UR11 ;  /* 0x0000001f3f0f7899 */ /* 0x000fe2000801140b */
[----:B------:R-:W-:Y:S01]  /*4e80*/  IMAD.U32 R11, RZ, RZ, UR9 ;  /* 0x00000009ff0b7e24 */ /* 0x000fe2000f8e00ff */
[----:B------:R-:W-:Y:S01]  /*4e90*/  UIMAD.WIDE.U32 UR20, UR11, UR4, URZ ;  /* 0x000000040b1472a5 */ /* 0x000fe2000f8e003f */
[----:B------:R-:W4:Y:S01]  /*4ea0*/  LDL R203, [R1+0x30] ;  /* 0x0000300001cb7983 */ /* 0x000f220000100800 */
[----:B------:R-:W-:Y:S01]  /*4eb0*/  UIMAD UR15, UR15, UR4, URZ ;  /* 0x000000040f0f72a4 */ /* 0x000fe2000f8e023f */
[----:B------:R-:W-:Y:S01]  /*4ec0*/  IMAD.U32 R8, RZ, RZ, UR18 ;  /* 0x00000012ff087e24 */ /* 0x000fe2000f8e00ff */
[----:B------:R-:W-:Y:S01]  /*4ed0*/  USHF.L.U32 UR4, UR20, 0x6, URZ ;  /* 0x0000000614047899 */ /* 0x000fe2000800063f */
[----:B------:R-:W5:Y:S01]  /*4ee0*/  LDL R202, [R1+0x10] ;  /* 0x0000100001ca7983 */ /* 0x000f620000100800 */
[----:B------:R-:W-:Y:S01]  /*4ef0*/  UIMAD UR15, UR11, UR5, UR15 ;  /* 0x000000050b0f72a4 */ /* 0x000fe2000f8e020f */
[----:B------:R-:W-:Y:S01]  /*4f00*/  IMAD.U32 R15, RZ, RZ, UR18 ;  /* 0x00000012ff0f7e24 */ /* 0x000fe2000f8e00ff */
[----:B------:R-:W-:Y:S01]  /*4f10*/  IADD3 R8, -R248, UR13, -R8 ;  /* 0x0000000df8087c10 */ /* 0x000fe2000fffe908 */
[----:B------:R-:W-:Y:S01]  /*4f20*/  IMAD.U32 R17, RZ, RZ, UR8 ;  /* 0x00000008ff117e24 */ /* 0x000fe2000f8e00ff */
[----:B------:R-:W-:Y:S02]  /*4f30*/  UIADD3 UR15, UR21, UR15, URZ ;  /* 0x0000000f150f7290 */ /* 0x000fe4000fffe03f */
[----:B------:R-:W-:Y:S02]  /*4f40*/  ISETP.LT.OR P4, PT, R8, 0x1, !P5 ;  /* 0x000000010800780c */ /* 0x000fe40006f81670 */
[----:B------:R-:W-:Y:S01]  /*4f50*/  USHF.L.U64.HI UR15, UR20, 0x6, UR15 ;  /* 0x00000006140f7899 */ /* 0x000fe2000801020f */
[----:B--2---:R-:W-:Y:S02]  /*4f60*/  IADD3 R13, P0, R206, UR18, RZ ;  /* 0x00000012ce0d7c10 */ /* 0x004fe4000ff1e0ff */
[C---:B---3--:R-:W-:Y:S02]  /*4f70*/  IADD3 R9, P3, R204.reuse, UR4, RZ ;  /* 0x00000004cc097c10 */ /* 0x048fe4000ff7e0ff */
[----:B------:R-:W-:Y:S02]  /*4f80*/  IADD3 R11, P2, P1, R204, UR4, R11 ;  /* 0x00000004cc0b7c10 */ /* 0x000fe4000f95e00b */
[----:B----4-:R-:W-:Y:S02]  /*4f90*/  LEA.HI.X.SX32 R15, R15, R203, 0x1, P0 ;  /* 0x000000cb0f0f7211 */ /* 0x010fe400000f0eff */
[C---:B------:R-:W-:Y:S02]  /*4fa0*/  LEA R14, P0, R13.reuse, c[0x0][0x280], 0x2 ;  /* 0x0000a0000d0e7a11 */ /* 0x040fe400078010ff */
[----:B-----5:R-:W-:Y:S02]  /*4fb0*/  IADD3.X R16, R202, UR15, RZ, P3, !PT ;  /* 0x0000000fca107c10 */ /* 0x020fe40009ffe4ff */
[----:B------:R-:W-:Y:S02]  /*4fc0*/  LOP3.LUT P3, RZ, R242, 0x2, RZ, 0xc0, !PT ;  /* 0x00000002f2ff7812 */ /* 0x000fe4000786c0ff */
[----:B------:R-:W-:Y:S02]  /*4fd0*/  LEA.HI.X R15, R13, c[0x0][0x284], R15, 0x2, P0 ;  /* 0x0000a1000d0f7a11 */ /* 0x000fe400000f140f */
[----:B------:R-:W-:Y:S02]  /*4fe0*/  ISETP.LT.OR P0, PT, R8, 0x1, !P3 ;  /* 0x000000010800780c */ /* 0x000fe40005f01670 */
[----:B------:R-:W-:Y:S02]  /*4ff0*/  IADD3.X R17, R202, UR15, R17, P2, P1 ;  /* 0x0000000fca117c10 */ /* 0x000fe400097e2411 */
[----:B------:R-:W1:Y:S01]  /*5000*/  S2R R202, SR_TID.X ;  /* 0x0000000000ca7919 */ /* 0x000e620000002100 */
[----:B------:R-:W-:Y:S02]  /*5010*/  LEA R12, P2, R9, c[0x0][0x1f0], 0x1 ;  /* 0x00007c00090c7a11 */ /* 0x000fe400078408ff */
[----:B------:R-:W-:Y:S02]  /*5020*/  LEA R10, P1, R11, c[0x0][0x1f0], 0x1 ;  /* 0x00007c000b0a7a11 */ /* 0x000fe400078208ff */
[----:B------:R-:W-:Y:S02]  /*5030*/  LEA.HI.X R13, R9, c[0x0][0x1f4], R16, 0x1, P2 ;  /* 0x00007d00090d7a11 */ /* 0x000fe400010f0c10 */
[----:B------:R-:W-:Y:S02]  /*5040*/  LEA.HI.X R11, R11, c[0x0][0x1f4], R17, 0x1, P1 ;  /* 0x00007d000b0b7a11 */ /* 0x000fe400008f0c11 */
[----:B------:R-:W-:Y:S01]  /*5050*/  LOP3.LUT P1, RZ, R242, 0x4, RZ, 0xc0, !PT ;  /* 0x00000004f2ff7812 */ /* 0x000fe2000782c0ff */
[----:B------:R-:W-:Y:S01]  /*5060*/  @!PT LDS RZ, [RZ] ;  /* 0x00000000fffff984 */ /* 0x000fe20000000800 */
[----:B------:R-:W-:Y:S01]  /*5070*/  @!PT LDS RZ, [RZ] ;  /* 0x00000000fffff984 */ /* 0x000fe20000000800 */
[----:B------:R-:W-:Y:S01]  /*5080*/  @!PT LDS RZ, [RZ] ;  /* 0x00000000fffff984 */ /* 0x000fe20000000800 */
[----:B------:R2:W-:Y:S01]  /*5090*/  LDGSTS.E.BYPASS.LTC128B.128 [R240+0x18080], [R12.64], !P4 ;  /* 0x180800000cf07fae */ /* 0x0005e2000e101d50 */
[C---:B------:R-:W-:Y:S02]  /*50a0*/  ISETP.LT.OR P3, PT, R8.reuse, 0x21, !P3 ;  /* 0x000000210800780c */ /* 0x040fe40005f61670 */
[----:B------:R-:W-:Y:S01]  /*50b0*/  ISETP.LT.OR P2, PT, R8, 0x1, !P1 ;  /* 0x000000010800780c */ /* 0x000fe20004f41670 */
[----:B------:R2:W-:Y:S01]  /*50c0*/  LDGSTS.E.BYPASS.LTC128B.128 [R240+0x1a080], [R12.64+0x80], !P0 ;  /* 0x1a0800800cf07fae */ /* 0x0005e2000c101d50 */
[----:B------:R-:W-:Y:S02]  /*50d0*/  LOP3.LUT P0, RZ, R242, 0x8, RZ, 0xc0, !PT ;  /* 0x00000008f2ff7812 */ /* 0x000fe4000780c0ff */
[C---:B------:R-:W-:Y:S02]  /*50e0*/  ISETP.LT.OR P1, PT, R8.reuse, 0x21, !P1 ;  /* 0x000000210800780c */ /* 0x040fe40004f21670 */
[C---:B------:R-:W-:Y:S02]  /*50f0*/  ISETP.LT.OR P4, PT, R8.reuse, 0x1, !P0 ;  /* 0x000000010800780c */ /* 0x040fe40004781670 */
[C---:B------:R-:W-:Y:S05]  /*5100*/  ISETP.LT.OR P0, PT, R8.reuse, 0x21, !P0 ;  /* 0x000000210800780c */ /* 0x040fea0004701670 */
[----:B------:R2:W-:Y:S01]  /*5110*/  LDGSTS.E.BYPASS.LTC128B.128 [R240+0x1c080], [R12.64+0x100], !P2 ;  /* 0x1c0801000cf07fae */ /* 0x0005e2000d101d50 */
[----:B------:R-:W-:Y:S02]  /*5120*/  ISETP.LT.OR P2, PT, R8, 0x21, !P5 ;  /* 0x000000210800780c */ /* 0x000fe40006f41670 */
[C---:B-1----:R-:W-:Y:S03]  /*5130*/  ISETP.GT.AND P5, PT, R202.reuse, 0xf, PT ;  /* 0x0000000fca00780c */ /* 0x042fe60003fa4270 */
[----:B------:R2:W-:Y:S08]  /*5140*/  LDGSTS.E.BYPASS.LTC128B.128 [R240+0x1e080], [R12.64+0x180], !P4 ;  /* 0x1e0801800cf07fae */ /* 0x0005f0000e101d50 */
[----:B------:R2:W-:Y:S02]  /*5150*/  LDGSTS.E.BYPASS.LTC128B.128 [R240+0x19080], [R10.64], !P2 ;  /* 0x190800000af07fae */ /* 0x0005e4000d101d50 */
[----:B------:R-:W-:Y:S02]  /*5160*/  @!P5 IMAD.SHL.U32 R8, R202, 0x10, RZ ;  /* 0x00000010ca08d824 */ /* 0x000fe400078e00ff */
[----:B------:R2:W-:Y:S04]  /*5170*/  LDGSTS.E.BYPASS.LTC128B.128 [R240+0x1b080], [R10.64+0x80], !P3 ;  /* 0x1b0800800af07fae */ /* 0x0005e8000d901d50 */
[----:B------:R2:W-:Y:S04]  /*5180*/  LDGSTS.E.BYPASS.LTC128B.128 [R240+0x1d080], [R10.64+0x100], !P1 ;  /* 0x1d0801000af07fae */ /* 0x0005e8000c901d50 */
[----:B------:R2:W-:Y:S04]  /*5190*/  LDGSTS.E.BYPASS.LTC128B.128 [R240+0x1f080], [R10.64+0x180], !P0 ;  /* 0x1f0801800af07fae */ /* 0x0005e8000c101d50 */
[----:B------:R2:W-:Y:S02]  /*51a0*/  @!P5 LDGSTS.E.BYPASS.LTC128B.128 [R8+0x20180], [R14.64] ;  /* 0x201800000e08dfae */ /* 0x0005e4000b901d50 */
.L_x_805:
        /* <DEDUP_REMOVED lines=92> */
[----:B--2---:R-:W2:Y:S01]  /*5770*/  LDL.64 R180, [R1+0x20] ;  /* 0x0000200001b47983 */ /* 0x004ea20000100a00 */
[----:B------:R-:W-:Y:S01]  /*5780*/  ULDC.64 UR4, c[0x0][0x178] ;  /* 0x00005e0000047ab9 */ /* 0x000fe20000000a00 */
[----:B------:R-:W-:Y:S01]  /*5790*/  LOP3.LUT P4, RZ, R243, 0x1, RZ, 0xc0, !PT ;  /* 0x00000001f3ff7812 */ /* 0x000fe2000788c0ff */
[----:B------:R-:W-:Y:S01]  /*57a0*/  USHF.L.U32 UR15, UR11, 0x6, URZ ;  /* 0x000000060b0f7899 */ /* 0x000fe2000800063f */
[----:B------:R-:W5:Y:S01]  /*57b0*/  LDL R225, [R1+0x38] ;  /* 0x0000380001e17983 */ /* 0x000f620000100800 */
[----:B------:R-:W-:Y:S02]  /*57c0*/  USHF.R.S32.HI UR18, URZ, 0x1f, UR11 ;  /* 0x0000001f3f127899 */ /* 0x000fe4000801140b */
[----:B------:R-:W-:Y:S01]  /*57d0*/  UIMAD.WIDE.U32 UR22, UR11, UR4, URZ ;  /* 0x000000040b1672a5 */ /* 0x000fe2000f8e003f */
[----:B----4-:R-:W4:Y:S01]  /*57e0*/  LDL.64 R226, [R1+0x8] ;  /* 0x0000080001e27983 */ /* 0x010f220000100a00 */
[----:B------:R-:W-:Y:S01]  /*57f0*/  UIMAD UR18, UR18, UR4, URZ ;  /* 0x00000004121272a4 */ /* 0x000fe2000f8e023f */
[----:B------:R-:W-:Y:S01]  /*5800*/  IMAD.U32 R4, RZ, RZ, UR15 ;  /* 0x0000000fff047e24 */ /* 0x000fe2000f8e00ff */
[----:B------:R-:W-:Y:S01]  /*5810*/  USHF.L.U32 UR19, UR22, 0x6, URZ ;  /* 0x0000000616137899 */ /* 0x000fe2000800063f */
[----:B---3--:R-:W3:Y:S01]  /*5820*/  LDL R224, [R1+0x14] ;  /* 0x0000140001e07983 */ /* 0x008ee20000100800 */
[----:B------:R-:W-:Y:S01]  /*5830*/  UIMAD UR18, UR11, UR5, UR18 ;  /* 0x000000050b1272a4 */ /* 0x000fe2000f8e0212 */
[----:B------:R-:W-:Y:S01]  /*5840*/  IMAD.U32 R11, RZ, RZ, UR15 ;  /* 0x0000000fff0b7e24 */ /* 0x000fe2000f8e00ff */
[----:B------:R-:W-:Y:S01]  /*5850*/  IADD3 R4, -R248, UR13, -R4 ;  /* 0x0000000df8047c10 */ /* 0x000fe2000fffe904 */
[----:B------:R-:W-:Y:S02]  /*5860*/  ULEA UR20, UP0, UR4, UR19, 0x5 ;  /* 0x0000001304147291 */ /* 0x000fe4000f80283f */
[----:B------:R-:W-:Y:S01]  /*5870*/  UIADD3 UR18, UR23, UR18, URZ ;  /* 0x0000001217127290 */ /* 0x000fe2000fffe03f */
[----:B------:R-:W-:Y:S03]  /*5880*/  ISETP.LT.OR P3, PT, R4, 0x1, !P4 ;  /* 0x000000010400780c */ /* 0x000fe60006761670 */
[----:B------:R-:W-:Y:S04]  /*5890*/  USHF.L.U64.HI UR18, UR22, 0x6, UR18 ;  /* 0x0000000616127899 */ /* 0x000fe80008010212 */
[----:B------:R-:W-:Y:S01]  /*58a0*/  ULEA.HI.X UR4, UR4, UR18, UR5, 0x5, UP0 ;  /* 0x0000001204047291 */ /* 0x000fe200080f2c05 */
[----:B--2---:R-:W-:Y:S04]  /*58b0*/  IADD3 R9, P0, R180, UR15, RZ ;  /* 0x0000000fb4097c10 */ /* 0x004fe8000ff1e0ff */
[----:B-----5:R-:W-:Y:S02]  /*58c0*/  LEA.HI.X.SX32 R11, R11, R225, 0x1, P0 ;  /* 0x000000e10b0b7211 */ /* 0x020fe400000f0eff */
[C---:B------:R-:W-:Y:S02]  /*58d0*/  LEA R10, P2, R9.reuse, c[0x0][0x258], 0x2 ;  /* 0x00009600090a7a11 */ /* 0x040fe400078410ff */
[C---:B----4-:R-:W-:Y:S02]  /*58e0*/  IADD3 R7, P0, R226.reuse, UR20, RZ ;  /* 0x00000014e2077c10 */ /* 0x050fe4000ff1e0ff */
[----:B------:R-:W-:Y:S02]  /*58f0*/  IADD3 R5, P1, R226, UR19, RZ ;  /* 0x00000013e2057c10 */ /* 0x000fe4000ff3e0ff */
[----:B------:R-:W-:Y:S02]  /*5900*/  LEA.HI.X R11, R9, c[0x0][0x25c], R11, 0x2, P2 ;  /* 0x00009700090b7a11 */ /* 0x000fe400010f140b */
[C---:B---3--:R-:W-:Y:S02]  /*5910*/  IADD3.X R13, R224.reuse, UR4, RZ, P0, !PT ;  /* 0x00000004e00d7c10 */ /* 0x048fe400087fe4ff */
[----:B------:R-:W-:Y:S02]  /*5920*/  LEA R6, P0, R7, c[0x0][0x160], 0x1 ;  /* 0x0000580007067a11 */ /* 0x000fe400078008ff */
[----:B------:R-:W-:Y:S02]  /*5930*/  LOP3.LUT P2, RZ, R243, 0x2, RZ, 0xc0, !PT ;  /* 0x00000002f3ff7812 */ /* 0x000fe4000784c0ff */
[----:B------:R-:W-:Y:S02]  /*5940*/  IADD3.X R12, R224, UR18, RZ, P1, !PT ;  /* 0x00000012e00c7c10 */ /* 0x000fe40008ffe4ff */
[----:B------:R-:W2:Y:S01]  /*5950*/  S2R R224, SR_TID.X ;  /* 0x0000000000e07919 */ /* 0x000ea20000002100 */
[----:B------:R-:W-:Y:S02]  /*5960*/  LEA R8, P1, R5, c[0x0][0x160], 0x1 ;  /* 0x0000580005087a11 */ /* 0x000fe400078208ff */
[----:B------:R-:W-:Y:S02]  /*5970*/  LEA.HI.X R7, R7, c[0x0][0x164], R13, 0x1, P0 ;  /* 0x0000590007077a11 */ /* 0x000fe400000f0c0d */
[C---:B------:R-:W-:Y:S02]  /*5980*/  ISETP.LT.OR P0, PT, R4.reuse, 0x1, !P2 ;  /* 0x000000010400780c */ /* 0x040fe40005701670 */
[----:B------:R-:W-:Y:S02]  /*5990*/  LEA.HI.X R9, R5, c[0x0][0x164], R12, 0x1, P1 ;  /* 0x0000590005097a11 */ /* 0x000fe400008f0c0c */
[C---:B------:R-:W-:Y:S02]  /*59a0*/  LOP3.LUT P1, RZ, R243.reuse, 0x4, RZ, 0xc0, !PT ;  /* 0x00000004f3ff7812 */ /* 0x040fe4000782c0ff */
[C---:B------:R-:W-:Y:S01]  /*59b0*/  ISETP.LT.OR P2, PT, R4.reuse, 0x21, !P2 ;  /* 0x000000210400780c */ /* 0x040fe20005741670 */
[----:B------:R-:W-:Y:S01]  /*59c0*/  @!PT LDS RZ, [RZ] ;  /* 0x00000000fffff984 */ /* 0x000fe20000000800 */
[----:B------:R-:W-:Y:S01]  /*59d0*/  @!PT LDS RZ, [RZ] ;  /* 0x00000000fffff984 */ /* 0x000fe20000000800 */
[----:B------:R-:W-:Y:S01]  /*59e0*/  @!PT LDS RZ, [RZ] ;  /* 0x00000000fffff984 */ /* 0x000fe20000000800 */
[----:B------:R3:W-:Y:S01]  /*59f0*/  LDGSTS.E.BYPASS.LTC128B.128 [R240+0x10080], [R8.64], !P3 ;  /* 0x1008000008f07fae */ /* 0x0007e2000d901d50 */
[C---:B------:R-:W-:Y:S02]  /*5a00*/  ISETP.LT.OR P3, PT, R4.reuse, 0x1, !P1 ;  /* 0x000000010400780c */ /* 0x040fe40004f61670 */
[C---:B------:R-:W-:Y:S03]  /*5a10*/  ISETP.LT.OR P1, PT, R4.reuse, 0x21, !P1 ;  /* 0x000000210400780c */ /* 0x040fe60004f21670 */
[----:B------:R3:W-:Y:S01]  /*5a20*/  LDGSTS.E.BYPASS.LTC128B.128 [R240+0x12080], [R8.64+0x80], !P0 ;  /* 0x1208008008f07fae */ /* 0x0007e2000c101d50 */
[----:B------:R-:W-:Y:S04]  /*5a30*/  LOP3.LUT P0, RZ, R243, 0x8, RZ, 0xc0, !PT ;  /* 0x00000008f3ff7812 */ /* 0x000fe8000780c0ff */
[C---:B------:R-:W-:Y:S02]  /*5a40*/  ISETP.LT.OR P5, PT, R4.reuse, 0x1, !P0 ;  /* 0x000000010400780c */ /* 0x040fe400047a1670 */
[C---:B------:R-:W-:Y:S01]  /*5a50*/  ISETP.LT.OR P0, PT, R4.reuse, 0x21, !P0 ;  /* 0x000000210400780c */ /* 0x040fe20004701670 */
[----:B------:R3:W-:Y:S01]  /*5a60*/  LDGSTS.E.BYPASS.LTC128B.128 [R240+0x14080], [R8.64+0x100], !P3 ;  /* 0x1408010008f07fae */ /* 0x0007e2000d901d50 */
[----:B------:R-:W-:Y:S02]  /*5a70*/  ISETP.LT.OR P3, PT, R4, 0x21, !P4 ;  /* 0x000000210400780c */ /* 0x000fe40006761670 */
[C---:B--2---:R-:W-:Y:S07]  /*5a80*/  ISETP.GT.AND P4, PT, R224.reuse, 0xf, PT ;  /* 0x0000000fe000780c */ /* 0x044fee0003f84270 */
[----:B------:R3:W-:Y:S04]  /*5a90*/  LDGSTS.E.BYPASS.LTC128B.128 [R240+0x16080], [R8.64+0x180], !P5 ;  /* 0x1608018008f07fae */ /* 0x0007e8000e901d50 */
[----:B------:R3:W-:Y:S02]  /*5aa0*/  LDGSTS.E.BYPASS.LTC128B.128 [R240+0x11080], [R6.64], !P3 ;  /* 0x1108000006f07fae */ /* 0x0007e4000d901d50 */
[----:B------:R-:W-:Y:S02]  /*5ab0*/  @!P4 IMAD.SHL.U32 R4, R224, 0x10, RZ ;  /* 0x00000010e004c824 */ /* 0x000fe400078e00ff */
[----:B------:R3:W-:Y:S04]  /*5ac0*/  LDGSTS.E.BYPASS.LTC128B.128 [R240+0x13080], [R6.64+0x80], !P2 ;  /* 0x1308008006f07fae */ /* 0x0007e8000d101d50 */
[----:B------:R3:W-:Y:S04]  /*5ad0*/  LDGSTS.E.BYPASS.LTC128B.128 [R240+0x15080], [R6.64+0x100], !P1 ;  /* 0x1508010006f07fae */ /* 0x0007e8000c901d50 */
[----:B------:R3:W-:Y:S04]  /*5ae0*/  LDGSTS.E.BYPASS.LTC128B.128 [R240+0x17080], [R6.64+0x180], !P0 ;  /* 0x1708018006f07fae */ /* 0x0007e8000c101d50 */
[----:B------:R3:W-:Y:S02]  /*5af0*/  @!P4 LDGSTS.E.BYPASS.LTC128B.128 [R4+0x20080], [R10.64] ;  /* 0x200800000a04cfae */ /* 0x0007e4000b901d50 */
.L_x_806:
[-C--:B--23--:R-:W-:Y:S01]  /*5b00*/  HMMA.16816.F32.BF16 R4, R192, R16.reuse, RZ ;  /* 0x00000010c004723c */ /* 0x08cfe200000418ff */
[----:B------:R-:W-:Y:S01]  /*5b10*/  LDSM.16.MT88.4 R224, [R0+0x3080] ;  /* 0x0030800000e0783b */ /* 0x000fe20000004200 */
        /* <DEDUP_REMOVED lines=39> */
[----:B------:R-:W5:Y:S04]  /*5d90*/  LDSM.16.MT88.4 R200, [R0+0x7080] ;  /* 0x0070800000c8783b */ /* 0x000f680000004200 */
        /* <DEDUP_REMOVED lines=16> */
[-C--:B-----5:R-:W-:Y:S08]  /*5ea0*/  HMMA.16816.F32.BF16 R180, R196, R200.reuse, R180 ;  /* 0x000000c8c4b4723c */ /* 0x0a0ff000000418b4 */
[C---:B------:R-:W-:Y:S01]  /*5eb0*/  HMMA.16816.F32.BF16 R184, R212.reuse, R200, R184 ;  /* 0x000000c8d4b8723c */ /* 0x040fe200000418b8 */
[----:B------:R-:W5:Y:S07]  /*5ec0*/  LDL R201, [R1+0x34] ;  /* 0x0000340001c97983 */ /* 0x000f6e0000100800 */
[-C--:B------:R-:W-:Y:S01]  /*5ed0*/  HMMA.16816.F32.BF16 R188, R212, R202.reuse, R188 ;  /* 0x000000cad4bc723c */ /* 0x080fe200000418bc */
[----:B------:R-:W4:Y:S07]  /*5ee0*/  LDSM.16.MT88.4 R212, [R0+0x7880] ;  /* 0x0078800000d4783b */ /* 0x000f2e0000004200 */
[----:B------:R-:W-:Y:S01]  /*5ef0*/  HMMA.16816.F32.BF16 R192, R196, R202, R192 ;  /* 0x000000cac4c0723c */ /* 0x000fe200000418c0 */
[----:B------:R-:W5:Y:S06]  /*5f00*/  LDL.64 R202, [R1+0x28] ;  /* 0x0000280001ca7983 */ /* 0x000f6c0000100a00 */
        /* <DEDUP_REMOVED lines=13> */
[-C--:B----4-:R-:W-:Y:S08]  /*5fe0*/  HMMA.16816.F32.BF16 R180, R204, R212.reuse, R180 ;  /* 0x000000d4ccb4723c */ /* 0x090ff000000418b4 */
[C---:B------:R-:W-:Y:S08]  /*5ff0*/  HMMA.16816.F32.BF16 R184, R220.reuse, R212, R184 ;  /* 0x000000d4dcb8723c */ /* 0x040ff000000418b8 */
[-C--:B------:R-:W-:Y:S08]  /*6000*/  HMMA.16816.F32.BF16 R188, R220, R214.reuse, R188 ;  /* 0x000000d6dcbc723c */ /* 0x080ff000000418bc */
[----:B------:R-:W-:Y:S04]  /*6010*/  HMMA.16816.F32.BF16 R192, R204, R214, R192 ;  /* 0x000000d6ccc0723c */ /* 0x000fe800000418c0 */
[----:B-----5:R-:W-:Y:S01]  /*6020*/  IADD3 R197, P0, R202, UR6, RZ ;  /* 0x00000006cac57c10 */ /* 0x020fe2000ff1e0ff */
[----:B------:R-:W-:Y:S03]  /*6030*/  UMOV UR6, UR11 ;  /* 0x0000000b00067c82 */ /* 0x000fe60008000000 */
        /* <DEDUP_REMOVED lines=134> */
.L_x_796:
        /* <DEDUP_REMOVED lines=20> */
[----:B------:R-:W-:Y:S02]  /*69e0*/  LEA.HI R36, R5, R103, RZ, 0x5 ;  /* 0x0000006705247211 */ /* 0x000fe400078f28ff */
[--C-:B------:R-:W-:Y:S02]  /*69f0*/  SHF.R.S32.HI R6, RZ, 0x2, R3.reuse ;  /* 0x00000002ff067819 */ /* 0x100fe40000011403 */
[----:B------:R-:W-:Y:S02]  /*6a00*/  SHF.R.S32.HI R0, RZ, 0x1f, R3 ;  /* 0x0000001fff007819 */ /* 0x000fe40000011403 */
[----:B------:R-:W-:Y:S02]  /*6a10*/  SHF.R.S32.HI R25, RZ, 0x5, R36 ;  /* 0x00000005ff197819 */ /* 0x000fe40000011424 */
[----:B------:R-:W-:Y:S02]  /*6a20*/  LEA.HI R0, R0, R6, RZ, 0x3 ;  /* 0x0000000600007211 */ /* 0x000fe400078f18ff */
[----:B------:R-:W-:-:S02]  /*6a30*/  LEA.HI R2, R36, R25, RZ, 0x1 ;  /* 0x0000001924027211 */ /* 0x000fc400078f08ff */
[----:B------:R-:W-:Y:S02]  /*6a40*/  LOP3.LUT R0, R0, 0xfffffff8, RZ, 0xc0, !PT ;  /* 0xfffffff800007812 */ /* 0x000fe400078ec0ff */
[----:B------:R-:W-:Y:S02]  /*6a50*/  LEA.HI R5, R5, R103, RZ, 0x6 ;  /* 0x0000006705057211 */ /* 0x000fe400078f30ff */
[----:B------:R-:W-:Y:S01]  /*6a60*/  LOP3.LUT R3, R3, 0x3ffffffc, RZ, 0xc0, !PT ;  /* 0x3ffffffc03037812 */ /* 0x000fe200078ec0ff */
[----:B------:R-:W-:Y:S01]  /*6a70*/  IMAD.IADD R6, R6, 0x1, -R0 ;  /* 0x0000000106067824 */ /* 0x000fe200078e0a00 */
[----:B------:R-:W-:Y:S02]  /*6a80*/  LOP3.LUT R4, R2, 0x1ffffe, RZ, 0xc0, !PT ;  /* 0x001ffffe02047812 */ /* 0x000fe400078ec0ff */
[----:B------:R-:W-:Y:S01]  /*6a90*/  SHF.R.U32.HI R5, RZ, 0x3, R5 ;  /* 0x00000003ff057819 */ /* 0x000fe20000011605 */
[C---:B------:R-:W-:Y:S01]  /*6aa0*/  IMAD.SHL.U32 R0, R6.reuse, 0x40, RZ ;  /* 0x0000004006007824 */ /* 0x040fe200078e00ff */
[----:B------:R-:W-:Y:S01]  /*6ab0*/  LOP3.LUT P0, RZ, R6, 0x4, RZ, 0xc0, !PT ;  /* 0x0000000406ff7812 */ /* 0x000fe2000780c0ff */
[----:B------:R-:W-:Y:S01]  /*6ac0*/  IMAD.IADD R2, R103, 0x1, -R3 ;  /* 0x0000000167027824 */ /* 0x000fe200078e0a03 */
[----:B------:R-:W-:Y:S01]  /*6ad0*/  F2FP.BF16.PACK_AB R62, R63, R62 ;  /* 0x0000003e3f3e723e */ /* 0x000fe200000010ff */
[----:B------:R-:W-:Y:S01]  /*6ae0*/  IMAD.IADD R3, R25, 0x1, -R4 ;  /* 0x0000000119037824 */ /* 0x000fe200078e0a04 */
[----:B------:R-:W-:-:S02]  /*6af0*/  LOP3.LUT R0, R0, 0x1c0, RZ, 0xc0, !PT ;  /* 0x000001c000007812 */ /* 0x000fc400078ec0ff */
[----:B------:R-:W-:Y:S01]  /*6b00*/  F2FP.BF16.PACK_AB R68, R69, R68 ;  /* 0x000000444544723e */ /* 0x000fe200000010ff */
[----:B------:R-:W-:Y:S01]  /*6b10*/  IMAD R2, R3, 0x200, R2 ;  /* 0x0000020003027824 */ /* 0x000fe200078e0202 */
[----:B------:R-:W-:Y:S02]  /*6b20*/  LOP3.LUT R4, R0, 0x18, R5, 0xf8, !PT ;  /* 0x0000001800047812 */ /* 0x000fe400078ef805 */
[----:B------:R-:W-:Y:S02]  /*6b30*/  SHF.R.U32.HI R0, RZ, 0x3, R0 ;  /* 0x00000003ff007819 */ /* 0x000fe40000011600 */
[----:B------:R-:W-:Y:S02]  /*6b40*/  F2FP.BF16.PACK_AB R70, R71, R70 ;  /* 0x000000464746723e */ /* 0x000fe400000010ff */
[----:B------:R-:W-:Y:S02]  /*6b50*/  LOP3.LUT R0, R4, R0, RZ, 0x3c, !PT ;  /* 0x0000000004007212 */ /* 0x000fe400078e3cff */
[----:B------:R-:W-:-:S02]  /*6b60*/  F2FP.BF16.PACK_AB R80, R81, R80 ;  /* 0x000000505150723e */ /* 0x000fc400000010ff */
[----:B------:R-:W-:Y:S01]  /*6b70*/  F2FP.BF16.PACK_AB R82, R83, R82 ;  /* 0x000000525352723e */ /* 0x000fe200000010ff */
[----:B------:R-:W-:Y:S01]  /*6b80*/  IMAD.U32 R0, R2, 0x2, R0 ;  /* 0x0000000202007824 */ /* 0x000fe200078e0000 */
[----:B------:R-:W-:Y:S02]  /*6b90*/  F2FP.BF16.PACK_AB R72, R73, R72 ;  /* 0x000000484948723e */ /* 0x000fe400000010ff */
[----:B------:R-:W-:Y:S01]  /*6ba0*/  F2FP.BF16.PACK_AB R74, R75, R74 ;  /* 0x0000004a4b4a723e */ /* 0x000fe200000010ff */
[----:B------:R-:W-:Y:S01]  /*6bb0*/  IMAD.SHL.U32 R0, R0, 0x2, RZ ;  /* 0x0000000200007824 */ /* 0x000fe200078e00ff */
[----:B------:R-:W-:Y:S01]  /*6bc0*/  BAR.SYNC.DEFER_BLOCKING 0x1, 0x100 ;  /* 0x0044000000007b1d */ /* 0x000fe20000010000 */
[----:B------:R-:W-:Y:S02]  /*6bd0*/  F2FP.BF16.PACK_AB R76, R77, R76 ;  /* 0x0000004c4d4c723e */ /* 0x000fe400000010ff */
[----:B------:R-:W-:Y:S02]  /*6be0*/  F2FP.BF16.PACK_AB R78, R79, R78 ;  /* 0x0000004e4f4e723e */ /* 0x000fe400000010ff */
[----:B------:R-:W-:-:S02]  /*6bf0*/  IADD3 R2, R0, 0x40, RZ ;  /* 0x0000004000027810 */ /* 0x000fc40007ffe0ff */
[----:B------:R-:W-:Y:S02]  /*6c00*/  @P0 IADD3 R2, R0, -0x40, RZ ;  /* 0xffffffc000020810 */ /* 0x000fe40007ffe0ff */
[----:B------:R-:W-:Y:S02]  /*6c10*/  F2FP.BF16.PACK_AB R84, R85, R84 ;  /* 0x000000545554723e */ /* 0x000fe400000010ff */
[----:B------:R-:W-:Y:S02]  /*6c20*/  F2FP.BF16.PACK_AB R86, R87, R86 ;  /* 0x000000565756723e */ /* 0x000fe400000010ff */
[----:B------:R-:W-:Y:S02]  /*6c30*/  F2FP.BF16.PACK_AB R96, R97, R96 ;  /* 0x000000606160723e */ /* 0x000fe400000010ff */
[----:B------:R-:W-:Y:S02]  /*6c40*/  F2FP.BF16.PACK_AB R98, R99, R98 ;  /* 0x000000626362723e */ /* 0x000fe400000010ff */
[----:B------:R-:W-:-:S02]  /*6c50*/  F2FP.BF16.PACK_AB R88, R89, R88 ;  /* 0x000000585958723e */ /* 0x000fc400000010ff */
[----:B------:R-:W-:Y:S02]  /*6c60*/  F2FP.BF16.PACK_AB R90, R91, R90 ;  /* 0x0000005a5b5a723e */ /* 0x000fe400000010ff */
        /* <DEDUP_REMOVED lines=117> */
.L_x_809:
        /* <DEDUP_REMOVED lines=61> */
.L_x_811:
[----:B--234-:R-:W-:Y:S05]  /*7790*/  BSYNC B0 ;  /* 0x0000000000007941 */ /* 0x01cfea0003800000 */
.L_x_810:
        /* <DEDUP_REMOVED lines=17> */
.L_x_813:
[----:B------:R-:W-:Y:S05]  /*78b0*/  BSYNC B0 ;  /* 0x0000000000007941 */ /* 0x000fea0003800000 */
.L_x_812:
        /* <DEDUP_REMOVED lines=17> */
.L_x_815:
[----:B------:R-:W-:Y:S05]  /*79d0*/  BSYNC B0 ;  /* 0x0000000000007941 */ /* 0x000fea0003800000 */
.L_x_814:
        /* <DEDUP_REMOVED lines=16> */
.L_x_817:
[----:B------:R-:W-:Y:S05]  /*7ae0*/  BSYNC B0 ;  /* 0x0000000000007941 */ /* 0x000fea0003800000 */
.L_x_816:
        /* <DEDUP_REMOVED lines=16> */
.L_x_819:
[----:B------:R-:W-:Y:S05]  /*7bf0*/  BSYNC B0 ;  /* 0x0000000000007941 */ /* 0x000fea0003800000 */
.L_x_818:
        /* <DEDUP_REMOVED lines=16> */
.L_x_821:
[----:B------:R-:W-:Y:S05]  /*7d00*/  BSYNC B0 ;  /* 0x0000000000007941 */ /* 0x000fea0003800000 */
.L_x_820:
        /* <DEDUP_REMOVED lines=16> */
.L_x_823:
[----:B------:R-:W-:Y:S05]  /*7e10*/  BSYNC B0 ;  /* 0x0000000000007941 */ /* 0x000fea0003800000 */
.L_x_822:
        /* <DEDUP_REMOVED lines=16> */
.L_x_825:
[----:B------:R-:W-:Y:S05]  /*7f20*/  BSYNC B0 ;  /* 0x0000000000007941 */ /* 0x000fea0003800000 */
.L_x_824:
        /* <DEDUP_REMOVED lines=19> */
.L_x_827:
[----:B------:R-:W-:Y:S05]  /*8060*/  BSYNC B0 ;  /* 0x0000000000007941 */ /* 0x000fea0003800000 */
.L_x_826:
        /* <DEDUP_REMOVED lines=15> */
.L_x_829:
[----:B------:R-:W-:Y:S05]  /*8160*/  BSYNC B0 ;  /* 0x0000000000007941 */ /* 0x000fea0003800000 */
.L_x_828:
        /* <DEDUP_REMOVED lines=15> */
.L_x_831:
[----:B------:R-:W-:Y:S05]  /*8260*/  BSYNC B0 ;  /* 0x0000000000007941 */ /* 0x000fea0003800000 */
.L_x_830:
        /* <DEDUP_REMOVED lines=14> */
.L_x_833:
[----:B------:R-:W-:Y:S05]  /*8350*/  BSYNC B0 ;  /* 0x0000000000007941 */ /* 0x000fea0003800000 */
.L_x_832:
        /* <DEDUP_REMOVED lines=14> */
.L_x_835:
[----:B------:R-:W-:Y:S05]  /*8440*/  BSYNC B0 ;  /* 0x0000000000007941 */ /* 0x000fea0003800000 */
.L_x_834:
        /* <DEDUP_REMOVED lines=14> */
.L_x_837:
[----:B------:R-:W-:Y:S05]  /*8530*/  BSYNC B0 ;  /* 0x0000000000007941 */ /* 0x000fea0003800000 */
.L_x_836:
        /* <DEDUP_REMOVED lines=14> */
.L_x_839:
[----:B------:R-:W-:Y:S05]  /*8620*/  BSYNC B0 ;  /* 0x0000000000007941 */ /* 0x000fea0003800000 */
.L_x_838:
        /* <DEDUP_REMOVED lines=14> */
.L_x_808:
        /* <DEDUP_REMOVED lines=19> */
.L_x_840:
        /* <DEDUP_REMOVED lines=38> */
.L_x_842:
[----:B------:R-:W-:Y:S05]  /*8aa0*/  BSYNC B0 ;  /* 0x0000000000007941 */ /* 0x000fea0003800000 */
.L_x_841:
        /* <DEDUP_REMOVED lines=17> */
.L_x_844:
[----:B------:R-:W-:Y:S05]  /*8bc0*/  BSYNC B0 ;  /* 0x0000000000007941 */ /* 0x000fea0003800000 */
.L_x_843:
        /* <DEDUP_REMOVED lines=17> */
.L_x_846:
[----:B------:R-:W-:Y:S05]  /*8ce0*/  BSYNC B0 ;  /* 0x0000000000007941 */ /* 0x000fea0003800000 */
.L_x_845:
        /* <DEDUP_REMOVED lines=16> */
.L_x_848:
[----:B------:R-:W-:Y:S05]  /*8df0*/  BSYNC B0 ;  /* 0x0000000000007941 */ /* 0x000fea0003800000 */
.L_x_847:
        /* <DEDUP_REMOVED lines=16> */
.L_x_850:
[----:B------:R-:W-:Y:S05]  /*8f00*/  BSYNC B0 ;  /* 0x0000000000007941 */ /* 0x000fea0003800000 */
.L_x_849:
        /* <DEDUP_REMOVED lines=16> */
.L_x_852:
[----:B------:R-:W-:Y:S05]  /*9010*/  BSYNC B0 ;  /* 0x0000000000007941 */ /* 0x000fea0003800000 */
.L_x_851:
        /* <DEDUP_REMOVED lines=16> */
.L_x_854:
[----:B------:R-:W-:Y:S05]  /*9120*/  BSYNC B0 ;  /* 0x0000000000007941 */ /* 0x000fea0003800000 */
.L_x_853:
        /* <DEDUP_REMOVED lines=16> */
.L_x_856:
[----:B------:R-:W-:Y:S05]  /*9230*/  BSYNC B0 ;  /* 0x0000000000007941 */ /* 0x000fea0003800000 */
.L_x_855:
        /* <DEDUP_REMOVED lines=19> */
.L_x_858:
[----:B------:R-:W-:Y:S05]  /*9370*/  BSYNC B0 ;  /* 0x0000000000007941 */ /* 0x000fea0003800000 */
.L_x_857:
        /* <DEDUP_REMOVED lines=15> */
.L_x_860:
[----:B------:R-:W-:Y:S05]  /*9470*/  BSYNC B0 ;  /* 0x0000000000007941 */ /* 0x000fea0003800000 */
.L_x_859:
        /* <DEDUP_REMOVED lines=15> */
.L_x_862:
[----:B------:R-:W-:Y:S05]  /*9570*/  BSYNC B0 ;  /* 0x0000000000007941 */ /* 0x000fea0003800000 */
.L_x_861:
        /* <DEDUP_REMOVED lines=14> */
.L_x_864:
[----:B------:R-:W-:Y:S05]  /*9660*/  BSYNC B0 ;  /* 0x0000000000007941 */ /* 0x000fea0003800000 */
.L_x_863:
        /* <DEDUP_REMOVED lines=14> */
.L_x_866:
[----:B------:R-:W-:Y:S05]  /*9750*/  BSYNC B0 ;  /* 0x0000000000007941 */ /* 0x000fea0003800000 */
.L_x_865:
        /* <DEDUP_REMOVED lines=14> */
.L_x_868:
[----:B------:R-:W-:Y:S05]  /*9840*/  BSYNC B0 ;  /* 0x0000000000007941 */ /* 0x000fea0003800000 */
.L_x_867:
        /* <DEDUP_REMOVED lines=14> */
.L_x_870:
[----:B------:R-:W-:Y:S05]  /*9930*/  BSYNC B0 ;  /* 0x0000000000007941 */ /* 0x000fea0003800000 */
.L_x_869:
        /* <DEDUP_REMOVED lines=14> */
.L_x_871:
        /* <DEDUP_REMOVED lines=14> */
.L_x_1167:


//--------------------- .text._ZN7cutlass13device_kernelIN5flash19enable_sm80_to_sm89INS1_16FlashAttnBwdSm80INS1_25CollectiveMainloopBwdSm80ILi1ELi1EN4cute5tupleIJNS5_1CILi64EEES8_NS7_ILi256EEEEEENS_10bfloat16_tEfNS_4arch4Sm80ELb0ELb1ELb0ELb1ELb0ELb0ELb0ELb0ELi2ELi4ELi2ELi2ELb0EEENS1_24CollectiveEpilogueBwdGQAISA_fSD_Li256ELb1ELb0EEENS1_19SingleTileSchedulerILb1ELb0ELb0ELi64EEEEEEEEEvNT_6ParamsE --------------------------
	.section	.text._ZN7cutlass13device_kernelIN5flash19enable_sm80_to_sm89INS1_16FlashAttnBwdSm80INS1_25CollectiveMainloopBwdSm80ILi1ELi1EN4cute5tupleIJNS5_1CILi64EEES8_NS7_ILi256EEEEEENS_10bfloat16_tEfNS_4arch4Sm80ELb0ELb1ELb0ELb1ELb0ELb0ELb0ELb0ELi2ELi4ELi2ELi2ELb0EEENS1_24CollectiveEpilogueBwdGQAISA_fSD_Li256ELb1ELb0EEENS1_19SingleTileSchedulerILb1ELb0ELb0ELi64EEEEEEEEEvNT_6ParamsE,"ax",@progbits
	.sectioninfo	@"SHI_REGISTERS=255"
	.align	128
.text._ZN7cutlass13device_kernelIN5flash19enable_sm80_to_sm89INS1_16FlashAttnBwdSm80INS1_25CollectiveMainloopBwdSm80ILi1ELi1EN4cute5tupleIJNS5_1CILi64EEES8_NS7_ILi256EEEEEENS_10bfloat16_tEfNS_4arch4Sm80ELb0ELb1ELb0ELb1ELb0ELb0ELb0ELb0ELi2ELi4ELi2ELi2ELb0EEENS1_24CollectiveEpilogueBwdGQAISA_fSD_Li256ELb1ELb0EEENS1_19SingleTileSchedulerILb1ELb0ELb0ELi64EEEEEEEEEvNT_6ParamsE:
        .type           _ZN7cutlass13device_kernelIN5flash19enable_sm80_to_sm89INS1_16FlashAttnBwdSm80INS1_25CollectiveMainloopBwdSm80ILi1ELi1EN4cute5tupleIJNS5_1CILi64EEES8_NS7_ILi256EEEEEENS_10bfloat16_tEfNS_4arch4Sm80ELb0ELb1ELb0ELb1ELb0ELb0ELb0ELb0ELi2ELi4ELi2ELi2ELb0EEENS1_24CollectiveEpilogueBwdGQAISA_fSD_Li256ELb1ELb0EEENS1_19SingleTileSchedulerILb1ELb0ELb0ELi64EEEEEEEEEvNT_6ParamsE,@function
        .size           _ZN7cutlass13device_kernelIN5flash19enable_sm80_to_sm89INS1_16FlashAttnBwdSm80INS1_25CollectiveMainloopBwdSm80ILi1ELi1EN4cute5tupleIJNS5_1CILi64EEES8_NS7_ILi256EEEEEENS_10bfloat16_tEfNS_4arch4Sm80ELb0ELb1ELb0ELb1ELb0ELb0ELb0ELb0ELi2ELi4ELi2ELi2ELb0EEENS1_24CollectiveEpilogueBwdGQAISA_fSD_Li256ELb1ELb0EEENS1_19SingleTileSchedulerILb1ELb0ELb0ELi64EEEEEEEEEvNT_6ParamsE,(.L_x_1168 - _ZN7cutlass13device_kernelIN5flash19enable_sm80_to_sm89INS1_16FlashAttnBwdSm80INS1_25CollectiveMainloopBwdSm80ILi1ELi1EN4cute5tupleIJNS5_1CILi64EEES8_NS7_ILi256EEEEEENS_10bfloat16_tEfNS_4arch4Sm80ELb0ELb1ELb0ELb1ELb0ELb0ELb0ELb0ELi2ELi4ELi2ELi2ELb0EEENS1_24CollectiveEpilogueBwdGQAISA_fSD_Li256ELb1ELb0EEENS1_19SingleTileSchedulerILb1ELb0ELb0ELi64EEEEEEEEEvNT_6ParamsE)
        .other          _ZN7cutlass13device_kernelIN5flash19enable_sm80_to_sm89INS1_16FlashAttnBwdSm80INS1_25CollectiveMainloopBwdSm80ILi1ELi1EN4cute5tupleIJNS5_1CILi64EEES8_NS7_ILi256EEEEEENS_10bfloat16_tEfNS_4arch4Sm80ELb0ELb1ELb0ELb1ELb0ELb0ELb0ELb0ELi2ELi4ELi2ELi2ELb0EEENS1_24CollectiveEpilogueBwdGQAISA_fSD_Li256ELb1ELb0EEENS1_19SingleTileSchedulerILb1ELb0ELb0ELi64EEEEEEEEEvNT_6ParamsE,@"STO_CUDA_ENTRY STV_DEFAULT"
_ZN7cutlass13device_kernelIN5flash19enable_sm80_to_sm89INS1_16FlashAttnBwdSm80INS1_25CollectiveMainloopBwdSm80ILi1ELi1EN4cute5tupleIJNS5_1CILi64EEES8_NS7_ILi256EEEEEENS_10bfloat16_tEfNS_4arch4Sm80ELb0ELb1ELb0ELb1ELb0ELb0ELb0ELb0ELi2ELi4ELi2ELi2ELb0EEENS1_24CollectiveEpilogueBwdGQAISA_fSD_Li256ELb1ELb0EEENS1_19SingleTileSchedulerILb1ELb0ELb0ELi64EEEEEEEEEvNT_6ParamsE:
        /* <DEDUP_REMOVED lines=18> */
.L_x_873:
        /* <DEDUP_REMOVED lines=8> */
.L_x_875:
[----:B------:R-:W-:Y:S02]  /*01a0*/  MOV R0, c[0x0][0x3ac] ;  /* 0x0000eb0000007a02 */ /* 0x000fe40000000f00 */
.L_x_874:
[----:B------:R-:W-:-:S06]  /*01b0*/  USHF.L.U32 UR9, UR6, 0x6, URZ ;  /* 0x0000000606097899 */ /* 0x000fcc000800063f */
[----:B-----5:R-:W-:-:S04]  /*01c0*/  ISETP.LE.AND P0, PT, R0, UR9, PT ;  /* 0x0000000900007c0c */ /* 0x020fc8000bf03270 */
[----:B------:R-:W-:-:S05]  /*01d0*/  SEL R0, R5, 0xffffffff, !P0 ;  /* 0xffffffff05007807 */ /* 0x000fca0004000000 */
[----:B------:R2:W-:Y:S01]  /*01e0*/  STL [R1+0x3c], R0 ;  /* 0x00003c0001007387 */ /* 0x0005e20000100800 */
[----:B------:R-:W-:Y:S05]  /*01f0*/  BRA `(.L_x_876) ;  /* 0x0000012000007947 */ /* 0x000fea0003800000 */
.L_x_872:
[----:B--2-4-:R-:W-:-:S04]  /*0200*/  ISETP.NE.U32.AND P0, PT, RZ, c[0x0][0x3c8], PT ;  /* 0x0000f200ff007a0c */ /* 0x014fc80003f05070 */
[----:B------:R-:W-:-:S13]  /*0210*/  ISETP.NE.AND.EX P0, PT, RZ, c[0x0][0x3cc], PT, P0 ;  /* 0x0000f300ff007a0c */ /* 0x000fda0003f05300 */
[----:B------:R-:W-:Y:S05]  /*0220*/  @!P0 BRA `(.L_x_877) ;  /* 0x0000002000008947 */ /* 0x000fea0003800000 */
[----:B------:R1:W5:Y:S01]  /*0230*/  LDG.E R0, [R2.64] ;  /* 0x0000000c02007981 */ /* 0x000362000c1e1900 */
[----:B------:R-:W-:Y:S05]  /*0240*/  BRA `(.L_x_878) ;  /* 0x0000009000007947 */ /* 0x000fea0003800000 */
.L_x_877:
        /* <DEDUP_REMOVED lines=8> */
.L_x_879:
[----:B------:R-:W-:Y:S02]  /*02d0*/  MOV R0, c[0x0][0x3ac] ;  /* 0x0000eb0000007a02 */ /* 0x000fe40000000f00 */
.L_x_878:
[----:B------:R-:W-:-:S06]  /*02e0*/  USHF.L.U32 UR9, UR6, 0x6, URZ ;  /* 0x0000000606097899 */ /* 0x000fcc000800063f */
[----:B-----5:R-:W-:-:S04]  /*02f0*/  ISETP.LE.AND P0, PT, R0, UR9, PT ;  /* 0x0000000900007c0c */ /* 0x020fc8000bf03270 */
[----:B------:R-:W-:-:S05]  /*0300*/  SEL R0, R5, 0xffffffff, !P0 ;  /* 0xffffffff05007807 */ /* 0x000fca0004000000 */
[----:B------:R2:W-:Y:S04]  /*0310*/  STL [R1+0x3c], R0 ;  /* 0x00003c0001007387 */ /* 0x0005e80000100800 */
.L_x_876:
        /* <DEDUP_REMOVED lines=19> */
[----:B------:R-:W-:Y:S01]  /*0450*/  CS2R R14, SRZ ;  /* 0x00000000000e7805 */ /* 0x000fe2000001ff00 */
[----:B------:R-:W-:Y:S02]  /*0460*/  IMAD.MOV.U32 R22, RZ, RZ, RZ ;  /* 0x000000ffff167224 */ /* 0x000fe400078e00ff */
        /* <DEDUP_REMOVED lines=16> */
.L_x_880:
[----:B--2---:R-:W-:-:S04]  /*0570*/  ISETP.NE.U32.AND P0, PT, RZ, c[0x0][0x2e0], PT ;  /* 0x0000b800ff007a0c */ /* 0x004fc80003f05070 */
[----:B------:R-:W-:-:S13]  /*0580*/  ISETP.NE.AND.EX P0, PT, RZ, c[0x0][0x2e4], PT, P0 ;  /* 0x0000b900ff007a0c */ /* 0x000fda0003f05300 */
[----:B------:R-:W-:Y:S05]  /*0590*/  @!P0 BRA `(.L_x_881) ;  /* 0x0000004000008947 */ /* 0x000fea0003800000 */
[----:B------:R-:W-:-:S05]  /*05a0*/  IMAD.WIDE R2, R21, R9, c[0x0][0x2e0] ;  /* 0x0000b80015027625 */ /* 0x000fca00078e0209 */
[----:B------:R-:W2:Y:S02]  /*05b0*/  LDG.E R0, [R2.64] ;  /* 0x0000000c02007981 */ /* 0x000ea4000c1e1900 */
[----:B--2---:R1:W2:Y:S02]  /*05c0*/  R2UR UR14, R0 ;  /* 0x00000000000e73c2 */ /* 0x0042a400000e0000 */
[----:B-12---:R-:W-:Y:S05]  /*05d0*/  BRA `(.L_x_882) ;  /* 0x0000006000007947 */ /* 0x006fea0003800000 */
.L_x_881:
[----:B------:R-:W-:Y:S05]  /*05e0*/  @!P2 BRA `(.L_x_882) ;  /* 0x000000500000a947 */ /* 0x000fea0003800000 */
[----:B------:R1:W2:Y:S04]  /*05f0*/  LDG.E R0, [R2.64] ;  /* 0x0000000c02007981 */ /* 0x0002a8000c1e1900 */
[----:B-1----:R-:W3:Y:S01]  /*0600*/  LDG.E R2, [R2.64+0x4] ;  /* 0x0000040c02027981 */ /* 0x002ee2000c1e1900 */
[----:B--2---:R-:W1:Y:S08]  /*0610*/  R2UR UR14, R0 ;  /* 0x00000000000e73c2 */ /* 0x004e7000000e0000 */
[----:B---3--:R-:W1:Y:S02]  /*0620*/  R2UR UR4, R2 ;  /* 0x00000000020473c2 */ /* 0x008e6400000e0000 */
[----:B-1----:R-:W-:-:S06]  /*0630*/  UIADD3 UR14, -UR14, UR4, URZ ;  /* 0x000000040e0e7290 */ /* 0x002fcc000fffe13f */
.L_x_882:
        /* <DEDUP_REMOVED lines=15> */
.L_x_883:
        /* <DEDUP_REMOVED lines=80> */
[----:B------:R-:W-:Y:S01]  /*0c30*/  IMAD.SHL.U32 R20, R166, 0x4, RZ ;  /* 0x00000004a6147824 */ /* 0x000fe200078e00ff */
[----:B------:R-:W-:Y:S01]  /*0c40*/  ISETP.NE.AND P0, PT, R0, 0x1, PT ;  /* 0x000000010000780c */ /* 0x000fe20003f05270 */
[----:B------:R-:W-:Y:S01]  /*0c50*/  IMAD.MOV.U32 R0, RZ, RZ, R24 ;  /* 0x000000ffff007224 */ /* 0x000fe200078e0018 */
[-C--:B------:R-:W-:Y:S01]  /*0c60*/  LEA.HI R10, R35, R166.reuse, RZ, 0x3 ;  /* 0x000000a6230a7211 */ /* 0x080fe200078f18ff */
[----:B------:R-:W-:Y:S01]  /*0c70*/  USHF.R.S32.HI UR10, URZ, 0x1f, UR11 ;  /* 0x0000001f3f0a7899 */ /* 0x000fe2000801140b */
[C---:B------:R-:W-:Y:S01]  /*0c80*/  SEL R11, R21.reuse, RZ, !P2 ;  /* 0x000000ff150b7207 */ /* 0x040fe20005000000 */
[----:B------:R-:W-:Y:S01]  /*0c90*/  ULDC.64 UR4, c[0x0][0x178] ;  /* 0x00005e0000047ab9 */ /* 0x000fe20000000a00 */
        /* <DEDUP_REMOVED lines=8> */
[----:B------:R-:W-:Y:S01]  /*0d20*/  SEL R21, R21, RZ, !P1 ;  /* 0x000000ff15157207 */ /* 0x000fe20004800000 */
[----:B------:R-:W-:Y:S01]  /*0d30*/  UIMAD UR5, UR11, UR5, UR15 ;  /* 0x000000050b0572a4 */ /* 0x000fe2000f8e020f */
[----:B------:R-:W-:Y:S01]  /*0d40*/  LEA.HI R33, R35, R166, RZ, 0x2 ;  /* 0x000000a623217211 */ /* 0x000fe200078f10ff */
[----:B------:R-:W-:Y:S01]  /*0d50*/  IMAD.SHL.U32 R2, R32, 0x8, RZ ;  /* 0x0000000820027824 */ /* 0x000fe200078e00ff */
[----:B------:R-:W-:Y:S01]  /*0d60*/  @P0 SHF.R.U32.HI R0, RZ, c[0x0][0x250], R3 ;  /* 0x00009400ff000a19 */ /* 0x000fe20000011603 */
[----:B------:R-:W-:Y:S01]  /*0d70*/  UIADD3 UR5, UR19, UR5, URZ ;  /* 0x0000000513057290 */ /* 0x000fe2000fffe03f */
[----:B------:R-:W-:Y:S01]  /*0d80*/  IADD3 R10, P0, R248, R14, RZ ;  /* 0x0000000ef80a7210 */ /* 0x000fe20007f1e0ff */
[----:B------:R-:W-:Y:S01]  /*0d90*/  USHF.L.U32 UR17, UR11, 0x6, URZ ;  /* 0x000000060b117899 */ /* 0x000fe2000800063f */
[----:B------:R-:W-:Y:S01]  /*0da0*/  SHF.R.S32.HI R4, RZ, 0x1f, R0 ;  /* 0x0000001fff047819 */ /* 0x000fe20000011400 */
[----:B------:R-:W-:Y:S01]  /*0db0*/  IMAD.MOV.U32 R246, RZ, RZ, 0x20 ;  /* 0x00000020fff67424 */ /* 0x000fe200078e00ff */
[----:B------:R-:W-:Y:S01]  /*0dc0*/  SHF.R.S32.HI R3, RZ, 0x1f, R2 ;  /* 0x0000001fff037819 */ /* 0x000fe20000011402 */
[----:B------:R-:W-:Y:S01]  /*0dd0*/  USHF.R.S32.HI UR15, URZ, 0x1f, UR17 ;  /* 0x0000001f3f0f7899 */ /* 0x000fe20008011411 */
[----:B------:R-:W-:Y:S01]  /*0de0*/  IADD3 R29, R2, 0x40, RZ ;  /* 0x00000040021d7810 */ /* 0x000fe20007ffe0ff */
[----:B------:R-:W-:Y:S01]  /*0df0*/  IMAD R5, R4, c[0x0][0x1e0], RZ ;  /* 0x0000780004057a24 */ /* 0x000fe200078e02ff */
[----:B------:R-:W-:Y:S01]  /*0e00*/  ISETP.GE.AND P5, PT, R2, c[0x0][0x1cc], PT ;  /* 0x0000730002007a0c */ /* 0x000fe20003fa6270 */
[----:B------:R-:W-:Y:S01]  /*0e10*/  IMAD R4, R4, c[0x0][0x1b0], RZ ;  /* 0x00006c0004047a24 */ /* 0x000fe200078e02ff */
[----:B------:R-:W-:Y:S01]  /*0e20*/  ISETP.GE.AND P4, PT, R29, c[0x0][0x1cc], PT ;  /* 0x000073001d007a0c */ /* 0x000fe20003f86270 */
[----:B------:R-:W-:Y:S01]  /*0e30*/  IMAD R8, R0, c[0x0][0x1e4], R5 ;  /* 0x0000790000087a24 */ /* 0x000fe200078e0205 */
[----:B------:R-:W-:Y:S01]  /*0e40*/  IADD3 R28, R2, 0x80, RZ ;  /* 0x00000080021c7810 */ /* 0x000fe20007ffe0ff */
[----:B------:R-:W-:Y:S01]  /*0e50*/  IMAD R9, R0, c[0x0][0x1b4], R4 ;  /* 0x00006d0000097a24 */ /* 0x000fe200078e0204 */
[----:B------:R-:W-:Y:S01]  /*0e60*/  IADD3 R27, R2, 0xc0, RZ ;  /* 0x000000c0021b7810 */ /* 0x000fe20007ffe0ff */
[--C-:B------:R-:W-:Y:S01]  /*0e70*/  IMAD.WIDE.U32 R6, R0, c[0x0][0x1e0], R2.reuse ;  /* 0x0000780000067a25 */ /* 0x100fe200078e0002 */
[----:B------:R-:W-:Y:S01]  /*0e80*/  ISETP.GE.AND P3, PT, R28, c[0x0][0x1cc], PT ;  /* 0x000073001c007a0c */ /* 0x000fe20003f66270 */
[----:B------:R-:W-:Y:S01]  /*0e90*/  CS2R R162, SRZ ;  /* 0x0000000000a27805 */ /* 0x000fe2000001ff00 */
[----:B------:R-:W-:Y:S01]  /*0ea0*/  CS2R R160, SRZ ;  /* 0x0000000000a07805 */ /* 0x000fe2000001ff00 */
[----:B------:R-:W-:Y:S01]  /*0eb0*/  IMAD.WIDE.U32 R4, R0, c[0x0][0x1b0], R2 ;  /* 0x00006c0000047a25 */ /* 0x000fe200078e0002 */
[C---:B------:R-:W-:Y:S01]  /*0ec0*/  SEL R0, R19.reuse, RZ, !P2 ;  /* 0x000000ff13007207 */ /* 0x040fe20005000000 */
[----:B------:R-:W-:Y:S01]  /*0ed0*/  CS2R R158, SRZ ;  /* 0x00000000009e7805 */ /* 0x000fe2000001ff00 */
[----:B------:R-:W-:Y:S01]  /*0ee0*/  SEL R19, R19, RZ, !P1 ;  /* 0x000000ff13137207 */ /* 0x000fe20004800000 */
[----:B------:R-:W-:Y:S01]  /*0ef0*/  IMAD.IADD R7, R7, 0x1, R8 ;  /* 0x0000000107077824 */ /* 0x000fe200078e0208 */
[----:B------:R-:W-:Y:S01]  /*0f00*/  ISETP.GE.AND P1, PT, R27, c[0x0][0x19c], PT ;  /* 0x000067001b007a0c */ /* 0x000fe20003f26270 */
        /* <DEDUP_REMOVED lines=15> */
[----:B------:R-:W-:Y:S01]  /*1000*/  CS2R R140, SRZ ;  /* 0x00000000008c7805 */ /* 0x000fe2000001ff00 */
[----:B------:R-:W-:Y:S01]  /*1010*/  CS2R R138, SRZ ;  /* 0x00000000008a7805 */ /* 0x000fe2000001ff00 */
[----:B------:R-:W-:Y:S01]  /*1020*/  CS2R R136, SRZ ;  /* 0x0000000000887805 */ /* 0x000fe2000001ff00 */
[----:B------:R-:W-:Y:S01]  /*1030*/  IMAD.X R11, R18, 0x1, R15, P0 ;  /* 0x00000001120b7824 */ /* 0x000fe200000e060f */
[C---:B------:R-:W-:Y:S01]  /*1040*/  IADD3 R16, P0, R248.reuse, R16, RZ ;  /* 0x00000010f8107210 */ /* 0x040fe20007f1e0ff */
[----:B------:R-:W-:Y:S01]  /*1050*/  IMAD.U32 R4, RZ, RZ, UR6 ;  /* 0x00000006ff047e24 */ /* 0x000fe2000f8e00ff */
[----:B------:R-:W-:Y:S01]  /*1060*/  CS2R R134, SRZ ;  /* 0x0000000000867805 */ /* 0x000fe2000001ff00 */
[----:B------:R-:W-:Y:S01]  /*1070*/  IMAD.IADD R7, R7, 0x1, R0 ;  /* 0x0000000107077824 */ /* 0x000fe200078e0200 */
[----:B------:R-:W-:Y:S01]  /*1080*/  CS2R R132, SRZ ;  /* 0x0000000000847805 */ /* 0x000fe2000001ff00 */
[----:B------:R-:W-:Y:S01]  /*1090*/  IMAD.SHL.U32 R0, R248, 0x40, RZ ;  /* 0x00000040f8007824 */ /* 0x000fe200078e00ff */
[----:B------:R-:W-:Y:S01]  /*10a0*/  CS2R R130, SRZ ;  /* 0x0000000000827805 */ /* 0x000fe2000001ff00 */
        /* <DEDUP_REMOVED lines=23> */
[----:B------:R-:W-:Y:S01]  /*1220*/  CS2R R110, SRZ ;  /* 0x00000000006e7805 */ /* 0x000fe2000001ff00 */
[----:B------:R-:W-:Y:S01]  /*1230*/  IMAD.X R17, R18, 0x1, R17, P0 ;  /* 0x0000000112117824 */ /* 0x000fe200000e0611 */
[----:B------:R-:W-:Y:S01]  /*1240*/  LEA R6, P0, R8, c[0x0][0x190], 0x1 ;  /* 0x0000640008067a11 */ /* 0x000fe200078008ff */
[----:B------:R-:W-:Y:S01]  /*1250*/  IMAD.IADD R7, R9, 0x1, R13 ;  /* 0x0000000109077824 */ /* 0x000fe200078e020d */
[----:B------:R-:W-:Y:S01]  /*1260*/  LEA.HI.X R5, R10, c[0x0][0x1c4], R0, 0x1, P2 ;  /* 0x000071000a057a11 */ /* 0x000fe200010f0c00 */
[----:B------:R-:W-:Y:S01]  /*1270*/  IMAD.MOV.U32 R9, RZ, RZ, c[0x0][0x1d8] ;  /* 0x00007600ff097624 */ /* 0x000fe200078e00ff */
[----:B------:R-:W-:Y:S01]  /*1280*/  LEA.HI R10, R35, R166, RZ, 0x6 ;  /* 0x000000a6230a7211 */ /* 0x000fe200078f30ff */
[----:B------:R-:W-:Y:S01]  /*1290*/  IMAD.MOV.U32 R11, RZ, RZ, c[0x0][0x1dc] ;  /* 0x00007700ff0b7624 */ /* 0x000fe200078e00ff */
[----:B------:R-:W-:Y:S01]  /*12a0*/  LEA.HI.X R7, R8, c[0x0][0x194], R7, 0x1, P0 ;  /* 0x0000650008077a11 */ /* 0x000fe200000f0c07 */
[----:B------:R-:W-:Y:S01]  /*12b0*/  IMAD.MOV.U32 R14, RZ, RZ, c[0x0][0x1a8] ;  /* 0x00006a00ff0e7624 */ /* 0x000fe200078e00ff */
[----:B------:R-:W-:Y:S01]  /*12c0*/  LEA R8, P0, R9, R4, 0x6 ;  /* 0x0000000409087211 */ /* 0x000fe200078030ff */
[----:B------:R-:W-:Y:S01]  /*12d0*/  IMAD R15, R23, c[0x0][0x180], RZ ;  /* 0x00006000170f7a24 */ /* 0x000fe200078e02ff */
[----:B------:R-:W-:Y:S01]  /*12e0*/  SHF.R.S32.HI R30, RZ, 0x6, R10 ;  /* 0x00000006ff1e7819 */ /* 0x000fe2000001140a */
[----:B------:R-:W-:Y:S01]  /*12f0*/  IMAD R10, R17, c[0x0][0x178], RZ ;  /* 0x00005e00110a7a24 */ /* 0x000fe200078e02ff */
[----:B------:R-:W-:Y:S01]  /*1300*/  IADD3 R0, -R248, UR16, RZ ;  /* 0x00000010f8007c10 */ /* 0x000fe2000fffe1ff */
[----:B------:R-:W-:Y:S01]  /*1310*/  IMAD R15, R24, c[0x0][0x184], R15 ;  /* 0x00006100180f7a24 */ /* 0x000fe200078e020f */
[----:B------:R-:W-:Y:S01]  /*1320*/  LEA.HI.X R9, R9, R5, R11, 0x6, P0 ;  /* 0x0000000509097211 */ /* 0x000fe200000f340b */
[----:B------:R-:W-:Y:S01]  /*1330*/  IMAD R11, R30, 0x200, R12 ;  /* 0x000002001e0b7824 */ /* 0x000fe200078e020c */
[----:B------:R-:W-:Y:S01]  /*1340*/  ISETP.LT.OR P0, PT, R0, 0x1, P5 ;  /* 0x000000010000780c */ /* 0x000fe20002f01670 */
[----:B------:R-:W-:Y:S01]  /*1350*/  IMAD R10, R16, c[0x0][0x17c], R10 ;  /* 0x00005f00100a7a24 */ /* 0x000fe200078e020a */
[----:B------:R-:W-:Y:S01]  /*1360*/  ISETP.LT.OR P6, PT, R0, 0x1, P4 ;  /* 0x000000010000780c */ /* 0x000fe200027c1670 */
[----:B------:R-:W-:Y:S01]  /*1370*/  IMAD.WIDE.U32 R12, R16, c[0x0][0x178], R2 ;  /* 0x00005e00100c7a25 */ /* 0x000fe200078e0002 */
[C---:B------:R-:W-:Y:S01]  /*1380*/  ISETP.LT.OR P5, PT, R0.reuse, 0x21, P5 ;  /* 0x000000210000780c */ /* 0x040fe20002fa1670 */
[----:B------:R-:W-:Y:S01]  /*1390*/  CS2R R108, SRZ ;  /* 0x00000000006c7805 */ /* 0x000fe2000001ff00 */
[----:B------:R-:W-:Y:S01]  /*13a0*/  ISETP.LT.OR P4, PT, R0, 0x21, P4 ;  /* 0x000000210000780c */ /* 0x000fe20002781670 */
[----:B------:R-:W-:Y:S01]  /*13b0*/  IMAD.SHL.U32 R240, R11, 0x2, RZ ;  /* 0x000000020bf07824 */ /* 0x000fe200078e00ff */
[----:B------:R-:W-:Y:S01]  /*13c0*/  SHF.R.S32.HI R18, RZ, 0x1f, R22 ;  /* 0x0000001fff127819 */ /* 0x000fe20000011416 */
[----:B------:R-:W-:Y:S01]  /*13d0*/  IMAD.IADD R13, R13, 0x1, R10 ;  /* 0x000000010d0d7824 */ /* 0x000fe200078e020a */
[----:B------:R-:W-:Y:S01]  /*13e0*/  LEA R10, P2, R14, R6, 0x6 ;  /* 0x000000060e0a7211 */ /* 0x000fe200078430ff */
[----:B------:R-:W-:Y:S01]  /*13f0*/  IMAD.MOV.U32 R11, RZ, RZ, c[0x0][0x1ac] ;  /* 0x00006b00ff0b7624 */ /* 0x000fe200078e00ff */
[----:B------:R-:W-:Y:S01]  /*1400*/  CS2R R106, SRZ ;  /* 0x00000000006a7805 */ /* 0x000fe2000001ff00 */
[----:B------:R-:W-:Y:S01]  /*1410*/  @!PT LDS RZ, [RZ] ;  /* 0x00000000fffff984 */ /* 0x000fe20000000800 */
[----:B------:R-:W-:Y:S01]  /*1420*/  @!PT LDS RZ, [RZ] ;  /* 0x00000000fffff984 */ /* 0x000fe20000000800 */
[----:B------:R-:W-:Y:S01]  /*1430*/  @!PT LDS RZ, [RZ] ;  /* 0x00000000fffff984 */ /* 0x000fe20000000800 */
[----:B------:R1:W-:Y:S01]  /*1440*/  LDGSTS.E.BYPASS.LTC128B.128 [R240+0x8080], [R4.64], !P0 ;  /* 0x0808000004f07fae */ /* 0x0003e2000c101d4c */
[----:B------:R-:W-:Y:S01]  /*1450*/  ISETP.LT.OR P0, PT, R0, 0x1, P3 ;  /* 0x000000010000780c */ /* 0x000fe20001f01670 */
[----:B------:R-:W-:Y:S01]  /*1460*/  IMAD.WIDE.U32 R12, R24, c[0x0][0x180], R12 ;  /* 0x00006000180c7a25 */ /* 0x000fe200078e000c */
[----:B------:R-:W-:Y:S01]  /*1470*/  LEA.HI.X R11, R14, R7, R11, 0x6, P2 ;  /* 0x000000070e0b7211 */ /* 0x000fe200010f340b */
[----:B------:R1:W-:Y:S01]  /*1480*/  LDGSTS.E.BYPASS.LTC128B.128 [R240+0xa080], [R4.64+0x80], !P6 ;  /* 0x0a08008004f07fae */ /* 0x0003e2000f101d4c */
[----:B------:R-:W-:Y:S01]  /*1490*/  ISETP.GE.AND P2, PT, R27, c[0x0][0x1cc], PT ;  /* 0x000073001b007a0c */ /* 0x000fe20003f46270 */
[----:B------:R-:W-:Y:S01]  /*14a0*/  IMAD.IADD R13, R13, 0x1, R15 ;  /* 0x000000010d0d7824 */ /* 0x000fe200078e020f */
[C---:B------:R-:W-:Y:S01]  /*14b0*/  ISETP.LT.OR P3, PT, R0.reuse, 0x21, P3 ;  /* 0x000000210000780c */ /* 0x040fe20001f61670 */
[----:B------:R-:W-:Y:S01]  /*14c0*/  IMAD R17, R17, c[0x0][0x208], RZ ;  /* 0x0000820011117a24 */ /* 0x000fe200078e02ff */
[C---:B------:R-:W-:Y:S01]  /*14d0*/  ISETP.LT.OR P6, PT, R0.reuse, 0x1, P2 ;  /* 0x000000010000780c */ /* 0x040fe200017c1670 */
[----:B------:R-:W-:Y:S01]  /*14e0*/  IMAD.WIDE.U32 R36, R21, c[0x0][0x188], R12 ;  /* 0x0000620015247a25 */ /* 0x000fe200078e000c */
[----:B------:R-:W-:Y:S01]  /*14f0*/  ISETP.LT.OR P2, PT, R0, 0x21, P2 ;  /* 0x000000210000780c */ /* 0x000fe20001741670 */
[----:B------:R-:W-:Y:S01]  /*1500*/  CS2R R104, SRZ ;  /* 0x0000000000687805 */ /* 0x000fe2000001ff00 */
[----:B------:R-:W-:Y:S01]  /*1510*/  CS2R R102, SRZ ;  /* 0x0000000000667805 */ /* 0x000fe2000001ff00 */
[----:B------:R1:W-:Y:S01]  /*1520*/  LDGSTS.E.BYPASS.LTC128B.128 [R240+0xc080], [R4.64+0x100], !P0 ;  /* 0x0c08010004f07fae */ /* 0x0003e2000c101d4c */
[C---:B------:R-:W-:Y:S01]  /*1530*/  IADD3 R14, P0, R20.reuse, R22, RZ ;  /* 0x00000016140e7210 */ /* 0x040fe20007f1e0ff */
[----:B------:R-:W-:Y:S01]  /*1540*/  CS2R R100, SRZ ;  /* 0x0000000000647805 */ /* 0x000fe2000001ff00 */
[----:B------:R-:W-:Y:S01]  /*1550*/  CS2R R98, SRZ ;  /* 0x0000000000627805 */ /* 0x000fe2000001ff00 */
[----:B------:R-:W-:Y:S01]  /*1560*/  STL.64 [R1+0x8], R36 ;  /* 0x0000082401007387 */ /* 0x000fe20000100a00 */
[----:B------:R-:W-:Y:S01]  /*1570*/  LEA.HI.X.SX32 R15, R20, R18, 0x1, P0 ;  /* 0x00000012140f7211 */ /* 0x000fe200000f0eff */
[C---:B------:R-:W-:Y:S01]  /*1580*/  IMAD R20, R16.reuse, c[0x0][0x20c], R17 ;  /* 0x0000830010147a24 */ /* 0x040fe200078e0211 */
[----:B------:R-:W-:Y:S01]  /*1590*/  CS2R R96, SRZ ;  /* 0x0000000000607805 */ /* 0x000fe2000001ff00 */
[----:B------:R1:W-:Y:S01]  /*15a0*/  LDGSTS.E.BYPASS.LTC128B.128 [R240+0xe080], [R4.64+0x180], !P6 ;  /* 0x0e08018004f07fae */ /* 0x0003e2000f101d4c */
[----:B------:R-:W-:Y:S01]  /*15b0*/  IMAD.WIDE.U32 R16, R16, c[0x0][0x208], R2 ;  /* 0x0000820010107a25 */ /* 0x000fe200078e0002 */
[----:B------:R-:W-:Y:S01]  /*15c0*/  CS2R R94, SRZ ;  /* 0x00000000005e7805 */ /* 0x000fe2000001ff00 */
[----:B------:R-:W-:Y:S01]  /*15d0*/  CS2R R92, SRZ ;  /* 0x00000000005c7805 */ /* 0x000fe2000001ff00 */
[----:B------:R2:W-:Y:S01]  /*15e0*/  LDGSTS.E.BYPASS.LTC128B.128 [R240+0x9080], [R8.64], !P5 ;  /* 0x0908000008f07fae */ /* 0x0005e2000e901d4c */
[----:B------:R-:W-:Y:S01]  /*15f0*/  IMAD R3, R19, c[0x0][0x188], RZ ;  /* 0x0000620013037a24 */ /* 0x000fe200078e02ff */
[----:B------:R-:W-:Y:S01]  /*1600*/  CS2R R90, SRZ ;  /* 0x00000000005a7805 */ /* 0x000fe2000001ff00 */
[----:B------:R-:W-:Y:S01]  /*1610*/  IMAD R18, R23, c[0x0][0x270], RZ ;  /* 0x00009c0017127a24 */ /* 0x000fe200078e02ff */
        /* <DEDUP_REMOVED lines=10> */
[----:B------:R-:W-:Y:S01]  /*16c0*/  IMAD R18, R24, c[0x0][0x274], R18 ;  /* 0x00009d0018127a24 */ /* 0x000fe200078e0212 */
[C---:B------:R-:W-:Y:S01]  /*16d0*/  ISETP.LT.OR P0, PT, R0.reuse, 0x1, P3 ;  /* 0x000000010000780c */ /* 0x040fe20001f01670 */
[----:B------:R3:W-:Y:S01]  /*16e0*/  STL [R1+0x14], R25 ;  /* 0x0000141901007387 */ /* 0x0007e20000100800 */
[C---:B------:R-:W-:Y:S01]  /*16f0*/  ISETP.LT.OR P6, PT, R0.reuse, 0x1, P2 ;  /* 0x000000010000780c */ /* 0x040fe200017c1670 */
[----:B------:R-:W-:Y:S01]  /*1700*/  CS2R R86, SRZ ;  /* 0x0000000000567805 */ /* 0x000fe2000001ff00 */
[C---:B------:R-:W-:Y:S01]  /*1710*/  ISETP.LT.OR P4, PT, R0.reuse, 0x21, P4 ;  /* 0x000000210000780c */ /* 0x040fe20002781670 */
[----:B------:R-:W-:Y:S01]  /*1720*/  CS2R R84, SRZ ;  /* 0x0000000000547805 */ /* 0x000fe2000001ff00 */
[C---:B------:R-:W-:Y:S01]  /*1730*/  ISETP.LT.OR P3, PT, R0.reuse, 0x21, P3 ;  /* 0x000000210000780c */ /* 0x040fe20001f61670 */
[----:B------:R4:W-:Y:S01]  /*1740*/  LDGSTS.E.BYPASS.LTC128B.128 [R240+0x80], [R6.64], !P5 ;  /* 0x0008000006f07fae */ /* 0x0009e2000e901d4c */
[C---:B------:R-:W-:Y:S01]  /*1750*/  ISETP.LT.OR P5, PT, R0.reuse, 0x1, P1 ;  /* 0x000000010000780c */ /* 0x040fe20000fa1670 */
[----:B-1----:R-:W-:Y:S01]  /*1760*/  IMAD.U32 R4, RZ, RZ, UR18 ;  /* 0x00000012ff047e24 */ /* 0x002fe2000f8e00ff */
[C---:B------:R-:W-:Y:S01]  /*1770*/  ISETP.LT.OR P2, PT, R0.reuse, 0x21, P2 ;  /* 0x000000210000780c */ /* 0x040fe20001741670 */
[----:B------:R-:W-:Y:S01]  /*1780*/  IMAD.U32 R5, RZ, RZ, UR19 ;  /* 0x00000013ff057e24 */ /* 0x000fe2000f8e00ff */
[----:B------:R-:W-:Y:S01]  /*1790*/  ISETP.LT.OR P1, PT, R0, 0x21, P1 ;  /* 0x000000210000780c */ /* 0x000fe20000f21670 */
[----:B------:R-:W-:Y:S01]  /*17a0*/  IMAD.U32 R5, RZ, RZ, UR5 ;  /* 0x00000005ff057e24 */ /* 0x000fe2000f8e00ff */
[----:B------:R4:W-:Y:S01]  /*17b0*/  LDGSTS.E.BYPASS.LTC128B.128 [R240+0x2080], [R6.64+0x80], !P0 ;  /* 0x0208008006f07fae */ /* 0x0009e2000c101d4c */
[C---:B------:R-:W-:Y:S01]  /*17c0*/  LEA R3, P0, R4.reuse, R36, 0x6 ;  /* 0x0000002404037211 */ /* 0x040fe200078030ff */
[----:B------:R-:W-:Y:S01]  /*17d0*/  IMAD.U32 R0, RZ, RZ, UR17 ;  /* 0x00000011ff007e24 */ /* 0x000fe2000f8e00ff */
[----:B------:R-:W-:Y:S01]  /*17e0*/  ULDC.64 UR4, c[0x0][0x208] ;  /* 0x0000820000047ab9 */ /* 0x000fe20000000a00 */
[----:B------:R4:W-:Y:S01]  /*17f0*/  LDGSTS.E.BYPASS.LTC128B.128 [R240+0x4080], [R6.64+0x100], !P6 ;  /* 0x0408010006f07fae */ /* 0x0009e2000f101d4c */
[----:B------:R-:W-:Y:S01]  /*1800*/  LEA.HI.X R5, R4, R25, R5, 0x6, P0 ;  /* 0x0000001904057211 */ /* 0x000fe200000f3405 */
[----:B------:R-:W-:Y:S01]  /*1810*/  UIMAD UR10, UR10, UR4, URZ ;  /* 0x000000040a0a72a4 */ /* 0x000fe2000f8e023f */
[C---:B------:R-:W-:Y:S01]  /*1820*/  LEA R4, P0, R3.reuse, c[0x0][0x160], 0x1 ;  /* 0x0000580003047a11 */ /* 0x040fe200078008ff */
[----:B------:R4:W-:Y:S01]  /*1830*/  LDGSTS.E.BYPASS.LTC128B.128 [R240+0x6080], [R6.64+0x180], !P5 ;  /* 0x0608018006f07fae */ /* 0x0009e2000e901d4c */
[----:B------:R-:W-:Y:S01]  /*1840*/  IADD3 R0, -R0, UR8, -R248 ;  /* 0x0000000800007c10 */ /* 0x000fe2000fffe9f8 */
[----:B--2---:R-:W-:Y:S01]  /*1850*/  IMAD.WIDE.U32 R8, R24, c[0x0][0x270], R14 ;  /* 0x00009c0018087a25 */ /* 0x004fe200078e000e */
[----:B------:R-:W-:Y:S01]  /*1860*/  LEA.HI.X R5, R3, c[0x0][0x164], R5, 0x1, P0 ;  /* 0x0000590003057a11 */ /* 0x000fe200000f0c05 */
[----:B------:R1:W-:Y:S01]  /*1870*/  LDGSTS.E.BYPASS.LTC128B.128 [R240+0x1080], [R10.64], !P4 ;  /* 0x010800000af07fae */ /* 0x0003e2000e101d4c */
[----:B------:R-:W-:Y:S01]  /*1880*/  ISETP.GE.AND P6, PT, R29, c[0x0][0x16c], PT ;  /* 0x00005b001d007a0c */ /* 0x000fe20003fc6270 */
[----:B------:R-:W-:Y:S01]  /*1890*/  IMAD.IADD R13, R9, 0x1, R18 ;  /* 0x00000001090d7824 */ /* 0x000fe200078e0212 */
[----:B------:R-:W-:Y:S01]  /*18a0*/  ISETP.GE.AND P5, PT, R28, c[0x0][0x16c], PT ;  /* 0x00005b001c007a0c */ /* 0x000fe20003fa6270 */
[----:B------:R1:W-:Y:S01]  /*18b0*/  LDGSTS.E.BYPASS.LTC128B.128 [R240+0x3080], [R10.64+0x80], !P3 ;  /* 0x030800800af07fae */ /* 0x0003e2000d901d4c */
[----:B------:R-:W-:Y:S01]  /*18c0*/  ISETP.GE.AND P4, PT, R27, c[0x0][0x16c], PT ;  /* 0x00005b001b007a0c */ /* 0x000fe20003f86270 */
[----:B------:R-:W-:Y:S01]  /*18d0*/  IMAD.MOV.U32 R12, RZ, RZ, R8 ;  /* 0x000000ffff0c7224 */ /* 0x000fe200078e0008 */
[----:B------:R-:W-:Y:S01]  /*18e0*/  ISETP.LT.OR P3, PT, R0, 0x1, P5 ;  /* 0x000000010000780c */ /* 0x000fe20002f61670 */
[----:B------:R1:W-:Y:S01]  /*18f0*/  LDGSTS.E.BYPASS.LTC128B.128 [R240+0x5080], [R10.64+0x100], !P2 ;  /* 0x050801000af07fae */ /* 0x0003e2000d101d4c */
[----:B------:R-:W-:Y:S01]  /*1900*/  ISETP.GE.AND P2, PT, R2, c[0x0][0x16c], PT ;  /* 0x00005b0002007a0c */ /* 0x000fe20003f46270 */
[----:B------:R-:W-:Y:S01]  /*1910*/  IMAD.IADD R9, R17, 0x1, R20 ;  /* 0x0000000111097824 */ /* 0x000fe200078e0214 */
[----:B------:R-:W-:Y:S01]  /*1920*/  UIMAD.WIDE.U32 UR18, UR11, UR4, URZ ;  /* 0x000000040b1272a5 */ /* 0x000fe2000f8e003f */
[----:B------:R1:W-:Y:S01]  /*1930*/  LDGSTS.E.BYPASS.LTC128B.128 [R240+0x7080], [R10.64+0x180], !P1 ;  /* 0x070801800af07fae */ /* 0x0003e2000c901d4c */
[C---:B------:R-:W-:Y:S01]  /*1940*/  ISETP.LT.OR P1, PT, R0.reuse, 0x1, P6 ;  /* 0x000000010000780c */ /* 0x040fe20003721670 */
[----:B------:R-:W-:Y:S01]  /*1950*/  IMAD.MOV.U32 R8, RZ, RZ, R16 ;  /* 0x000000ffff087224 */ /* 0x000fe200078e0010 */
[----:B------:R-:W-:Y:S01]  /*1960*/  ISETP.LT.OR P6, PT, R0, 0x21, P6 ;  /* 0x000000210000780c */ /* 0x000fe200037c1670 */
[----:B------:R-:W0:Y:S01]  /*1970*/  LDGDEPBAR ;  /* 0x00000000000079af */ /* 0x000e220000000000 */
[----:B------:R-:W-:Y:S01]  /*1980*/  IMAD.WIDE.U32 R14, R24, c[0x0][0x288], R14 ;  /* 0x0000a200180e7a25 */ /* 0x000fe200078e000e */
[----:B------:R-:W-:Y:S01]  /*1990*/  UIMAD UR10, UR11, UR5, UR10 ;  /* 0x000000050b0a72a4 */ /* 0x000fe2000f8e020a */
[----:B------:R-:W-:Y:S01]  /*19a0*/  ISETP.LT.OR P5, PT, R0, 0x21, P5 ;  /* 0x000000210000780c */ /* 0x000fe20002fa1670 */
[----:B------:R-:W-:Y:S01]  /*19b0*/  CS2R R82, SRZ ;  /* 0x0000000000527805 */ /* 0x000fe2000001ff00 */
[----:B------:R-:W-:Y:S01]  /*19c0*/  IMAD.WIDE.U32 R8, R24, c[0x0][0x210], R8 ;  /* 0x0000840018087a25 */ /* 0x000fe200078e0008 */
[--C-:B---3--:R-:W-:Y:S01]  /*19d0*/  SHF.R.S32.HI R25, RZ, 0x2, R33.reuse ;  /* 0x00000002ff197819 */ /* 0x108fe20000011421 */
[----:B------:R-:W-:Y:S01]  /*19e0*/  UIADD3 UR10, UR19, UR10, URZ ;  /* 0x0000000a130a7290 */ /* 0x000fe2000fffe03f */
[----:B------:R-:W-:Y:S01]  /*19f0*/  SHF.R.S32.HI R20, RZ, 0x1f, R33 ;  /* 0x0000001fff147819 */ /* 0x000fe20000011421 */
[----:B----4-:R-:W-:Y:S01]  /*1a00*/  IMAD.SHL.U32 R6, R22, 0x100, RZ ;  /* 0x0000010016067824 */ /* 0x010fe200078e00ff */
[----:B------:R-:W-:Y:S01]  /*1a10*/  CS2R R80, SRZ ;  /* 0x0000000000507805 */ /* 0x000fe2000001ff00 */
[----:B------:R-:W-:Y:S01]  /*1a20*/  IMAD R22, R23, c[0x0][0x288], RZ ;  /* 0x0000a20017167a24 */ /* 0x000fe200078e02ff */
[----:B------:R-:W-:Y:S01]  /*1a30*/  CS2R R78, SRZ ;  /* 0x00000000004e7805 */ /* 0x000fe2000001ff00 */
[----:B------:R-:W-:Y:S01]  /*1a40*/  IMAD.WIDE.U32 R36, R21, c[0x0][0x278], R12 ;  /* 0x00009e0015247a25 */ /* 0x000fe200078e000c */
[----:B------:R-:W-:Y:S01]  /*1a50*/  SHF.R.S32.HI R3, RZ, 0x1f, R6 ;  /* 0x0000001fff037819 */ /* 0x000fe20000011406 */
[----:B------:R-:W-:Y:S01]  /*1a60*/  CS2R R76, SRZ ;  /* 0x00000000004c7805 */ /* 0x000fe2000001ff00 */
[-C--:B------:R-:W-:Y:S01]  /*1a70*/  IADD3 R6, P0, R6, R166.reuse, RZ ;  /* 0x000000a606067210 */ /* 0x080fe20007f1e0ff */
[----:B------:R-:W-:Y:S01]  /*1a80*/  IMAD R22, R24, c[0x0][0x28c], R22 ;  /* 0x0000a30018167a24 */ /* 0x000fe200078e0216 */
[----:B------:R2:W-:Y:S01]  /*1a90*/  STL.64 [R1+0x20], R36 ;  /* 0x0000202401007387 */ /* 0x0005e20000100a00 */
[----:B------:R-:W-:Y:S01]  /*1aa0*/  CS2R R74, SRZ ;  /* 0x00000000004a7805 */ /* 0x000fe2000001ff00 */
[----:B------:R-:W-:Y:S01]  /*1ab0*/  LEA.HI.X.SX32 R7, R166, R3, 0x1, P0 ;  /* 0x00000003a6077211 */ /* 0x000fe200000f0eff */
[----:B------:R-:W-:Y:S01]  /*1ac0*/  IMAD R3, R19, c[0x0][0x278], RZ ;  /* 0x00009e0013037a24 */ /* 0x000fe200078e02ff */
[C---:B------:R-:W-:Y:S01]  /*1ad0*/  ISETP.LT.OR P0, PT, R0.reuse, 0x1, P2 ;  /* 0x000000010000780c */ /* 0x040fe20001701670 */
[C---:B-1----:R-:W-:Y:S01]  /*1ae0*/  IMAD R11, R23.reuse, c[0x0][0x210], RZ ;  /* 0x00008400170b7a24 */ /* 0x042fe200078e02ff */
[----:B------:R-:W-:Y:S01]  /*1af0*/  ISETP.LT.OR P2, PT, R0, 0x21, P2 ;  /* 0x000000210000780c */ /* 0x000fe20001741670 */
[C---:B------:R-:W-:Y:S01]  /*1b00*/  IMAD.WIDE.U32 R16, R24.reuse, c[0x0][0x238], R6 ;  /* 0x00008e0018107a25 */ /* 0x040fe200078e0006 */
[----:B------:R-:W-:Y:S01]  /*1b10*/  CS2R R72, SRZ ;  /* 0x0000000000487805 */ /* 0x000fe2000001ff00 */
[----:B------:R-:W-:Y:S01]  /*1b20*/  CS2R R70, SRZ ;  /* 0x0000000000467805 */ /* 0x000fe2000001ff00 */
[----:B------:R-:W-:Y:S01]  /*1b30*/  CS2R R68, SRZ ;  /* 0x0000000000447805 */ /* 0x000fe2000001ff00 */
[----:B------:R-:W-:Y:S01]  /*1b40*/  IMAD R23, R23, c[0x0][0x238], RZ ;  /* 0x00008e0017177a24 */ /* 0x000fe200078e02ff */
[----:B------:R-:W-:Y:S01]  /*1b50*/  CS2R R66, SRZ ;  /* 0x0000000000427805 */ /* 0x000fe2000001ff00 */
[----:B------:R-:W-:Y:S01]  /*1b60*/  IMAD.MOV.U32 R7, RZ, RZ, c[0x0][0x178] ;  /* 0x00005e00ff077624 */ /* 0x000fe200078e00ff */
[----:B------:R-:W-:Y:S01]  /*1b70*/  CS2R R64, SRZ ;  /* 0x0000000000407805 */ /* 0x000fe2000001ff00 */
[----:B------:R-:W-:Y:S01]  /*1b80*/  IMAD R11, R24, c[0x0][0x214], R11 ;  /* 0x00008500180b7a24 */ /* 0x000fe200078e020b */
[----:B------:R-:W-:Y:S01]  /*1b90*/  CS2R R62, SRZ ;  /* 0x00000000003e7805 */ /* 0x000fe2000001ff00 */
[----:B------:R1:W-:Y:S01]  /*1ba0*/  LDGSTS.E.BYPASS.LTC128B.128 [R240+0x10080], [R4.64], !P0 ;  /* 0x1008000004f07fae */ /* 0x0003e2000c101d4c */
[----:B------:R-:W-:Y:S01]  /*1bb0*/  ISETP.GT.AND P0, PT, R166, 0xf, PT ;  /* 0x0000000fa600780c */ /* 0x000fe20003f04270 */
[----:B------:R-:W-:Y:S01]  /*1bc0*/  IMAD R23, R24, c[0x0][0x23c], R23 ;  /* 0x00008f0018177a24 */ /* 0x000fe200078e0217 */
[----:B------:R-:W-:Y:S01]  /*1bd0*/  LEA.HI R24, R35, R166, RZ, 0x4 ;  /* 0x000000a623187211 */ /* 0x000fe200078f20ff */
[----:B------:R1:W-:Y:S01]  /*1be0*/  LDGSTS.E.BYPASS.LTC128B.128 [R240+0x12080], [R4.64+0x80], !P1 ;  /* 0x1208008004f07fae */ /* 0x0003e2000c901d4c */
[C---:B------:R-:W-:Y:S01]  /*1bf0*/  ISETP.LT.OR P1, PT, R0.reuse, 0x1, P4 ;  /* 0x000000010000780c */ /* 0x040fe20002721670 */
[----:B------:R-:W-:Y:S01]  /*1c00*/  IMAD.MOV.U32 R10, RZ, RZ, c[0x0][0x17c] ;  /* 0x00005f00ff0a7624 */ /* 0x000fe200078e00ff */
[----:B------:R-:W-:Y:S01]  /*1c10*/  SHF.R.S32.HI R236, RZ, 0x4, R24 ;  /* 0x00000004ffec7819 */ /* 0x000fe20000011418 */
[----:B------:R1:W-:Y:S01]  /*1c20*/  LDGSTS.E.BYPASS.LTC128B.128 [R240+0x14080], [R4.64+0x100], !P3 ;  /* 0x1408010004f07fae */ /* 0x0003e2000d901d4c */
[----:B------:R-:W-:Y:S01]  /*1c30*/  LEA R6, P3, R7, R4, 0x6 ;  /* 0x0000000407067211 */ /* 0x000fe200078630ff */
[----:B------:R-:W-:Y:S01]  /*1c40*/  IMAD R3, R21, c[0x0][0x27c], R3 ;  /* 0x00009f0015037a24 */ /* 0x000fe200078e0203 */
[----:B------:R-:W-:Y:S01]  /*1c50*/  ISETP.LT.OR P4, PT, R0, 0x21, P4 ;  /* 0x000000210000780c */ /* 0x000fe20002781670 */
[----:B------:R-:W-:Y:S01]  /*1c60*/  CS2R R60, SRZ ;  /* 0x00000000003c7805 */ /* 0x000fe2000001ff00 */
[----:B------:R-:W-:Y:S01]  /*1c70*/  LEA.HI.X R7, R7, R5, R10, 0x6, P3 ;  /* 0x0000000507077211 */ /* 0x000fe200018f340a */
[----:B------:R-:W-:Y:S01]  /*1c80*/  IMAD.IADD R18, R37, 0x1, R3 ;  /* 0x0000000125127824 */ /* 0x000fe200078e0203 */
[----:B------:R-:W-:Y:S01]  /*1c90*/  LEA.HI R10, R24, R236, RZ, 0x1 ;  /* 0x000000ec180a7211 */ /* 0x000fe200078f08ff */
[----:B------:R-:W-:Y:S01]  /*1ca0*/  IMAD.IADD R3, R9, 0x1, R11 ;  /* 0x0000000109037824 */ /* 0x000fe200078e020b */
[----:B------:R-:W-:Y:S01]  /*1cb0*/  CS2R R58, SRZ ;  /* 0x00000000003a7805 */ /* 0x000fe2000001ff00 */
[----:B------:R1:W-:Y:S01]  /*1cc0*/  LDGSTS.E.BYPASS.LTC128B.128 [R240+0x16080], [R4.64+0x180], !P1 ;  /* 0x1608018004f07fae */ /* 0x0003e2000c901d4c */
[----:B------:R-:W-:Y:S01]  /*1cd0*/  LOP3.LUT R10, R10, 0xfffffffe, RZ, 0xc0, !PT ;  /* 0xfffffffe0a0a7812 */ /* 0x000fe200078ec0ff */
[----:B------:R-:W-:Y:S01]  /*1ce0*/  CS2R R56, SRZ ;  /* 0x0000000000387805 */ /* 0x000fe2000001ff00 */
[----:B------:R-:W-:Y:S01]  /*1cf0*/  ISETP.GE.AND P1, PT, R2, c[0x0][0x16c], PT ;  /* 0x00005b0002007a0c */ /* 0x000fe20003f26270 */
[----:B------:R3:W-:Y:S01]  /*1d00*/  STL [R1+0x38], R18 ;  /* 0x0000381201007387 */ /* 0x0007e20000100800 */
[----:B------:R-:W-:Y:S01]  /*1d10*/  CS2R R54, SRZ ;  /* 0x0000000000367805 */ /* 0x000fe2000001ff00 */
[----:B------:R-:W-:Y:S01]  /*1d20*/  IMAD.IADD R236, R236, 0x1, -R10 ;  /* 0x00000001ecec7824 */ /* 0x000fe200078e0a0a */
[----:B------:R-:W-:Y:S01]  /*1d30*/  SEL R34, RZ, 0x1, P1 ;  /* 0x00000001ff227807 */ /* 0x000fe20000800000 */
[----:B------:R4:W-:Y:S01]  /*1d40*/  LDGSTS.E.BYPASS.LTC128B.128 [R240+0x11080], [R6.64], !P2 ;  /* 0x1108000006f07fae */ /* 0x0009e2000d101d4c */
[C---:B------:R-:W-:Y:S01]  /*1d50*/  ISETP.GE.AND P2, PT, R2.reuse, c[0x0][0x1fc], PT ;  /* 0x00007f0002007a0c */ /* 0x040fe20003f46270 */
[----:B------:R-:W-:Y:S01]  /*1d60*/  CS2R R52, SRZ ;  /* 0x0000000000347805 */ /* 0x000fe2000001ff00 */
[----:B------:R-:W-:Y:S01]  /*1d70*/  ISETP.GE.AND P1, PT, R29, c[0x0][0x1fc], PT ;  /* 0x00007f001d007a0c */ /* 0x000fe20003f26270 */
[----:B------:R4:W-:Y:S01]  /*1d80*/  LDGSTS.E.BYPASS.LTC128B.128 [R240+0x13080], [R6.64+0x80], !P6 ;  /* 0x1308008006f07fae */ /* 0x0009e2000f101d4c */
[----:B------:R-:W-:Y:S01]  /*1d90*/  ISETP.GE.AND P6, PT, R2, c[0x0][0x1fc], PT ;  /* 0x00007f0002007a0c */ /* 0x000fe20003fc6270 */
[----:B------:R-:W-:Y:S01]  /*1da0*/  IMAD.MOV.U32 R2, RZ, RZ, R8 ;  /* 0x000000ffff027224 */ /* 0x000fe200078e0008 */
[----:B------:R-:W-:Y:S01]  /*1db0*/  CS2R R50, SRZ ;  /* 0x0000000000327805 */ /* 0x000fe2000001ff00 */
[----:B------:R-:W-:Y:S01]  /*1dc0*/  IMAD R8, R19, c[0x0][0x218], RZ ;  /* 0x0000860013087a24 */ /* 0x000fe200078e02ff */
[----:B------:R4:W-:Y:S01]  /*1dd0*/  LDGSTS.E.BYPASS.LTC128B.128 [R240+0x15080], [R6.64+0x100], !P5 ;  /* 0x1508010006f07fae */ /* 0x0009e2000e901d4c */
[----:B------:R-:W-:Y:S01]  /*1de0*/  ISETP.GE.AND P5, PT, R29, c[0x0][0x16c], PT ;  /* 0x00005b001d007a0c */ /* 0x000fe20003fa6270 */
[----:B------:R-:W-:Y:S01]  /*1df0*/  CS2R R48, SRZ ;  /* 0x0000000000307805 */ /* 0x000fe2000001ff00 */
[----:B------:R-:W-:Y:S01]  /*1e00*/  IMAD R10, R21, c[0x0][0x21c], R8 ;  /* 0x00008700150a7a24 */ /* 0x000fe200078e0208 */
[----:B------:R-:W-:Y:S01]  /*1e10*/  LEA.HI R8, R20, R25, RZ, 0x3 ;  /* 0x0000001914087211 */ /* 0x000fe200078f18ff */
[----:B------:R4:W-:Y:S01]  /*1e20*/  LDGSTS.E.BYPASS.LTC128B.128 [R240+0x17080], [R6.64+0x180], !P4 ;  /* 0x1708018006f07fae */ /* 0x0009e2000e101d4c */
[----:B------:R-:W-:Y:S01]  /*1e30*/  ISETP.GE.AND P4, PT, R27, c[0x0][0x16c], PT ;  /* 0x00005b001b007a0c */ /* 0x000fe20003f86270 */
[----:B------:R-:W-:Y:S01]  /*1e40*/  CS2R R46, SRZ ;  /* 0x00000000002e7805 */ /* 0x000fe2000001ff00 */
[----:B------:R-:W-:Y:S01]  /*1e50*/  CS2R R44, SRZ ;  /* 0x00000000002c7805 */ /* 0x000fe2000001ff00 */
[----:B------:R-:W-:Y:S01]  /*1e60*/  CS2R R42, SRZ ;  /* 0x00000000002a7805 */ /* 0x000fe2000001ff00 */
[----:B-1----:R-:W-:Y:S01]  /*1e70*/  @!P0 IADD3 R4, P3, R36, UR17, RZ ;  /* 0x0000001124048c10 */ /* 0x002fe2000ff7e0ff */
[----:B--2---:R-:W-:Y:S01]  /*1e80*/  IMAD.WIDE.U32 R36, R21, c[0x0][0x218], R2 ;  /* 0x0000860015247a25 */ /* 0x004fe200078e0002 */
[----:B------:R-:W-:Y:S01]  /*1e90*/  SEL R243, RZ, 0x8, P4 ;  /* 0x00000008fff37807 */ /* 0x000fe20002000000 */
[----:B------:R-:W-:Y:S01]  /*1ea0*/  CS2R R40, SRZ ;  /* 0x0000000000287805 */ /* 0x000fe2000001ff00 */
[----:B------:R-:W-:Y:S01]  /*1eb0*/  @!P0 IADD3.X R5, R18, UR15, RZ, P3, !PT ;  /* 0x0000000f12058c10 */ /* 0x000fe20009ffe4ff */
[----:B------:R-:W-:Y:S01]  /*1ec0*/  IMAD.U32 R2, RZ, RZ, UR10 ;  /* 0x0000000aff027e24 */ /* 0x000fe2000f8e00ff */
[----:B---3--:R-:W-:Y:S01]  /*1ed0*/  LEA.HI R18, R35, R166, RZ, 0x5 ;  /* 0x000000a623127211 */ /* 0x008fe200078f28ff */
[----:B------:R-:W-:Y:S01]  /*1ee0*/  IMAD.IADD R31, R37, 0x1, R10 ;  /* 0x00000001251f7824 */ /* 0x000fe200078e020a */
[C---:B------:R-:W-:Y:S01]  /*1ef0*/  @!P0 LEA R12, P3, R4.reuse, c[0x0][0x258], 0x2 ;  /* 0x00009600040c8a11 */ /* 0x040fe200078610ff */
[----:B------:R-:W-:Y:S01]  /*1f00*/  STL.64 [R1], R36 ;  /* 0x0000002401007387 */ /* 0x000fe20000100a00 */
[--C-:B------:R-:W-:Y:S01]  /*1f10*/  SHF.R.S32.HI R11, RZ, 0x5, R18.reuse ;  /* 0x00000005ff0b7819 */ /* 0x100fe20000011412 */
[----:B------:R-:W-:Y:S01]  /*1f20*/  USHF.L.U64.HI UR10, UR4, 0x5, UR5 ;  /* 0x00000005040a7899 */ /* 0x000fe20008010205 */
[----:B------:R-:W-:Y:S01]  /*1f30*/  SHF.R.S32.HI R9, RZ, 0x1f, R18 ;  /* 0x0000001fff097819 */ /* 0x000fe20000011412 */
[----:B------:R1:W-:Y:S01]  /*1f40*/  STL [R1+0x10], R31 ;  /* 0x0000101f01007387 */ /* 0x0003e20000100800 */
[----:B------:R-:W-:Y:S01]  /*1f50*/  @!P0 LEA.HI.X R13, R4, c[0x0][0x25c], R5, 0x2, P3 ;  /* 0x00009700040d8a11 */ /* 0x000fe200018f1405 */
[----:B------:R-:W-:Y:S01]  /*1f60*/  IMAD.U32 R5, RZ, RZ, UR19 ;  /* 0x00000013ff057e24 */ /* 0x000fe2000f8e00ff */
[----:B------:R-:W-:Y:S01]  /*1f70*/  LEA.HI R5, R9, R11, RZ, 0x2 ;  /* 0x0000000b09057211 */ /* 0x000fe200078f10ff */
[----:B------:R-:W-:Y:S01]  /*1f80*/  IMAD.U32 R4, RZ, RZ, UR18 ;  /* 0x00000012ff047e24 */ /* 0x000fe2000f8e00ff */
[----:B------:R-:W-:Y:S01]  /*1f90*/  ISETP.GE.AND P4, PT, R28, c[0x0][0x1fc], PT ;  /* 0x00007f001c007a0c */ /* 0x000fe20003f86270 */
[----:B------:R-:W-:Y:S01]  /*1fa0*/  UISETP.GT.AND UP2, UPT, UR6, -0x1, UPT ;  /* 0xffffffff0600788c */ /* 0x000fe2000bf44270 */
[----:B------:R-:W-:-:S02]  /*1fb0*/  LOP3.LUT R9, R5, 0xfffffffc, RZ, 0xc0, !PT ;  /* 0xfffffffc05097812 */ /* 0x000fc400078ec0ff */
[----:B------:R-:W-:Y:S01]  /*1fc0*/  LOP3.LUT R5, R8, 0xfffffff8, RZ, 0xc0, !PT ;  /* 0xfffffff808057812 */ /* 0x000fe200078ec0ff */
[----:B----4-:R-:W-:Y:S01]  /*1fd0*/  IMAD.IADD R7, R15, 0x1, R22 ;  /* 0x000000010f077824 */ /* 0x010fe200078e0216 */
[C---:B------:R-:W-:Y:S01]  /*1fe0*/  LEA R8, P3, R4.reuse, R36, 0x6 ;  /* 0x0000002404087211 */ /* 0x040fe200078630ff */
[----:B------:R-:W-:Y:S01]  /*1ff0*/  IMAD.MOV.U32 R6, RZ, RZ, R14 ;  /* 0x000000ffff067224 */ /* 0x000fe200078e000e */
[----:B------:R-:W-:Y:S01]  /*2000*/  SEL R15, RZ, 0xffffffff, P1 ;  /* 0xffffffffff0f7807 */ /* 0x000fe20000800000 */
[----:B------:R-:W-:Y:S01]  /*2010*/  IMAD.IADD R25, R25, 0x1, -R5 ;  /* 0x0000000119197824 */ /* 0x000fe200078e0a05 */
[----:B------:R-:W-:Y:S01]  /*2020*/  LEA.HI.X R2, R4, R31, R2, 0x6, P3 ;  /* 0x0000001f04027211 */ /* 0x000fe200018f3402 */
[----:B------:R-:W-:Y:S01]  /*2030*/  IMAD.WIDE.U32 R38, R21, c[0x0][0x290], R6 ;  /* 0x0000a40015267a25 */ /* 0x000fe200078e0006 */
[----:B------:R-:W-:Y:S02]  /*2040*/  ISETP.GE.AND P3, PT, R28, c[0x0][0x16c], PT ;  /* 0x00005b001c007a0c */ /* 0x000fe40003f66270 */
[----:B------:R-:W-:Y:S01]  /*2050*/  LEA R4, P1, R8, c[0x0][0x1f0], 0x1 ;  /* 0x00007c0008047a11 */ /* 0x000fe200078208ff */
[----:B------:R-:W-:Y:S01]  /*2060*/  IMAD.SHL.U32 R6, R32, 0x40, RZ ;  /* 0x0000004020067824 */ /* 0x000fe200078e00ff */
[----:B------:R-:W-:Y:S01]  /*2070*/  LEA.HI R20, R11, R11, RZ, 0x1 ;  /* 0x0000000b0b147211 */ /* 0x000fe200078f08ff */
[----:B------:R-:W-:Y:S01]  /*2080*/  IMAD.SHL.U32 R7, R236, 0x20, RZ ;  /* 0x00000020ec077824 */ /* 0x000fe200078e00ff */
[----:B------:R-:W-:Y:S01]  /*2090*/  LEA.HI.X R5, R8, c[0x0][0x1f4], R2, 0x1, P1 ;  /* 0x00007d0008057a11 */ /* 0x000fe200008f0c02 */
[----:B------:R-:W-:Y:S01]  /*20a0*/  IMAD.MOV.U32 R2, RZ, RZ, R16 ;  /* 0x000000ffff027224 */ /* 0x000fe200078e0010 */
[----:B-1----:R-:W-:Y:S01]  /*20b0*/  SEL R31, RZ, 0xffffffff, P5 ;  /* 0xffffffffff1f7807 */ /* 0x002fe20002800000 */
[----:B------:R1:W-:Y:S01]  /*20c0*/  STL.64 [R1+0x18], R38 ;  /* 0x0000182601007387 */ /* 0x0003e20000100a00 */
[----:B------:R-:W-:-:S02]  /*20d0*/  ISETP.GE.AND P5, PT, R29, c[0x0][0x1fc], PT ;  /* 0x00007f001d007a0c */ /* 0x000fc40003fa6270 */
[----:B------:R-:W-:Y:S02]  /*20e0*/  SEL R29, RZ, 0x4, P3 ;  /* 0x00000004ff1d7807 */ /* 0x000fe40001800000 */
[----:B------:R-:W-:Y:S02]  /*20f0*/  ISETP.GE.AND P3, PT, R28, c[0x0][0x1fc], PT ;  /* 0x00007f001c007a0c */ /* 0x000fe40003f66270 */
[----:B------:R-:W-:Y:S02]  /*2100*/  SEL R28, RZ, 0x1, P2 ;  /* 0x00000001ff1c7807 */ /* 0x000fe40001000000 */
[----:B------:R-:W-:Y:S02]  /*2110*/  ISETP.GE.AND P2, PT, R27, c[0x0][0x1fc], PT ;  /* 0x00007f001b007a0c */ /* 0x000fe40003f46270 */
[----:B------:R-:W-:Y:S01]  /*2120*/  LOP3.LUT R3, R20, 0xfffffffe, RZ, 0xc0, !PT ;  /* 0xfffffffe14037812 */ /* 0x000fe200078ec0ff */
[----:B------:R-:W-:Y:S01]  /*2130*/  IMAD.IADD R20, R11, 0x1, -R9 ;  /* 0x000000010b147824 */ /* 0x000fe200078e0a09 */
[----:B------:R-:W-:-:S02]  /*2140*/  SEL R242, RZ, 0x8, P2 ;  /* 0x00000008fff27807 */ /* 0x000fc40001000000 */
[C---:B------:R-:W-:Y:S01]  /*2150*/  ISETP.LT.OR P1, PT, R0.reuse, 0x1, P6 ;  /* 0x000000010000780c */ /* 0x040fe20003721670 */
[----:B------:R-:W-:Y:S01]  /*2160*/  IMAD.IADD R26, R11, 0x1, -R3 ;  /* 0x000000010b1a7824 */ /* 0x000fe200078e0a03 */
[----:B------:R-:W-:Y:S01]  /*2170*/  ISETP.LT.OR P2, PT, R0, 0x1, P5 ;  /* 0x000000010000780c */ /* 0x000fe20002f41670 */
[----:B------:R-:W-:Y:S01]  /*2180*/  @!P0 IMAD.SHL.U32 R11, R166, 0x10, RZ ;  /* 0x00000010a60b8824 */ /* 0x000fe200078e00ff */
[----:B------:R-:W-:Y:S01]  /*2190*/  LOP3.LUT R9, R18, 0xffffffe0, RZ, 0xc0, !PT ;  /* 0xffffffe012097812 */ /* 0x000fe200078ec0ff */
[----:B------:R-:W-:Y:S01]  /*21a0*/  IMAD.IADD R3, R17, 0x1, R23 ;  /* 0x0000000111037824 */ /* 0x000fe200078e0217 */
[----:B------:R-:W-:Y:S02]  /*21b0*/  LOP3.LUT R8, R24, 0xfffffff0, RZ, 0xc0, !PT ;  /* 0xfffffff018087812 */ /* 0x000fe400078ec0ff */
[----:B------:R-:W-:Y:S01]  /*21c0*/  SEL R22, RZ, 0x4, P3 ;  /* 0x00000004ff167807 */ /* 0x000fe20001800000 */
[C---:B------:R-:W-:Y:S01]  /*21d0*/  IMAD.IADD R9, R166.reuse, 0x1, -R9 ;  /* 0x00000001a6097824 */ /* 0x040fe200078e0a09 */
[----:B------:R-:W-:Y:S01]  /*21e0*/  ISETP.GE.AND P3, PT, R27, c[0x0][0x1fc], PT ;  /* 0x00007f001b007a0c */ /* 0x000fe20003f66270 */
[----:B------:R-:W-:Y:S01]  /*21f0*/  IMAD.IADD R8, R166, 0x1, -R8 ;  /* 0x00000001a6087824 */ /* 0x000fe200078e0a08 */
[----:B------:R2:W-:Y:S01]  /*2200*/  @!P0 LDGSTS.E.BYPASS.LTC128B.128 [R11+0x20080], [R12.64] ;  /* 0x200800000c0b8fae */ /* 0x0005e2000b901d4c */
[C---:B------:R-:W-:Y:S01]  /*2210*/  ISETP.LT.OR P6, PT, R0.reuse, 0x21, P6 ;  /* 0x000000210000780c */ /* 0x040fe200037c1670 */
[----:B------:R-:W-:Y:S01]  /*2220*/  IMAD.WIDE.U32 R164, R21, c[0x0][0x240], R2 ;  /* 0x0000900015a47a25 */ /* 0x000fe200078e0002 */
[----:B------:R-:W-:Y:S01]  /*2230*/  ISETP.LT.OR P5, PT, R0, 0x21, P5 ;  /* 0x000000210000780c */ /* 0x000fe20002fa1670 */
[----:B------:R-:W0:Y:S01]  /*2240*/  LDGDEPBAR ;  /* 0x00000000000079af */ /* 0x000e220000000000 */
[----:B------:R-:W-:Y:S01]  /*2250*/  SHF.R.S32.HI R10, RZ, 0x1f, R8 ;  /* 0x0000001fff0a7819 */ /* 0x000fe20000011408 */
[----:B------:R-:W-:Y:S01]  /*2260*/  IMAD.SHL.U32 R3, R248, 0x8, RZ ;  /* 0x00000008f8037824 */ /* 0x000fe200078e00ff */
[----:B------:R-:W-:Y:S01]  /*2270*/  LEA.HI R2, R35, R166, RZ, 0x7 ;  /* 0x000000a623027211 */ /* 0x000fe200078f38ff */
[----:B------:R3:W-:Y:S01]  /*2280*/  LDGSTS.E.BYPASS.LTC128B.128 [R240+0x18080], [R4.64], !P1 ;  /* 0x1808000004f07fae */ /* 0x0007e2000c901d4c */
[----:B------:R-:W-:-:S02]  /*2290*/  ISETP.LT.OR P1, PT, R0, 0x1, P4 ;  /* 0x000000010000780c */ /* 0x000fc40002721670 */
[C---:B------:R-:W-:Y:S01]  /*22a0*/  ISETP.LT.OR P4, PT, R0.reuse, 0x21, P4 ;  /* 0x000000210000780c */ /* 0x040fe20002781670 */
[----:B------:R3:W-:Y:S01]  /*22b0*/  LDGSTS.E.BYPASS.LTC128B.128 [R240+0x1a080], [R4.64+0x80], !P2 ;  /* 0x1a08008004f07fae */ /* 0x0007e2000d101d4c */
[C---:B------:R-:W-:Y:S02]  /*22c0*/  ISETP.LT.OR P2, PT, R0.reuse, 0x1, P3 ;  /* 0x000000010000780c */ /* 0x040fe40001f41670 */
[----:B------:R-:W-:Y:S01]  /*22d0*/  ISETP.LT.OR P3, PT, R0, 0x21, P3 ;  /* 0x000000210000780c */ /* 0x000fe20001f61670 */
[C---:B------:R-:W-:Y:S01]  /*22e0*/  IMAD R0, R19.reuse, c[0x0][0x240], RZ ;  /* 0x0000900013007a24 */ /* 0x040fe200078e02ff */
[----:B------:R-:W-:Y:S01]  /*22f0*/  LEA.HI R230, R10, R8, RZ, 0x3 ;  /* 0x000000080ae67211 */ /* 0x000fe200078f18ff */
[----:B------:R-:W-:Y:S01]  /*2300*/  IMAD R10, R19, c[0x0][0x290], RZ ;  /* 0x0000a400130a7a24 */ /* 0x000fe200078e02ff */
[----:B------:R-:W-:Y:S01]  /*2310*/  LOP3.LUT R3, R3, 0x8, RZ, 0xc0, !PT ;  /* 0x0000000803037812 */ /* 0x000fe200078ec0ff */
[C---:B------:R-:W-:Y:S01]  /*2320*/  IMAD R19, R21.reuse, c[0x0][0x244], R0 ;  /* 0x0000910015137a24 */ /* 0x040fe200078e0200 */
[----:B------:R-:W-:Y:S01]  /*2330*/  STL.64 [R1+0x30], R164 ;  /* 0x000030a401007387 */ /* 0x000fe20000100a00 */
[----:B------:R-:W-:-:S03]  /*2340*/  IMAD R14, R21, c[0x0][0x294], R10 ;  /* 0x0000a500150e7a24 */ /* 0x000fc600078e020a */
[----:B------:R3:W-:Y:S01]  /*2350*/  LDGSTS.E.BYPASS.LTC128B.128 [R240+0x1c080], [R4.64+0x100], !P1 ;  /* 0x1c08010004f07fae */ /* 0x0007e2000c901d4c */
[----:B------:R-:W-:Y:S01]  /*2360*/  IMAD.IADD R36, R39, 0x1, R14 ;  /* 0x0000000127247824 */ /* 0x000fe200078e020e */
[----:B--2---:R-:W-:Y:S02]  /*2370*/  SHF.R.S32.HI R12, RZ, 0x1f, R9 ;  /* 0x0000001fff0c7819 */ /* 0x004fe40000011409 */
[----:B------:R-:W-:Y:S01]  /*2380*/  LOP3.LUT R11, R230, 0xfffffff8, RZ, 0xc0, !PT ;  /* 0xfffffff8e60b7812 */ /* 0x000fe200078ec0ff */
[----:B------:R3:W-:Y:S01]  /*2390*/  LDGSTS.E.BYPASS.LTC128B.128 [R240+0x1e080], [R4.64+0x180], !P2 ;  /* 0x1e08018004f07fae */ /* 0x0007e2000d101d4c */
[----:B------:R-:W-:Y:S01]  /*23a0*/  LEA.HI R17, R12, R9, RZ, 0x2 ;  /* 0x000000090c117211 */ /* 0x000fe200078f10ff */
[----:B------:R-:W-:Y:S02]  /*23b0*/  IMAD.SHL.U32 R230, R230, 0x40, RZ ;  /* 0x00000040e6e67824 */ /* 0x000fe400078e00ff */
[----:B------:R-:W-:Y:S01]  /*23c0*/  IMAD.IADD R16, R8, 0x1, -R11 ;  /* 0x0000000108107824 */ /* 0x000fe200078e0a0b */
[----:B------:R-:W-:Y:S01]  /*23d0*/  LOP3.LUT R0, R17, 0x7ffffffc, RZ, 0xc0, !PT ;  /* 0x7ffffffc11007812 */ /* 0x000fe200078ec0ff */
[----:B------:R-:W-:Y:S01]  /*23e0*/  IMAD.SHL.U32 R11, R30, 0x8, RZ ;  /* 0x000000081e0b7824 */ /* 0x000fe200078e00ff */
[----:B------:R-:W-:Y:S01]  /*23f0*/  LOP3.LUT R230, R230, 0xfffffe00, RZ, 0xc0, !PT ;  /* 0xfffffe00e6e67812 */ /* 0x000fe200078ec0ff */
[----:B------:R2:W-:Y:S02]  /*2400*/  STL [R1+0x28], R36 ;  /* 0x0000282401007387 */ /* 0x0005e40000100800 */
[----:B------:R-:W-:Y:S01]  /*2410*/  IMAD.IADD R12, R9, 0x1, -R0 ;  /* 0x00000001090c7824 */ /* 0x000fe200078e0a00 */
[----:B------:R-:W-:-:S02]  /*2420*/  SHF.R.S32.HI R0, RZ, 0x7, R2 ;  /* 0x00000007ff007819 */ /* 0x000fc40000011402 */
[----:B------:R-:W-:Y:S01]  /*2430*/  LOP3.LUT R2, R6, 0x1c0, RZ, 0xc0, !PT ;  /* 0x000001c006027812 */ /* 0x000fe200078ec0ff */
[----:B------:R-:W-:Y:S01]  /*2440*/  IMAD.SHL.U32 R6, R26, 0x10, RZ ;  /* 0x000000101a067824 */ /* 0x000fe200078e00ff */
[----:B------:R-:W-:Y:S01]  /*2450*/  LEA.HI R13, R0, R0, RZ, 0x1 ;  /* 0x00000000000d7211 */ /* 0x000fe200078f08ff */
[----:B------:R-:W-:Y:S01]  /*2460*/  IMAD R10, R236, 0x2, R0 ;  /* 0x00000002ec0a7824 */ /* 0x000fe200078e0200 */
[----:B------:R-:W-:Y:S02]  /*2470*/  SHF.R.U32.HI R9, RZ, 0x3, R2 ;  /* 0x00000003ff097819 */ /* 0x000fe40000011602 */
[----:B------:R-:W-:Y:S02]  /*2480*/  LOP3.LUT R8, R2, 0x10, R6, 0xf8, !PT ;  /* 0x0000001002087812 */ /* 0x000fe400078ef806 */
[C---:B------:R-:W-:Y:S02]  /*2490*/  LOP3.LUT R2, R9.reuse, R3, R2, 0x1e, !PT ;  /* 0x0000000309027212 */ /* 0x040fe400078e1e02 */
[----:B------:R-:W-:Y:S01]  /*24a0*/  LOP3.LUT R18, R9, R8, R3, 0x1e, !PT ;  /* 0x0000000809127212 */ /* 0x000fe200078e1e03 */
[----:B------:R-:W-:Y:S01]  /*24b0*/  IMAD.U32 R9, RZ, RZ, UR5 ;  /* 0x00000005ff097e24 */ /* 0x000fe2000f8e00ff */
[----:B------:R-:W-:Y:S01]  /*24c0*/  LOP3.LUT R3, R13, 0x1ffffffe, RZ, 0xc0, !PT ;  /* 0x1ffffffe0d037812 */ /* 0x000fe200078ec0ff */
[----:B------:R-:W-:Y:S01]  /*24d0*/  IMAD.U32 R2, R10, 0x200, R2 ;  /* 0x000002000a027824 */ /* 0x000fe200078e0002 */
[----:B------:R-:W-:Y:S01]  /*24e0*/  LOP3.LUT R6, R7, 0x20, RZ, 0xc0, !PT ;  /* 0x0000002007067812 */ /* 0x000fe200078ec0ff */
[----:B------:R-:W-:Y:S01]  /*24f0*/  IMAD.U32 R7, RZ, RZ, UR4 ;  /* 0x00000004ff077e24 */ /* 0x000fe2000f8e00ff */
[----:B------:R-:W-:Y:S01]  /*2500*/  UIADD3 UR5, UR14, 0x1, -UR9 ;  /* 0x000000010e057890 */ /* 0x000fe2000fffe809 */
[----:B------:R-:W-:Y:S01]  /*2510*/  IMAD.IADD R3, R0, 0x1, -R3 ;  /* 0x0000000100037824 */ /* 0x000fe200078e0a03 */
[----:B------:R-:W-:Y:S01]  /*2520*/  LOP3.LUT R13, R6, 0x18, R11, 0xf8, !PT ;  /* 0x00000018060d7812 */ /* 0x000fe200078ef80b */
[----:B------:R-:W-:Y:S01]  /*2530*/  IMAD.SHL.U32 R6, R31, 0x2, RZ ;  /* 0x000000021f067824 */ /* 0x000fe200078e00ff */
[----:B------:R-:W-:Y:S01]  /*2540*/  LEA R8, P1, R7, R4, 0x6 ;  /* 0x0000000407087211 */ /* 0x000fe200078230ff */
[----:B------:R-:W-:Y:S01]  /*2550*/  IMAD R250, R3, 0x4, R12 ;  /* 0x0000000403fa7824 */ /* 0x000fe200078e020c */
[----:B---3--:R-:W-:Y:S01]  /*2560*/  SHF.R.S32.HI R4, RZ, 0x2, R17 ;  /* 0x00000002ff047819 */ /* 0x008fe20000011411 */
[----:B------:R-:W-:Y:S01]  /*2570*/  IMAD.SHL.U32 R3, R25, 0x40, RZ ;  /* 0x0000004019037824 */ /* 0x000fe200078e00ff */
[----:B------:R-:W-:Y:S01]  /*2580*/  LOP3.LUT R11, R6, 0x2, R34, 0xe2, !PT ;  /* 0x00000002060b7812 */ /* 0x000fe200078ee222 */
[----:B------:R-:W-:Y:S01]  /*2590*/  IMAD.SHL.U32 R6, R0, 0x8, RZ ;  /* 0x0000000800067824 */ /* 0x000fe200078e00ff */
[----:B------:R-:W-:Y:S01]  /*25a0*/  LEA.HI.X R9, R7, R5, R9, 0x6, P1 ;  /* 0x0000000507097211 */ /* 0x000fe200008f3409 */
[----:B------:R-:W-:Y:S01]  /*25b0*/  IMAD.SHL.U32 R10, R15, 0x2, RZ ;  /* 0x000000020f0a7824 */ /* 0x000fe200078e00ff */
[----:B------:R-:W-:Y:S01]  /*25c0*/  LOP3.LUT R3, R3, 0x1c0, RZ, 0xc0, !PT ;  /* 0x000001c003037812 */ /* 0x000fe200078ec0ff */
[----:B------:R-:W-:Y:S01]  /*25d0*/  IMAD R241, R20, 0x10, R4 ;  /* 0x0000001014f17824 */ /* 0x000fe200078e0204 */
[----:B------:R-:W-:Y:S01]  /*25e0*/  IADD3 R0, P1, R38, UR17, RZ ;  /* 0x0000001126007c10 */ /* 0x000fe2000ff3e0ff */
[----:B------:R3:W-:Y:S01]  /*25f0*/  LDGSTS.E.BYPASS.LTC128B.128 [R240+0x19080], [R8.64], !P6 ;  /* 0x1908000008f07fae */ /* 0x0007e2000f101d4c */
[----:B------:R-:W-:Y:S01]  /*2600*/  LOP3.LUT R7, R3, 0x8, R6, 0xf8, !PT ;  /* 0x0000000803077812 */ /* 0x000fe200078ef806 */
[----:B------:R-:W-:Y:S01]  /*2610*/  IMAD.SHL.U32 R250, R250, 0x2, RZ ;  /* 0x00000002fafa7824 */ /* 0x000fe200078e00ff */
[----:B------:R-:W-:Y:S01]  /*2620*/  SHF.R.U32.HI R6, RZ, 0x3, R3 ;  /* 0x00000003ff067819 */ /* 0x000fe20000011603 */
[----:B------:R3:W-:Y:S01]  /*2630*/  LDGSTS.E.BYPASS.LTC128B.128 [R240+0x1b080], [R8.64+0x80], !P5 ;  /* 0x1b08008008f07fae */ /* 0x0007e2000e901d4c */
[----:B------:R-:W-:Y:S01]  /*2640*/  IADD3.X R3, R36, UR15, RZ, P1, !PT ;  /* 0x0000000f24037c10 */ /* 0x000fe20008ffe4ff */
[----:B------:R-:W-:Y:S01]  /*2650*/  USHF.L.U32 UR15, UR4, 0x5, URZ ;  /* 0x00000005040f7899 */ /* 0x000fe2000800063f */
[----:B------:R-:W-:Y:S01]  /*2660*/  LEA R14, P1, R0, c[0x0][0x280], 0x2 ;  /* 0x0000a000000e7a11 */ /* 0x000fe200078210ff */
[----:B------:R3:W-:Y:S01]  /*2670*/  LDGSTS.E.BYPASS.LTC128B.128 [R240+0x1d080], [R8.64+0x100], !P4 ;  /* 0x1d08010008f07fae */ /* 0x0007e2000e101d4c */
[----:B------:R-:W-:Y:S01]  /*2680*/  LOP3.LUT R10, R10, 0x2, R28, 0xe2, !PT ;  /* 0x000000020a0a7812 */ /* 0x000fe200078ee21c */
[----:B------:R-:W-:Y:S01]  /*2690*/  ULDC UR4, c[0x0][0x2a0] ;  /* 0x0000a80000047ab9 */ /* 0x000fe20000000800 */
[----:B------:R-:W-:Y:S01]  /*26a0*/  LEA.HI.X R15, R0, c[0x0][0x284], R3, 0x2, P1 ;  /* 0x0000a100000f7a11 */ /* 0x000fe200008f1403 */
[----:B------:R-:W-:Y:S01]  /*26b0*/  IMAD.SHL.U32 R3, R16, 0x40, RZ ;  /* 0x0000004010037824 */ /* 0x000fe200078e00ff */
[----:B------:R-:W-:Y:S01]  /*26c0*/  LOP3.LUT R0, R33, 0x3ffffffc, RZ, 0xc0, !PT ;  /* 0x3ffffffc21007812 */ /* 0x000fe200078ec0ff */
[----:B------:R3:W-:Y:S01]  /*26d0*/  LDGSTS.E.BYPASS.LTC128B.128 [R240+0x1f080], [R8.64+0x180], !P3 ;  /* 0x1f08018008f07fae */ /* 0x0007e2000d901d4c */
[----:B------:R-:W-:Y:S01]  /*26e0*/  LOP3.LUT R243, R243, R11, R29, 0xfe, !PT ;  /* 0x0000000bf3f37212 */ /* 0x000fe200078efe1d */
[----:B------:R-:W-:Y:S01]  /*26f0*/  IMAD.MOV.U32 R11, RZ, RZ, 0x10 ;  /* 0x00000010ff0b7424 */ /* 0x000fe200078e00ff */
[----:B------:R-:W-:Y:S01]  /*2700*/  LOP3.LUT R12, R7, R6, RZ, 0x3c, !PT ;  /* 0x00000006070c7212 */ /* 0x000fe200078e3cff */
[----:B------:R-:W-:Y:S01]  /*2710*/  IMAD.IADD R7, R166, 0x1, -R0 ;  /* 0x00000001a6077824 */ /* 0x000fe200078e0a00 */
[----:B------:R-:W-:Y:S01]  /*2720*/  LOP3.LUT R242, R242, R10, R22, 0xfe, !PT ;  /* 0x0000000af2f27212 */ /* 0x000fe200078efe16 */
[----:B------:R-:W-:Y:S01]  /*2730*/  IMAD.SHL.U32 R10, R20, 0x400, RZ ;  /* 0x00000400140a7824 */ /* 0x000fe200078e00ff */
[----:B------:R-:W-:Y:S01]  /*2740*/  R2P PR, R16, 0x6 ;  /* 0x0000000610007804 */ /* 0x000fe20000000000 */
[C---:B------:R-:W-:Y:S01]  /*2750*/  IMAD R0, R236.reuse, 0x200, R18 ;  /* 0x00000200ec007824 */ /* 0x040fe200078e0212 */
[----:B------:R-:W-:Y:S01]  /*2760*/  LOP3.LUT R3, R3, 0x1c0, RZ, 0xc0, !PT ;  /* 0x000001c003037812 */ /* 0x000fe200078ec0ff */
[----:B------:R-:W-:Y:S01]  /*2770*/  IMAD.SHL.U32 R236, R236, 0x8, RZ ;  /* 0x00000008ecec7824 */ /* 0x000fe200078e00ff */
[----:B------:R-:W-:Y:S01]  /*2780*/  ULOP3.LUT UR4, URZ, UR4, URZ, 0x33, !UPT ;  /* 0x000000043f047292 */ /* 0x000fe2000f8e333f */
[----:B------:R-:W-:Y:S01]  /*2790*/  SEL R5, R11, 0xfffffff0, !P1 ;  /* 0xfffffff00b057807 */ /* 0x000fe20004800000 */
[----:B------:R-:W-:Y:S01]  /*27a0*/  IMAD R7, R7, 0x2, R10 ;  /* 0x0000000207077824 */ /* 0x000fe200078e020a */
[----:B------:R-:W-:Y:S01]  /*27b0*/  SEL R4, R246, 0xffffffe0, !P2 ;  /* 0xffffffe0f6047807 */ /* 0x000fe20005000000 */
[----:B------:R-:W-:Y:S01]  /*27c0*/  IMAD.SHL.U32 R2, R2, 0x2, RZ ;  /* 0x0000000202027824 */ /* 0x000fe200078e00ff */
[----:B------:R-:W-:Y:S01]  /*27d0*/  R2P PR, R32, 0x6 ;  /* 0x0000000620007804 */ /* 0x000fe20000000000 */
[----:B------:R-:W-:Y:S01]  /*27e0*/  IMAD.IADD R12, R12, 0x1, R7 ;  /* 0x000000010c0c7824 */ /* 0x000fe200078e0207 */
[--C-:B------:R-:W-:Y:S01]  /*27f0*/  SHF.R.U32.HI R6, RZ, 0x3, R3.reuse ;  /* 0x00000003ff067819 */ /* 0x100fe20000011603 */
[----:B------:R-:W-:Y:S01]  /*2800*/  IMAD.SHL.U32 R235, R0, 0x2, RZ ;  /* 0x0000000200eb7824 */ /* 0x000fe200078e00ff */
[----:B------:R-:W-:Y:S01]  /*2810*/  LOP3.LUT R236, R3, 0x8, R236, 0xf8, !PT ;  /* 0x0000000803ec7812 */ /* 0x000fe200078ef8ec */
[----:B------:R-:W-:Y:S01]  /*2820*/  IMAD.SHL.U32 R244, R12, 0x2, RZ ;  /* 0x000000020cf47824 */ /* 0x000fe200078e00ff */
[----:B------:R-:W-:Y:S01]  /*2830*/  LOP3.LUT R7, R6, R13, R3, 0x1e, !PT ;  /* 0x0000000d06077212 */ /* 0x000fe200078e1e03 */
[----:B-1----:R-:W-:Y:S01]  /*2840*/  CS2R R38, SRZ ;  /* 0x0000000000267805 */ /* 0x002fe2000001ff00 */
[----:B------:R-:W-:Y:S01]  /*2850*/  SEL R3, R11, 0xfffffff0, !P1 ;  /* 0xfffffff00b037807 */ /* 0x000fe20004800000 */
[----:B------:R-:W-:Y:S01]  /*2860*/  IMAD R11, R26, 0x400, R230 ;  /* 0x000004001a0b7824 */ /* 0x000fe200078e02e6 */
[----:B------:R-:W-:Y:S01]  /*2870*/  SEL R228, R246, 0xffffffe0, !P2 ;  /* 0xffffffe0f6e47807 */ /* 0x000fe20005000000 */
[----:B---3--:R-:W-:Y:S01]  /*2880*/  IMAD.IADD R8, R165, 0x1, R19 ;  /* 0x00000001a5087824 */ /* 0x008fe200078e0213 */
[----:B------:R-:W-:Y:S01]  /*2890*/  R2P PR, R25, 0x6 ;  /* 0x0000000619007804 */ /* 0x000fe20000000000 */
[----:B------:R-:W-:Y:S01]  /*28a0*/  IMAD R3, R3, 0x2, R2 ;  /* 0x0000000203037824 */ /* 0x000fe200078e0202 */
[----:B------:R-:W-:Y:S01]  /*28b0*/  ISETP.GE.AND P6, PT, R166, 0x10, PT ;  /* 0x00000010a600780c */ /* 0x000fe20003fc6270 */
[----:B------:R-:W-:Y:S01]  /*28c0*/  IMAD.IADD R232, R0, 0x1, R228 ;  /* 0x0000000100e87824 */ /* 0x000fe200078e02e4 */
[----:B------:R-:W-:Y:S01]  /*28d0*/  LOP3.LUT R236, R236, R6, RZ, 0x3c, !PT ;  /* 0x00000006ecec7212 */ /* 0x000fe200078e3cff */
[----:B------:R1:W-:Y:S01]  /*28e0*/  STL [R1+0x2c], R8 ;  /* 0x00002c0801007387 */ /* 0x0003e20000100800 */
[-C--:B------:R-:W-:Y:S01]  /*28f0*/  LOP3.LUT R6, R7, R230.reuse, RZ, 0xfc, !PT ;  /* 0x000000e607067212 */ /* 0x080fe200078efcff */
[----:B------:R-:W-:Y:S01]  /*2900*/  IMAD R229, R228, 0x2, R2 ;  /* 0x00000002e4e57824 */ /* 0x000fe200078e0202 */
[C---:B------:R-:W-:Y:S01]  /*2910*/  IADD3 R7, R244.reuse, 0x20280, RZ ;  /* 0x00020280f4077810 */ /* 0x040fe20007ffe0ff */
[----:B--2---:R-:W-:Y:S01]  /*2920*/  CS2R R36, SRZ ;  /* 0x0000000000247805 */ /* 0x004fe2000001ff00 */
[----:B------:R-:W-:Y:S01]  /*2930*/  IADD3 R245, R244, 0x202c0, RZ ;  /* 0x000202c0f4f57810 */ /* 0x000fe20007ffe0ff */
[----:B------:R-:W-:Y:S01]  /*2940*/  IMAD.SHL.U32 R0, R6, 0x2, RZ ;  /* 0x0000000206007824 */ /* 0x000fe200078e00ff */
[C---:B------:R-:W-:Y:S01]  /*2950*/  IADD3 R230, R236.reuse, R230, R10 ;  /* 0x000000e6ece67210 */ /* 0x040fe20007ffe00a */
[----:B------:R-:W-:Y:S01]  /*2960*/  IMAD.IADD R236, R236, 0x1, R11 ;  /* 0x00000001ecec7824 */ /* 0x000fe200078e020b */
[----:B------:R-:W-:Y:S01]  /*2970*/  @P2 IADD3 R245, R7, -0x40, RZ ;  /* 0xffffffc007f52810 */ /* 0x000fe20007ffe0ff */
[----:B------:R-:W-:Y:S01]  /*2980*/  @!P6 IMAD.SHL.U32 R7, R166, 0x10, RZ ;  /* 0x00000010a607e824 */ /* 0x000fe200078e00ff */
[----:B------:R-:W-:Y:S01]  /*2990*/  SEL R246, R246, 0xffffffe0, !P1 ;  /* 0xffffffe0f6f67807 */ /* 0x000fe20004800000 */
[----:B------:R-:W-:Y:S01]  /*29a0*/  IMAD.SHL.U32 R230, R230, 0x2, RZ ;  /* 0x00000002e6e67824 */ /* 0x000fe200078e00ff */
[----:B------:R-:W-:Y:S01]  /*29b0*/  LEA R236, R236, 0x22280, 0x1 ;  /* 0x00022280ecec7811 */ /* 0x000fe200078e08ff */
[----:B------:R-:W-:Y:S01]  /*29c0*/  IMAD R228, R228, 0x2, R3 ;  /* 0x00000002e4e47824 */ /* 0x000fe200078e0203 */
[----:B------:R2:W-:Y:S01]  /*29d0*/  @!P6 LDGSTS.E.BYPASS.LTC128B.128 [R7+0x20180], [R14.64] ;  /* 0x201800000e07efae */ /* 0x0005e2000b901d4c */
[C---:B------:R-:W-:Y:S01]  /*29e0*/  IMAD R231, R5.reuse, 0x2, R230 ;  /* 0x0000000205e77824 */ /* 0x040fe200078e02e6 */
[----:B------:R-:W-:Y:S01]  /*29f0*/  IADD3 R252, -R250, UR16, RZ ;  /* 0x00000010fafc7c10 */ /* 0x000fe2000fffe1ff */
[----:B------:R-:W-:Y:S01]  /*2a00*/  IMAD R237, R5, 0x2, R236 ;  /* 0x0000000205ed7824 */ /* 0x000fe200078e02ec */
[----:B------:R-:W0:Y:S01]  /*2a10*/  LDGDEPBAR ;  /* 0x00000000000079af */ /* 0x000e220000000000 */
[----:B------:R-:W-:Y:S01]  /*2a20*/  IMAD.IADD R247, R244, 0x1, R246 ;  /* 0x00000001f4f77824 */ /* 0x000fe200078e02f6 */
[----:B------:R-:W-:Y:S01]  /*2a30*/  ULDC UR17, c[0x0][0x2a8] ;  /* 0x0000aa0000117ab9 */ /* 0x000fe20000000800 */
[----:B------:R-:W-:Y:S01]  /*2a40*/  IMAD.SHL.U32 R232, R232, 0x2, RZ ;  /* 0x00000002e8e87824 */ /* 0x000fe200078e00ff */
[----:B------:R-:W-:Y:S01]  /*2a50*/  UIADD3 UR14, UR14, -UR8, URZ ;  /* 0x800000080e0e7290 */ /* 0x000fe2000fffe03f */
[----:B------:R-:W-:Y:S01]  /*2a60*/  IMAD.IADD R246, R246, 0x1, R245 ;  /* 0x00000001f6f67824 */ /* 0x000fe200078e02f5 */
[----:B------:R-:W-:Y:S01]  /*2a70*/  UISETP.GE.AND UP1, UPT, UR17, 0x1, UPT ;  /* 0x000000011100788c */ /* 0x000fe2000bf26270 */
[----:B------:R-:W-:-:S02]  /*2a80*/  IMAD R234, R4, 0x2, R230 ;  /* 0x0000000204ea7824 */ /* 0x000fc400078e02e6 */
[C---:B------:R-:W-:Y:S02]  /*2a90*/  IMAD R239, R4.reuse, 0x2, R236 ;  /* 0x0000000204ef7824 */ /* 0x040fe400078e02ec */
[C---:B------:R-:W-:Y:S02]  /*2aa0*/  IMAD R233, R4.reuse, 0x2, R231 ;  /* 0x0000000204e97824 */ /* 0x040fe400078e02e7 */
[----:B------:R-:W-:Y:S02]  /*2ab0*/  IMAD R238, R4, 0x2, R237 ;  /* 0x0000000204ee7824 */ /* 0x000fe400078e02ed */
[----:B--2---:R-:W-:-:S05]  /*2ac0*/  IMAD.U32 R7, RZ, RZ, UR5 ;  /* 0x00000005ff077e24 */ /* 0x004fca000f8e00ff */
[----:B------:R-:W-:-:S04]  /*2ad0*/  IADD3 R7, R7, -UR8, -R250 ;  /* 0x8000000807077c10 */ /* 0x000fc8000fffe8fa */
[C---:B------:R-:W-:Y:S02]  /*2ae0*/  IADD3 R249, R7.reuse, c[0x0][0x2a4], RZ ;  /* 0x0000a90007f97a10 */ /* 0x040fe40007ffe0ff */
[----:B-1----:R-:W-:Y:S02]  /*2af0*/  IADD3 R251, R7, UR4, RZ ;  /* 0x0000000407fb7c10 */ /* 0x002fe4000fffe0ff */
.L_x_895:
[----:B------:R-:W-:Y:S04]  /*2b00*/  DEPBAR.LE SB0, 0x0 ;  /* 0x000080000000791a */ /* 0x000fe80000000000 */
[----:B------:R-:W-:Y:S01]  /*2b10*/  BAR.SYNC.DEFER_BLOCKING 0x0 ;  /* 0x0000000000007b1d */ /* 0x000fe20000010000 */
[----:B------:R-:W-:Y:S05]  /*2b20*/  PLOP3.LUT P1, PT, PT, PT, UP1, 0x40, 0x0 ;  /* 0x000000000000781c */ /* 0x000fea0003f2e818 */
        /* <DEDUP_REMOVED lines=114> */
[----:B------:R-:W-:Y:S01]  /*3250*/  IADD3 R197, R249, R21, RZ ;  /* 0x00000015f9c57210 */ /* 0x000fe20007ffe0ff */
[----:B------:R-:W-:Y:S03]  /*3260*/  IMAD.IADD R196, R251, 0x1, R21 ;  /* 0x00000001fbc47824 */ /* 0x000fe600078e0215 */
[C---:B---3--:R-:W-:Y:S04]  /*3270*/  HMMA.16816.F32.BF16 R12, R24.reuse, R32, R12 ;  /* 0x00000020180c723c */ /* 0x048fe8000004180c */
[----:B------:R-:W-:Y:S04]  /*3280*/  IMNMX R197, R252, R197, PT ;  /* 0x000000c5fcc57217 */ /* 0x000fe80003800200 */
[----:B------:R-:W-:Y:S01]  /*3290*/  HMMA.16816.F32.BF16 R16, R24, R34, R16 ;  /* 0x000000221810723c */ /* 0x000fe20000041810 */
[----:B------:R-:W-:-:S07]  /*32a0*/  @P1 BRA `(.L_x_885) ;  /* 0x0000019000001947 */ /* 0x000fce0003800000 */
        /* <DEDUP_REMOVED lines=13> */
.L_x_887:
[----:B------:R-:W-:Y:S04]  /*3380*/  MOV R22, c[0x0][0x2a8] ;  /* 0x0000aa0000167a02 */ /* 0x000fe80000000f00 */
[----:B------:R-:W-:Y:S11]  /*3390*/  ISETP.NE.AND P1, PT, R22, 0x1, PT ;  /* 0x000000011600780c */ /* 0x000ff60003f25270 */
[----:B------:R-:W-:Y:S02]  /*33a0*/  @!UPT UIADD3 URZ, URZ, URZ, URZ ;  /* 0x0000003f3f3ff290 */ /* 0x000fe4000fffe03f */
[----:B------:R-:W-:Y:S05]  /*33b0*/  @P1 IMAD.HI.U32 R22, R20, c[0x0][0x2ac], RZ ;  /* 0x0000ab0014161a27 */ /* 0x000fea00078e00ff */
[----:B------:R-:W-:Y:S02]  /*33c0*/  @P1 SHF.R.U32.HI R20, RZ, c[0x0][0x2b0], R22 ;  /* 0x0000ac00ff141a19 */ /* 0x000fe40000011616 */
.L_x_888:
[----:B------:R-:W-:Y:S05]  /*33d0*/  BSYNC B0 ;  /* 0x0000000000007941 */ /* 0x000fea0003800000 */
.L_x_886:
[----:B------:R-:W-:Y:S04]  /*33e0*/  IMAD.MOV.U32 R22, RZ, RZ, c[0x0][0x2a8] ;  /* 0x0000aa00ff167624 */ /* 0x000fe800078e00ff */
[----:B------:R-:W-:Y:S04]  /*33f0*/  IMAD R20, R20, R22, -UR9 ;  /* 0x8000000914147e24 */ /* 0x000fe8000f8e0216 */
[----:B------:R-:W-:Y:S05]  /*3400*/  IMAD.IADD R20, R20, 0x1, -R250 ;  /* 0x0000000114147824 */ /* 0x000fea00078e0afa */
[----:B------:R-:W-:Y:S02]  /*3410*/  IADD3 R22, R20, c[0x0][0x2a8], RZ ;  /* 0x0000aa0014167a10 */ /* 0x000fe40007ffe0ff */
[----:B------:R-:W-:Y:S02]  /*3420*/  IMNMX R196, R196, R20, !PT ;  /* 0x00000014c4c47217 */ /* 0x000fe40007800200 */
[----:B------:R-:W-:Y:S02]  /*3430*/  IMNMX R197, R197, R22, PT ;  /* 0x00000016c5c57217 */ /* 0x000fe40003800200 */
.L_x_885:
[----:B------:R-:W-:Y:S02]  /*3440*/  PLOP3.LUT P1, PT, PT, PT, UP1, 0x40, 0x0 ;  /* 0x000000000000781c */ /* 0x000fe40003f2e818 */
[----:B------:R-:W-:Y:S05]  /*3450*/  IADD3 R20, R21, 0x8, RZ ;  /* 0x0000000815147810 */ /* 0x000fea0007ffe0ff */
[--C-:B------:R-:W-:Y:S02]  /*3460*/  IMAD.IADD R199, R249, 0x1, R20.reuse ;  /* 0x00000001f9c77824 */ /* 0x100fe400078e0214 */
[----:B------:R-:W-:Y:S03]  /*3470*/  IMAD.IADD R198, R251, 0x1, R20 ;  /* 0x00000001fbc67824 */ /* 0x000fe600078e0214 */
[----:B------:R-:W-:Y:S01]  /*3480*/  IMNMX R199, R252, R199, PT ;  /* 0x000000c7fcc77217 */ /* 0x000fe20003800200 */
[----:B------:R-:W-:-:S05]  /*3490*/  @P1 BRA `(.L_x_889) ;  /* 0x0000019000001947 */ /* 0x000fca0003800000 */
        /* <DEDUP_REMOVED lines=13> */
.L_x_891:
[----:B------:R-:W-:Y:S04]  /*3570*/  MOV R21, c[0x0][0x2a8] ;  /* 0x0000aa0000157a02 */ /* 0x000fe80000000f00 */
[----:B------:R-:W-:Y:S11]  /*3580*/  ISETP.NE.AND P1, PT, R21, 0x1, PT ;  /* 0x000000011500780c */ /* 0x000ff60003f25270 */
[----:B------:R-:W-:Y:S02]  /*3590*/  @!UPT UIADD3 URZ, URZ, URZ, URZ ;  /* 0x0000003f3f3ff290 */ /* 0x000fe4000fffe03f */
[----:B------:R-:W-:Y:S05]  /*35a0*/  @P1 IMAD.HI.U32 R21, R20, c[0x0][0x2ac], RZ ;  /* 0x0000ab0014151a27 */ /* 0x000fea00078e00ff */
[----:B------:R-:W-:Y:S02]  /*35b0*/  @P1 SHF.R.U32.HI R20, RZ, c[0x0][0x2b0], R21 ;  /* 0x0000ac00ff141a19 */ /* 0x000fe40000011615 */
.L_x_892:
[----:B------:R-:W-:Y:S05]  /*35c0*/  BSYNC B0 ;  /* 0x0000000000007941 */ /* 0x000fea0003800000 */
.L_x_890:
[----:B------:R-:W-:Y:S04]  /*35d0*/  IMAD.MOV.U32 R21, RZ, RZ, c[0x0][0x2a8] ;  /* 0x0000aa00ff157624 */ /* 0x000fe800078e00ff */
[----:B------:R-:W-:Y:S04]  /*35e0*/  IMAD R20, R20, R21, -UR9 ;  /* 0x8000000914147e24 */ /* 0x000fe8000f8e0215 */
[----:B------:R-:W-:Y:S05]  /*35f0*/  IMAD.IADD R20, R20, 0x1, -R250 ;  /* 0x0000000114147824 */ /* 0x000fea00078e0afa */
[----:B------:R-:W-:Y:S02]  /*3600*/  IADD3 R21, R20, c[0x0][0x2a8], RZ ;  /* 0x0000aa0014157a10 */ /* 0x000fe40007ffe0ff */
[----:B------:R-:W-:Y:S02]  /*3610*/  IMNMX R198, R198, R20, !PT ;  /* 0x00000014c6c67217 */ /* 0x000fe40007800200 */
[----:B------:R-:W-:Y:S02]  /*3620*/  IMNMX R199, R199, R21, PT ;  /* 0x00000015c7c77217 */ /* 0x000fe40003800200 */
.L_x_889:
        /* <DEDUP_REMOVED lines=179> */
[C---:B--2---:R-:W-:Y:S08]  /*4160*/  HMMA.16816.F32.BF16 R28, R164.reuse, R4, R28 ;  /* 0x00000004a41c723c */ /* 0x044ff0000004181c */
[----:B------:R-:W-:Y:S07]  /*4170*/  HMMA.16816.F32.BF16 R32, R164, R6, R32 ;  /* 0x00000006a420723c */ /* 0x000fee0000041820 */
        /* <DEDUP_REMOVED lines=188> */
[C---:B------:R-:W-:Y:S01]  /*4d40*/  LOP3.LUT P5, RZ, R242.reuse, 0x1, RZ, 0xc0, !PT ;  /* 0x00000001f2ff7812 */ /* 0x040fe200078ac0ff */
[----:B------:R-:W-:Y:S01]  /*4d50*/  IMAD.U32 R16, RZ, RZ, UR10 ;  /* 0x0000000aff107e24 */ /* 0x000fe2000f8e00ff */
[----:B------:R-:W3:Y:S01]  /*4d60*/  LDL R202, [R1+0x10] ;  /* 0x0000100001ca7983 */ /* 0x000ee20000100800 */
[----:B------:R-:W-:Y:S01]  /*4d70*/  LOP3.LUT P4, RZ, R242, 0x2, RZ, 0xc0, !PT ;  /* 0x00000002f2ff7812 */ /* 0x000fe2000788c0ff */
[----:B------:R-:W-:Y:S02]  /*4d80*/  UIMAD.WIDE.U32 UR18, UR16, UR4, URZ ;  /* 0x00000004101272a5 */ /* 0x000fe4000f8e003f */
[----:B------:R-:W4:Y:S01]  /*4d90*/  LDL.64 R206, [R1+0x18] ;  /* 0x0000180001ce7983 */ /* 0x000f220000100a00 */
[----:B------:R-:W-:Y:S03]  /*4da0*/  USHF.R.S32.HI UR17, URZ, 0x1f, UR16 ;  /* 0x0000001f3f117899 */ /* 0x000fe60008011410 */
[----:B------:R-:W5:Y:S01]  /*4db0*/  LDL R203, [R1+0x28] ;  /* 0x0000280001cb7983 */ /* 0x000f620000100800 */
[----:B------:R-:W-:Y:S02]  /*4dc0*/  UIMAD UR17, UR17, UR4, URZ ;  /* 0x00000004111172a4 */ /* 0x000fe4000f8e023f */
[----:B------:R-:W-:Y:S02]  /*4dd0*/  USHF.L.U32 UR4, UR18, 0x6, URZ ;  /* 0x0000000612047899 */ /* 0x000fe4000800063f */
[----:B------:R-:W-:Y:S02]  /*4de0*/  UIMAD UR17, UR16, UR5, UR17 ;  /* 0x00000005101172a4 */ /* 0x000fe4000f8e0211 */
[----:B------:R-:W-:Y:S02]  /*4df0*/  USHF.L.U32 UR5, UR16, 0x6, URZ ;  /* 0x0000000610057899 */ /* 0x000fe4000800063f */
[----:B------:R-:W-:Y:S04]  /*4e00*/  UIADD3 UR17, UR19, UR17, URZ ;  /* 0x0000001113117290 */ /* 0x000fe8000fffe03f */
[----:B------:R-:W-:Y:S01]  /*4e10*/  USHF.L.U64.HI UR17, UR18, 0x6, UR17 ;  /* 0x0000000612117899 */ /* 0x000fe20008010211 */
[----:B------:R-:W-:Y:S02]  /*4e20*/  IMAD.U32 R10, RZ, RZ, UR5 ;  /* 0x00000005ff0a7e24 */ /* 0x000fe4000f8e00ff */
[----:B------:R-:W-:Y:S01]  /*4e30*/  IMAD.U32 R15, RZ, RZ, UR5 ;  /* 0x00000005ff0f7e24 */ /* 0x000fe2000f8e00ff */
[----:B--2---:R-:W-:Y:S04]  /*4e40*/  IADD3 R8, P2, R204, UR4, RZ ;  /* 0x00000004cc087c10 */ /* 0x004fe8000ff5e0ff */
[----:B------:R-:W-:Y:S02]  /*4e50*/  LEA R12, P1, R8, c[0x0][0x1f0], 0x1 ;  /* 0x00007c00080c7a11 */ /* 0x000fe400078208ff */
[----:B---3--:R-:W-:Y:S04]  /*4e60*/  IADD3.X R9, R202, UR17, RZ, P2, !PT ;  /* 0x00000011ca097c10 */ /* 0x008fe800097fe4ff */
[----:B------:R-:W-:Y:S01]  /*4e70*/  LEA.HI.X R13, R8, c[0x0][0x1f4], R9, 0x1, P1 ;  /* 0x00007d00080d7a11 */ /* 0x000fe200008f0c09 */
[----:B------:R-:W-:Y:S01]  /*4e80*/  IMAD.U32 R9, RZ, RZ, UR15 ;  /* 0x0000000fff097e24 */ /* 0x000fe2000f8e00ff */
[----:B------:R-:W-:Y:S02]  /*4e90*/  IADD3 R8, -R248, UR8, -R10 ;  /* 0x00000008f8087c10 */ /* 0x000fe4000fffe90a */
[----:B----4-:R-:W-:Y:S02]  /*4ea0*/  IADD3 R11, P1, R206, UR5, RZ ;  /* 0x00000005ce0b7c10 */ /* 0x010fe4000ff3e0ff */
[----:B------:R-:W-:Y:S02]  /*4eb0*/  ISETP.LT.OR P6, PT, R8, 0x1, !P5 ;  /* 0x000000010800780c */ /* 0x000fe40006fc1670 */
[----:B------:R-:W-:Y:S02]  /*4ec0*/  IADD3 R9, P3, P2, R204, UR4, R9 ;  /* 0x00000004cc097c10 */ /* 0x000fe4000fa7e009 */
[----:B-----5:R-:W-:Y:S02]  /*4ed0*/  LEA.HI.X.SX32 R15, R15, R203, 0x1, P1 ;  /* 0x000000cb0f0f7211 */ /* 0x020fe400008f0eff */
[----:B------:R-:W-:Y:S02]  /*4ee0*/  ISETP.LT.OR P1, PT, R8, 0x1, !P4 ;  /* 0x000000010800780c */ /* 0x000fe40006721670 */
[----:B------:R-:W-:Y:S02]  /*4ef0*/  IADD3.X R16, R202, UR17, R16, P3, P2 ;  /* 0x00000011ca107c10 */ /* 0x000fe40009fe4410 */
[----:B------:R-:W1:Y:S01]  /*4f00*/  S2R R202, SR_TID.X ;  /* 0x0000000000ca7919 */ /* 0x000e620000002100 */
[----:B------:R-:W-:Y:S02]  /*4f10*/  LEA R14, P2, R11, c[0x0][0x280], 0x2 ;  /* 0x0000a0000b0e7a11 */ /* 0x000fe400078410ff */
[----:B------:R-:W-:Y:S01]  /*4f20*/  LEA R10, P3, R9, c[0x0][0x1f0], 0x1 ;  /* 0x00007c00090a7a11 */ /* 0x000fe200078608ff */
[----:B------:R-:W-:Y:S01]  /*4f30*/  @!PT LDS RZ, [RZ] ;  /* 0x00000000fffff984 */ /* 0x000fe20000000800 */
[----:B------:R-:W-:Y:S01]  /*4f40*/  @!PT LDS RZ, [RZ] ;  /* 0x00000000fffff984 */ /* 0x000fe20000000800 */
[----:B------:R-:W-:Y:S01]  /*4f50*/  @!PT LDS RZ, [RZ] ;  /* 0x00000000fffff984 */ /* 0x000fe20000000800 */
[----:B------:R2:W-:Y:S01]  /*4f60*/  LDGSTS.E.BYPASS.LTC128B.128 [R240+0x18080], [R12.64], !P6 ;  /* 0x180800000cf07fae */ /* 0x0005e2000f101d4c */
[----:B------:R-:W-:Y:S02]  /*4f70*/  LEA.HI.X R15, R11, c[0x0][0x284], R15, 0x2, P2 ;  /* 0x0000a1000b0f7a11 */ /* 0x000fe400010f140f */
[----:B------:R-:W-:Y:S02]  /*4f80*/  LOP3.LUT P2, RZ, R242, 0x4, RZ, 0xc0, !PT ;  /* 0x00000004f2ff7812 */ /* 0x000fe4000784c0ff */
[----:B------:R2:W-:Y:S01]  /*4f90*/  LDGSTS.E.BYPASS.LTC128B.128 [R240+0x1a080], [R12.64+0x80], !P1 ;  /* 0x1a0800800cf07fae */ /* 0x0005e2000c901d4c */
[----:B------:R-:W-:Y:S02]  /*4fa0*/  LEA.HI.X R11, R9, c[0x0][0x1f4], R16, 0x1, P3 ;  /* 0x00007d00090b7a11 */ /* 0x000fe400018f0c10 */
[----:B------:R-:W-:Y:S02]  /*4fb0*/  ISETP.LT.OR P6, PT, R8, 0x1, !P2 ;  /* 0x000000010800780c */ /* 0x000fe400057c1670 */
[----:B------:R-:W-:Y:S02]  /*4fc0*/  LOP3.LUT P3, RZ, R242, 0x8, RZ, 0xc0, !PT ;  /* 0x00000008f2ff7812 */ /* 0x000fe4000786c0ff */
[C---:B------:R-:W-:Y:S02]  /*4fd0*/  ISETP.LT.OR P5, PT, R8.reuse, 0x21, !P5 ;  /* 0x000000210800780c */ /* 0x040fe40006fa1670 */
[C---:B------:R-:W-:Y:S02]  /*4fe0*/  ISETP.LT.OR P1, PT, R8.reuse, 0x1, !P3 ;  /* 0x000000010800780c */ /* 0x040fe40005f21670 */
[C---:B------:R-:W-:Y:S02]  /*4ff0*/  ISETP.LT.OR P4, PT, R8.reuse, 0x21, !P4 ;  /* 0x000000210800780c */ /* 0x040fe40006781670 */
[C---:B------:R-:W-:Y:S02]  /*5000*/  ISETP.LT.OR P2, PT, R8.reuse, 0x21, !P2 ;  /* 0x000000210800780c */ /* 0x040fe40005741670 */
[----:B------:R-:W-:Y:S01]  /*5010*/  ISETP.LT.OR P3, PT, R8, 0x21, !P3 ;  /* 0x000000210800780c */ /* 0x000fe20005f61670 */
[----:B------:R2:W-:Y:S01]  /*5020*/  LDGSTS.E.BYPASS.LTC128B.128 [R240+0x1c080], [R12.64+0x100], !P6 ;  /* 0x1c0801000cf07fae */ /* 0x0005e2000f101d4c */
[----:B-1----:R-:W-:Y:S05]  /*5030*/  @!P0 IMAD.SHL.U32 R8, R202, 0x10, RZ ;  /* 0x00000010ca088824 */ /* 0x002fea00078e00ff */
[----:B------:R2:W-:Y:S04]  /*5040*/  LDGSTS.E.BYPASS.LTC128B.128 [R240+0x1e080], [R12.64+0x180], !P1 ;  /* 0x1e0801800cf07fae */ /* 0x0005e8000c901d4c */
[----:B------:R2:W-:Y:S04]  /*5050*/  LDGSTS.E.BYPASS.LTC128B.128 [R240+0x19080], [R10.64], !P5 ;  /* 0x190800000af07fae */ /* 0x0005e8000e901d4c */
[----:B------:R2:W-:Y:S04]  /*5060*/  LDGSTS.E.BYPASS.LTC128B.128 [R240+0x1b080], [R10.64+0x80], !P4 ;  /* 0x1b0800800af07fae */ /* 0x0005e8000e101d4c */
[----:B------:R2:W-:Y:S04]  /*5070*/  LDGSTS.E.BYPASS.LTC128B.128 [R240+0x1d080], [R10.64+0x100], !P2 ;  /* 0x1d0801000af07fae */ /* 0x0005e8000d101d4c */
[----:B------:R2:W-:Y:S04]  /*5080*/  LDGSTS.E.BYPASS.LTC128B.128 [R240+0x1f080], [R10.64+0x180], !P3 ;  /* 0x1f0801800af07fae */ /* 0x0005e8000d901d4c */
[----:B------:R2:W-:Y:S02]  /*5090*/  @!P0 LDGSTS.E.BYPASS.LTC128B.128 [R8+0x20180], [R14.64] ;  /* 0x201800000e088fae */ /* 0x0005e4000b901d4c */
.L_x_893:
        /* <DEDUP_REMOVED lines=94> */
[C---:B------:R-:W-:Y:S01]  /*5680*/  LOP3.LUT P4, RZ, R243.reuse, 0x1, RZ, 0xc0, !PT ;  /* 0x00000001f3ff7812 */ /* 0x040fe2000788c0ff */
[----:B------:R-:W-:Y:S01]  /*5690*/  UIMAD.WIDE.U32 UR20, UR16, UR4, URZ ;  /* 0x00000004101472a5 */ /* 0x000fe2000f8e003f */
[----:B------:R-:W5:Y:S01]  /*56a0*/  LDL R224, [R1+0x14] ;  /* 0x0000140001e07983 */ /* 0x000f620000100800 */
[----:B------:R-:W-:Y:S01]  /*56b0*/  LOP3.LUT P3, RZ, R243, 0x2, RZ, 0xc0, !PT ;  /* 0x00000002f3ff7812 */ /* 0x000fe2000786c0ff */
[----:B------:R-:W-:Y:S02]  /*56c0*/  USHF.R.S32.HI UR17, URZ, 0x1f, UR16 ;  /* 0x0000001f3f117899 */ /* 0x000fe40008011410 */
[----:B----4-:R-:W4:Y:S01]  /*56d0*/  LDL.64 R180, [R1+0x20] ;  /* 0x0000200001b47983 */ /* 0x010f220000100a00 */
[----:B------:R-:W-:Y:S02]  /*56e0*/  USHF.L.U32 UR18, UR20, 0x6, URZ ;  /* 0x0000000614127899 */ /* 0x000fe4000800063f */
[----:B------:R-:W-:Y:S01]  /*56f0*/  UIMAD UR17, UR17, UR4, URZ ;  /* 0x00000004111172a4 */ /* 0x000fe2000f8e023f */
[----:B---3--:R-:W3:Y:S03]  /*5700*/  LDL R225, [R1+0x38] ;  /* 0x0000380001e17983 */ /* 0x008ee60000100800 */
[----:B------:R-:W-:Y:S04]  /*5710*/  UIMAD UR17, UR16, UR5, UR17 ;  /* 0x00000005101172a4 */ /* 0x000fe8000f8e0211 */
[----:B------:R-:W-:Y:S04]  /*5720*/  UIADD3 UR17, UR21, UR17, URZ ;  /* 0x0000001115117290 */ /* 0x000fe8000fffe03f */
[----:B------:R-:W-:Y:S02]  /*5730*/  USHF.L.U64.HI UR20, UR20, 0x6, UR17 ;  /* 0x0000000614147899 */ /* 0x000fe40008010211 */
[----:B------:R-:W-:Y:S06]  /*5740*/  USHF.L.U32 UR17, UR16, 0x6, URZ ;  /* 0x0000000610117899 */ /* 0x000fec000800063f */
[----:B------:R-:W-:Y:S02]  /*5750*/  IMAD.U32 R6, RZ, RZ, UR17 ;  /* 0x00000011ff067e24 */ /* 0x000fe4000f8e00ff */
[----:B------:R-:W-:Y:S01]  /*5760*/  IMAD.U32 R11, RZ, RZ, UR17 ;  /* 0x00000011ff0b7e24 */ /* 0x000fe2000f8e00ff */
[----:B--2---:R-:W-:Y:S01]  /*5770*/  IADD3 R4, P2, R226, UR18, RZ ;  /* 0x00000012e2047c10 */ /* 0x004fe2000ff5e0ff */
[----:B------:R-:W-:Y:S03]  /*5780*/  ULEA UR18, UP0, UR4, UR18, 0x5 ;  /* 0x0000001204127291 */ /* 0x000fe6000f80283f */
[----:B------:R-:W-:Y:S01]  /*5790*/  LEA R8, P1, R4, c[0x0][0x160], 0x1 ;  /* 0x0000580004087a11 */ /* 0x000fe200078208ff */
[----:B------:R-:W-:Y:S01]  /*57a0*/  ULEA.HI.X UR4, UR4, UR20, UR5, 0x5, UP0 ;  /* 0x0000001404047291 */ /* 0x000fe200080f2c05 */
[----:B-----5:R-:W-:Y:S04]  /*57b0*/  IADD3.X R5, R224, UR20, RZ, P2, !PT ;  /* 0x00000014e0057c10 */ /* 0x020fe800097fe4ff */
[----:B------:R-:W-:Y:S02]  /*57c0*/  LEA.HI.X R9, R4, c[0x0][0x164], R5, 0x1, P1 ;  /* 0x0000590004097a11 */ /* 0x000fe400008f0c05 */
[----:B------:R-:W-:Y:S02]  /*57d0*/  IADD3 R4, -R248, UR8, -R6 ;  /* 0x00000008f8047c10 */ /* 0x000fe4000fffe906 */
[----:B----4-:R-:W-:Y:S02]  /*57e0*/  IADD3 R7, P1, R180, UR17, RZ ;  /* 0x00000011b4077c10 */ /* 0x010fe4000ff3e0ff */
[C---:B------:R-:W-:Y:S02]  /*57f0*/  ISETP.LT.OR P6, PT, R4.reuse, 0x1, !P4 ;  /* 0x000000010400780c */ /* 0x040fe400067c1670 */
[----:B------:R-:W-:Y:S02]  /*5800*/  ISETP.LT.OR P5, PT, R4, 0x1, !P3 ;  /* 0x000000010400780c */ /* 0x000fe40005fa1670 */
[----:B------:R-:W-:Y:S02]  /*5810*/  IADD3 R5, P2, R226, UR18, RZ ;  /* 0x00000012e2057c10 */ /* 0x000fe4000ff5e0ff */
[----:B---3--:R-:W-:Y:S02]  /*5820*/  LEA.HI.X.SX32 R11, R11, R225, 0x1, P1 ;  /* 0x000000e10b0b7211 */ /* 0x008fe400008f0eff */
[----:B------:R-:W-:Y:S02]  /*5830*/  LEA R10, P1, R7, c[0x0][0x258], 0x2 ;  /* 0x00009600070a7a11 */ /* 0x000fe400078210ff */
[----:B------:R-:W-:Y:S02]  /*5840*/  IADD3.X R12, R224, UR4, RZ, P2, !PT ;  /* 0x00000004e00c7c10 */ /* 0x000fe400097fe4ff */
[----:B------:R-:W2:Y:S01]  /*5850*/  S2R R224, SR_TID.X ;  /* 0x0000000000e07919 */ /* 0x000ea20000002100 */
[----:B------:R-:W-:Y:S02]  /*5860*/  LEA R6, P2, R5, c[0x0][0x160], 0x1 ;  /* 0x0000580005067a11 */ /* 0x000fe400078408ff */
[----:B------:R-:W-:Y:S01]  /*5870*/  LEA.HI.X R11, R7, c[0x0][0x25c], R11, 0x2, P1 ;  /* 0x00009700070b7a11 */ /* 0x000fe200008f140b */
[----:B------:R-:W-:Y:S01]  /*5880*/  @!PT LDS RZ, [RZ] ;  /* 0x00000000fffff984 */ /* 0x000fe20000000800 */
[----:B------:R-:W-:Y:S01]  /*5890*/  @!PT LDS RZ, [RZ] ;  /* 0x00000000fffff984 */ /* 0x000fe20000000800 */
[----:B------:R-:W-:Y:S01]  /*58a0*/  @!PT LDS RZ, [RZ] ;  /* 0x00000000fffff984 */ /* 0x000fe20000000800 */
[----:B------:R3:W-:Y:S01]  /*58b0*/  LDGSTS.E.BYPASS.LTC128B.128 [R240+0x10080], [R8.64], !P6 ;  /* 0x1008000008f07fae */ /* 0x0007e2000f101d4c */
[----:B------:R-:W-:Y:S02]  /*58c0*/  LOP3.LUT P1, RZ, R243, 0x4, RZ, 0xc0, !PT ;  /* 0x00000004f3ff7812 */ /* 0x000fe4000782c0ff */
[----:B------:R-:W-:Y:S01]  /*58d0*/  LEA.HI.X R7, R5, c[0x0][0x164], R12, 0x1, P2 ;  /* 0x0000590005077a11 */ /* 0x000fe200010f0c0c */
[----:B------:R3:W-:Y:S01]  /*58e0*/  LDGSTS.E.BYPASS.LTC128B.128 [R240+0x12080], [R8.64+0x80], !P5 ;  /* 0x1208008008f07fae */ /* 0x0007e2000e901d4c */
[C---:B------:R-:W-:Y:S02]  /*58f0*/  ISETP.LT.OR P6, PT, R4.reuse, 0x1, !P1 ;  /* 0x000000010400780c */ /* 0x040fe40004fc1670 */
[----:B------:R-:W-:Y:S02]  /*5900*/  LOP3.LUT P2, RZ, R243, 0x8, RZ, 0xc0, !PT ;  /* 0x00000008f3ff7812 */ /* 0x000fe4000784c0ff */
[C---:B------:R-:W-:Y:S02]  /*5910*/  ISETP.LT.OR P4, PT, R4.reuse, 0x21, !P4 ;  /* 0x000000210400780c */ /* 0x040fe40006781670 */
[C---:B------:R-:W-:Y:S02]  /*5920*/  ISETP.LT.OR P5, PT, R4.reuse, 0x1, !P2 ;  /* 0x000000010400780c */ /* 0x040fe400057a1670 */
[C---:B------:R-:W-:Y:S02]  /*5930*/  ISETP.LT.OR P3, PT, R4.reuse, 0x21, !P3 ;  /* 0x000000210400780c */ /* 0x040fe40005f61670 */
[C---:B------:R-:W-:Y:S02]  /*5940*/  ISETP.LT.OR P1, PT, R4.reuse, 0x21, !P1 ;  /* 0x000000210400780c */ /* 0x040fe40004f21670 */
[----:B------:R-:W-:Y:S01]  /*5950*/  ISETP.LT.OR P2, PT, R4, 0x21, !P2 ;  /* 0x000000210400780c */ /* 0x000fe20005741670 */
[----:B------:R3:W-:Y:S01]  /*5960*/  LDGSTS.E.BYPASS.LTC128B.128 [R240+0x14080], [R8.64+0x100], !P6 ;  /* 0x1408010008f07fae */ /* 0x0007e2000f101d4c */
[----:B--2---:R-:W-:Y:S05]  /*5970*/  @!P0 IMAD.SHL.U32 R4, R224, 0x10, RZ ;  /* 0x00000010e0048824 */ /* 0x004fea00078e00ff */
[----:B------:R3:W-:Y:S04]  /*5980*/  LDGSTS.E.BYPASS.LTC128B.128 [R240+0x16080], [R8.64+0x180], !P5 ;  /* 0x1608018008f07fae */ /* 0x0007e8000e901d4c */
[----:B------:R3:W-:Y:S04]  /*5990*/  LDGSTS.E.BYPASS.LTC128B.128 [R240+0x11080], [R6.64], !P4 ;  /* 0x1108000006f07fae */ /* 0x0007e8000e101d4c */
[----:B------:R3:W-:Y:S04]  /*59a0*/  LDGSTS.E.BYPASS.LTC128B.128 [R240+0x13080], [R6.64+0x80], !P3 ;  /* 0x1308008006f07fae */ /* 0x0007e8000d901d4c */
[----:B------:R3:W-:Y:S04]  /*59b0*/  LDGSTS.E.BYPASS.LTC128B.128 [R240+0x15080], [R6.64+0x100], !P1 ;  /* 0x1508010006f07fae */ /* 0x0007e8000c901d4c */
[----:B------:R3:W-:Y:S04]  /*59c0*/  LDGSTS.E.BYPASS.LTC128B.128 [R240+0x17080], [R6.64+0x180], !P2 ;  /* 0x1708018006f07fae */ /* 0x0007e8000d101d4c */
[----:B------:R3:W-:Y:S02]  /*59d0*/  @!P0 LDGSTS.E.BYPASS.LTC128B.128 [R4+0x20080], [R10.64] ;  /* 0x200800000a048fae */ /* 0x0007e4000b901d4c */
.L_x_894:
        /* <DEDUP_REMOVED lines=218> */
.L_x_884:
[----:B------:R-:W-:Y:S05]  /*6780*/  @P3 EXIT ;  /* 0x000000000000394d */ /* 0x000fea0003800000 */
[----:B-1----:R-:W2:Y:S01]  /*6790*/  LDL.LU R9, [R1+0x3c] ;  /* 0x00003c0001097983 */ /* 0x002ea20000300800 */
[----:B------:R-:W-:-:S04]  /*67a0*/  ISETP.NE.U32.AND P2, PT, RZ, c[0x0][0x360], PT ;  /* 0x0000d800ff007a0c */ /* 0x000fc80003f45070 */
[----:B------:R-:W-:-:S13]  /*67b0*/  ISETP.NE.AND.EX P2, PT, RZ, c[0x0][0x364], PT, P2 ;  /* 0x0000d900ff007a0c */ /* 0x000fda0003f45320 */
[----:B------:R-:W-:-:S04]  /*67c0*/  @P2 IMAD.MOV.U32 R2, RZ, RZ, 0x4 ;  /* 0x00000004ff022424 */ /* 0x000fc800078e00ff */
[----:B--2---:R-:W-:-:S05]  /*67d0*/  @P2 IMAD.WIDE R2, R9, R2, c[0x0][0x360] ;  /* 0x0000d80009022625 */ /* 0x004fca00078e0202 */
[----:B------:R1:W2:Y:S01]  /*67e0*/  @P2 LDG.E R0, [R2.64] ;  /* 0x0000000c02002981 */ /* 0x0002a2000c1e1900 */
        /* <DEDUP_REMOVED lines=173> */
.L_x_896:
        /* <DEDUP_REMOVED lines=12> */
.L_x_1168:


//--------------------- .text._ZN7cutlass13device_kernelIN5flash19enable_sm80_to_sm89INS1_16FlashAttnBwdSm80INS1_25CollectiveMainloopBwdSm80ILi1ELi1EN4cute5tupleIJNS5_1CILi64EEES8_NS7_ILi256EEEEEENS_10bfloat16_tEfNS_4arch4Sm80ELb1ELb0ELb0ELb0ELb0ELb0ELb0ELb0ELi2ELi4ELi2ELi2ELb0EEENS1_21CollectiveEpilogueBwdISA_SB_SD_Li256ELb0ELb0ELi4EEENS1_25SingleTileBwdLPTSchedulerILb0ELi64ELb0EEEEEEEEEvNT_6ParamsE --------------------------
	.section	.text._ZN7cutlass13device_kernelIN5flash19enable_sm80_to_sm89INS1_16FlashAttnBwdSm80INS1_25CollectiveMainloopBwdSm80ILi1ELi1EN4cute5tupleIJNS5_1CILi64EEES8_NS7_ILi256EEEEEENS_10bfloat16_tEfNS_4arch4Sm80ELb1ELb0ELb0ELb0ELb0ELb0ELb0ELb0ELi2ELi4ELi2ELi2ELb0EEENS1_21CollectiveEpilogueBwdISA_SB_SD_Li256ELb0ELb0ELi4EEENS1_25SingleTileBwdLPTSchedulerILb0ELi64ELb0EEEEEEEEEvNT_6ParamsE,"ax",@progbits
	.sectioninfo	@"SHI_REGISTERS=255"
	.align	128
.text._ZN7cutlass13device_kernelIN5flash19enable_sm80_to_sm89INS1_16FlashAttnBwdSm80INS1_25CollectiveMainloopBwdSm80ILi1ELi1EN4cute5tupleIJNS5_1CILi64EEES8_NS7_ILi256EEEEEENS_10bfloat16_tEfNS_4arch4Sm80ELb1ELb0ELb0ELb0ELb0ELb0ELb0ELb0ELi2ELi4ELi2ELi2ELb0EEENS1_21CollectiveEpilogueBwdISA_SB_SD_Li256ELb0ELb0ELi4EEENS1_25SingleTileBwdLPTSchedulerILb0ELi64ELb0EEEEEEEEEvNT_6ParamsE:
        .type           _ZN7cutlass13device_kernelIN5flash19enable_sm80_to_sm89INS1_16FlashAttnBwdSm80INS1_25CollectiveMainloopBwdSm80ILi1ELi1EN4cute5tupleIJNS5_1CILi64EEES8_NS7_ILi256EEEEEENS_10bfloat16_tEfNS_4arch4Sm80ELb1ELb0ELb0ELb0ELb0ELb0ELb0ELb0ELi2ELi4ELi2ELi2ELb0EEENS1_21CollectiveEpilogueBwdISA_SB_SD_Li256ELb0ELb0ELi4EEENS1_25SingleTileBwdLPTSchedulerILb0ELi64ELb0EEEEEEEEEvNT_6ParamsE,@function
        .size           _ZN7cutlass13device_kernelIN5flash19enable_sm80_to_sm89INS1_16FlashAttnBwdSm80INS1_25CollectiveMainloopBwdSm80ILi1ELi1EN4cute5tupleIJNS5_1CILi64EEES8_NS7_ILi256EEEEEENS_10bfloat16_tEfNS_4arch4Sm80ELb1ELb0ELb0ELb0ELb0ELb0ELb0ELb0ELi2ELi4ELi2ELi2ELb0EEENS1_21CollectiveEpilogueBwdISA_SB_SD_Li256ELb0ELb0ELi4EEENS1_25SingleTileBwdLPTSchedulerILb0ELi64ELb0EEEEEEEEEvNT_6ParamsE,(.L_x_1169 - _ZN7cutlass13device_kernelIN5flash19enable_sm80_to_sm89INS1_16FlashAttnBwdSm80INS1_25CollectiveMainloopBwdSm80ILi1ELi1EN4cute5tupleIJNS5_1CILi64EEES8_NS7_ILi256EEEEEENS_10bfloat16_tEfNS_4arch4Sm80ELb1ELb0ELb0ELb0ELb0ELb0ELb0ELb0ELi2ELi4ELi2ELi2ELb0EEENS1_21CollectiveEpilogueBwdISA_SB_SD_Li256ELb0ELb0ELi4EEENS1_25SingleTileBwdLPTSchedulerILb0ELi64ELb0EEEEEEEEEvNT_6ParamsE)
        .other          _ZN7cutlass13device_kernelIN5flash19enable_sm80_to_sm89INS1_16FlashAttnBwdSm80INS1_25CollectiveMainloopBwdSm80ILi1ELi1EN4cute5tupleIJNS5_1CILi64EEES8_NS7_ILi256EEEEEENS_10bfloat16_tEfNS_4arch4Sm80ELb1ELb0ELb0ELb0ELb0ELb0ELb0ELb0ELi2ELi4ELi2ELi2ELb0EEENS1_21CollectiveEpilogueBwdISA_SB_SD_Li256ELb0ELb0ELi4EEENS1_25SingleTileBwdLPTSchedulerILb0ELi64ELb0EEEEEEEEEvNT_6ParamsE,@"STO_CUDA_ENTRY STV_DEFAULT"
_ZN7cutlass13device_kernelIN5flash19enable_sm80_to_sm89INS1_16FlashAttnBwdSm80INS1_25CollectiveMainloopBwdSm80ILi1ELi1EN4cute5tupleIJNS5_1CILi64EEES8_NS7_ILi256EEEEEENS_10bfloat16_tEfNS_4arch4Sm80ELb1ELb0ELb0ELb0ELb0ELb0ELb0ELb0ELi2ELi4ELi2ELi2ELb0EEENS1_21CollectiveEpilogueBwdISA_SB_SD_Li256ELb0ELb0ELi4EEENS1_25SingleTileBwdLPTSchedulerILb0ELi64ELb0EEEEEEEEEvNT_6ParamsE:
[----:B------:R-:W-:Y:S02]  /*0000*/  MOV R1, c[0x0][0x28] ;  /* 0x00000a0000017a02 */ /* 0x000fe40000000f00 */
[----:B------:R-:W1:Y:S01]  /*0010*/  S2R R248, SR_TID.X ;  /* 0x0000000000f87919 */ /* 0x000e620000002100 */
[----:B------:R-:W2:Y:S01]  /*0020*/  S2UR UR4, SR_CTAID.X ;  /* 0x00000000000479c3 */ /* 0x000ea20000002500 */
        /* <DEDUP_REMOVED lines=25> */
.L_x_898:
[----:B------:R-:W-:Y:S02]  /*01c0*/  ULDC UR7, c[0x0][0x3ac] ;  /* 0x0000eb0000077ab9 */ /* 0x000fe40000000800 */
[----:B------:R-:W-:Y:S02]  /*01d0*/  UISETP.NE.AND UP0, UPT, UR7, 0x1, UPT ;  /* 0x000000010700788c */ /* 0x000fe4000bf05270 */
[----:B------:R-:W-:Y:S02]  /*01e0*/  ULDC.64 UR4, c[0x0][0x3b0] ;  /* 0x0000ec0000047ab9 */ /* 0x000fe40000000a00 */
[----:B------:R-:W-:Y:S02]  /*01f0*/  UIMAD.WIDE.U32 UR10, UR6, UR4, URZ ;  /* 0x00000004060a72a5 */ /* 0x000fe4000f8e003f */
[----:B------:R-:W-:-:S05]  /*0200*/  UMOV UR15, UR6 ;  /* 0x00000006000f7c82 */ /* 0x000fca0008000000 */
[----:B------:R-:W-:-:S04]  /*0210*/  @UP0 USHF.R.U32.HI UR15, URZ, UR5, UR11 ;  /* 0x000000053f0f0299 */ /* 0x000fc8000801160b */
[----:B------:R-:W-:-:S04]  /*0220*/  UIMAD UR7, UR15, UR7, URZ ;  /* 0x000000070f0772a4 */ /* 0x000fc8000f8e023f */
.L_x_899:
[----:B------:R-:W-:Y:S02]  /*0230*/  UIADD3 UR9, UR6, -UR7, URZ ;  /* 0x8000000706097290 */ /* 0x000fe4000fffe03f */
[----:B------:R-:W-:Y:S02]  /*0240*/  ULDC.64 UR4, c[0x0][0x3a8] ;  /* 0x0000ea0000047ab9 */ /* 0x000fe40000000a00 */
[----:B------:R-:W-:Y:S02]  /*0250*/  ULDC.64 UR6, c[0x0][0x3a0] ;  /* 0x0000e80000067ab9 */ /* 0x000fe40000000a00 */
[----:B------:R-:W-:Y:S02]  /*0260*/  UISETP.NE.AND UP0, UPT, UR6, 0x1, UPT ;  /* 0x000000010600788c */ /* 0x000fe4000bf05270 */
[----:B------:R-:W-:-:S04]  /*0270*/  UIMAD UR5, UR8, UR5, UR9 ;  /* 0x00000005080572a4 */ /* 0x000fc8000f8e0209 */
[----:B------:R-:W-:-:S03]  /*0280*/  UIMAD.WIDE.U32 UR8, UR5, UR7, URZ ;  /* 0x00000007050872a5 */ /* 0x000fc6000f8e003f */
[----:B------:R-:W-:Y:S02]  /*0290*/  UMOV UR14, UR5 ;  /* 0x00000005000e7c82 */ /* 0x000fe40008000000 */
[----:B------:R-:W-:-:S04]  /*02a0*/  @UP0 USHF.R.U32.HI UR14, URZ, UR4, UR9 ;  /* 0x000000043f0e0299 */ /* 0x000fc80008011609 */
[----:B------:R-:W-:-:S04]  /*02b0*/  UIADD3 UR13, -UR14, URZ, URZ ;  /* 0x0000003f0e0d7290 */ /* 0x000fc8000fffe13f */
[----:B------:R-:W-:Y:S01]  /*02c0*/  UIMAD UR13, UR13, UR6, UR5 ;  /* 0x000000060d0d72a4 */ /* 0x000fe2000f8e0205 */
[----:B------:R-:W-:Y:S05]  /*02d0*/  BRA `(.L_x_900) ;  /* 0x0000025000007947 */ /* 0x000fea0003800000 */
.L_x_897:
        /* <DEDUP_REMOVED lines=20> */
.L_x_901:
[----:B------:R-:W-:Y:S02]  /*0420*/  ULDC UR7, c[0x0][0x3ac] ;  /* 0x0000eb0000077ab9 */ /* 0x000fe40000000800 */
[----:B------:R-:W-:Y:S02]  /*0430*/  UISETP.NE.AND UP0, UPT, UR7, 0x1, UPT ;  /* 0x000000010700788c */ /* 0x000fe4000bf05270 */
[----:B------:R-:W-:Y:S02]  /*0440*/  ULDC.64 UR4, c[0x0][0x3b0] ;  /* 0x0000ec0000047ab9 */ /* 0x000fe40000000a00 */
[----:B------:R-:W-:Y:S02]  /*0450*/  UIMAD.WIDE.U32 UR10, UR6, UR4, URZ ;  /* 0x00000004060a72a5 */ /* 0x000fe4000f8e003f */
[----:B------:R-:W-:-:S05]  /*0460*/  UMOV UR15, UR6 ;  /* 0x00000006000f7c82 */ /* 0x000fca0008000000 */
[----:B------:R-:W-:-:S04]  /*0470*/  @UP0 USHF.R.U32.HI UR15, URZ, UR5, UR11 ;  /* 0x000000053f0f0299 */ /* 0x000fc8000801160b */
[----:B------:R-:W-:-:S04]  /*0480*/  UIMAD UR7, UR15, UR7, URZ ;  /* 0x000000070f0772a4 */ /* 0x000fc8000f8e023f */
.L_x_902:
        /* <DEDUP_REMOVED lines=9> */
[----:B------:R-:W-:Y:S02]  /*0520*/  UIMAD UR13, UR13, UR6, UR5 ;  /* 0x000000060d0d72a4 */ /* 0x000fe4000f8e0205 */
.L_x_900:
        /* <DEDUP_REMOVED lines=16> */
[----:B------:R-:W-:Y:S01]  /*0630*/  UIADD3 UR6, UR6, 0x3f, URZ ;  /* 0x0000003f06067890 */ /* 0x000fe2000fffe03f */
[----:B------:R-:W-:Y:S01]  /*0640*/  CS2R R12, SRZ ;  /* 0x00000000000c7805 */ /* 0x000fe2000001ff00 */
[----:B------:R-:W-:Y:S01]  /*0650*/  USHF.R.S32.HI UR4, URZ, 0x1f, UR5 ;  /* 0x0000001f3f047899 */ /* 0x000fe20008011405 */
[----:B------:R-:W-:Y:S01]  /*0660*/  MOV R152, RZ ;  /* 0x000000ff00987202 */ /* 0x000fe20000000f00 */
[----:B------:R-:W-:Y:S01]  /*0670*/  ULDC.64 UR16, c[0x0][0x118] ;  /* 0x0000460000107ab9 */ /* 0x000fe20000000a00 */
        /* <DEDUP_REMOVED lines=15> */
[----:B------:R-:W-:Y:S01]  /*0770*/  MOV R144, RZ ;  /* 0x000000ff00907202 */ /* 0x000fe20000000f00 */
[----:B------:R-:W-:Y:S01]  /*0780*/  IMAD.MOV.U32 R138, RZ, RZ, RZ ;  /* 0x000000ffff8a7224 */ /* 0x000fe200078e00ff */
[----:B------:R-:W-:Y:S01]  /*0790*/  UISETP.GT.AND UP0, UPT, UR12, UR11, UPT ;  /* 0x0000000b0c00728c */ /* 0x000fe2000bf04270 */
[----:B------:R-:W-:Y:S01]  /*07a0*/  CS2R R20, SRZ ;  /* 0x0000000000147805 */ /* 0x000fe2000001ff00 */
        /* <DEDUP_REMOVED lines=60> */
[----:B------:R-:W-:Y:S01]  /*0b70*/  ULDC.64 UR4, c[0x0][0x248] ;  /* 0x0000920000047ab9 */ /* 0x000fe20000000a00 */
[--C-:B------:R-:W-:Y:S01]  /*0b80*/  SHF.R.S32.HI R20, RZ, 0x1f, R248.reuse ;  /* 0x0000001fff147819 */ /* 0x100fe200000114f8 */
[----:B------:R-:W-:Y:S01]  /*0b90*/  UISETP.NE.AND UP0, UPT, UR4, 0x1, UPT ;  /* 0x000000010400788c */ /* 0x000fe2000bf05270 */
[----:B------:R-:W-:Y:S01]  /*0ba0*/  SHF.R.S32.HI R249, RZ, 0x1f, R248 ;  /* 0x0000001ffff97819 */ /* 0x000fe200000114f8 */
[----:B------:R-:W-:Y:S01]  /*0bb0*/  UIMAD.WIDE.U32 UR8, UR13, UR5, URZ ;  /* 0x000000050d0872a5 */ /* 0x000fe2000f8e003f */
[----:B------:R-:W-:Y:S01]  /*0bc0*/  LEA.HI R0, R20, R248, RZ, 0x3 ;  /* 0x000000f814007211 */ /* 0x000fe200078f18ff */
[----:B------:R-:W-:Y:S01]  /*0bd0*/  ULDC UR4, c[0x0][0x250] ;  /* 0x0000940000047ab9 */ /* 0x000fe20000000800 */
[----:B------:R-:W-:Y:S01]  /*0be0*/  IMAD.U32 R2, RZ, RZ, UR13 ;  /* 0x0000000dff027e24 */ /* 0x000fe2000f8e00ff */
[----:B------:R-:W-:Y:S01]  /*0bf0*/  UMOV UR7, UR13 ;  /* 0x0000000d00077c82 */ /* 0x000fe20008000000 */
[----:B------:R-:W-:Y:S01]  /*0c00*/  LOP3.LUT R3, R0, 0xfffffff8, RZ, 0xc0, !PT ;  /* 0xfffffff800037812 */ /* 0x000fe200078ec0ff */
[----:B------:R-:W-:Y:S01]  /*0c10*/  IMAD.U32 R8, RZ, RZ, UR15 ;  /* 0x0000000fff087e24 */ /* 0x000fe2000f8e00ff */
[----:B------:R-:W-:Y:S01]  /*0c20*/  SHF.R.S32.HI R250, RZ, 0x3, R0 ;  /* 0x00000003fffa7819 */ /* 0x000fe20000011400 */
[----:B------:R-:W-:Y:S01]  /*0c30*/  IMAD.WIDE.U32 R22, R2, c[0x0][0x238], R248 ;  /* 0x00008e0002167a25 */ /* 0x000fe200078e00f8 */
[----:B------:R-:W-:Y:S01]  /*0c40*/  @UP0 UMOV UR5, UR9 ;  /* 0x0000000900050c82 */ /* 0x000fe20008000000 */
[----:B------:R-:W-:Y:S01]  /*0c50*/  LOP3.LUT R252, R252, 0xfffffffe, RZ, 0xc0, !PT ;  /* 0xfffffffefcfc7812 */ /* 0x000fe200078ec0ff */
[----:B------:R-:W-:Y:S01]  /*0c60*/  @UP0 USHF.R.U32.HI UR7, URZ, UR4, UR5 ;  /* 0x000000043f070299 */ /* 0x000fe20008011605 */
[----:B------:R-:W-:Y:S01]  /*0c70*/  IMAD.IADD R32, R248, 0x1, -R3 ;  /* 0x00000001f8207824 */ /* 0x000fe200078e0a03 */
[----:B------:R-:W-:Y:S01]  /*0c80*/  SHF.R.S32.HI R251, RZ, 0x1f, R250 ;  /* 0x0000001ffffb7819 */ /* 0x000fe200000114fa */
[----:B------:R-:W-:Y:S01]  /*0c90*/  ULDC.64 UR4, c[0x0][0x1e0] ;  /* 0x0000780000047ab9 */ /* 0x000fe20000000a00 */
[----:B------:R-:W-:Y:S01]  /*0ca0*/  IMAD.U32 R16, RZ, RZ, UR13 ;  /* 0x0000000dff107e24 */ /* 0x000fe2000f8e00ff */
[----:B------:R-:W-:Y:S01]  /*0cb0*/  USHF.R.S32.HI UR6, URZ, 0x1f, UR7 ;  /* 0x0000001f3f067899 */ /* 0x000fe20008011407 */
[----:B------:R-:W-:Y:S01]  /*0cc0*/  IMAD.SHL.U32 R2, R32, 0x8, RZ ;  /* 0x0000000820027824 */ /* 0x000fe200078e00ff */
[----:B------:R-:W-:Y:S01]  /*0cd0*/  USHF.R.S32.HI UR9, URZ, 0x1f, UR14 ;  /* 0x0000001f3f097899 */ /* 0x000fe2000801140e */
[----:B------:R-:W-:Y:S01]  /*0ce0*/  IMAD.U32 R10, RZ, RZ, UR7 ;  /* 0x00000007ff0a7e24 */ /* 0x000fe2000f8e00ff */
[----:B------:R-:W-:Y:S01]  /*0cf0*/  UIMAD UR4, UR6, UR4, URZ ;  /* 0x00000004060472a4 */ /* 0x000fe2000f8e023f */
[----:B------:R-:W-:Y:S01]  /*0d00*/  IMAD R0, R251, c[0x0][0x178], RZ ;  /* 0x00005e00fb007a24 */ /* 0x000fe200078e02ff */
[----:B------:R-:W-:Y:S01]  /*0d10*/  SHF.R.S32.HI R3, RZ, 0x1f, R2 ;  /* 0x0000001fff037819 */ /* 0x000fe20000011402 */
[----:B------:R-:W-:Y:S01]  /*0d20*/  IMAD.WIDE R8, R8, 0x40, R250 ;  /* 0x0000004008087825 */ /* 0x000fe200078e02fa */
[----:B------:R-:W-:Y:S01]  /*0d30*/  UIMAD UR8, UR7, UR5, UR4 ;  /* 0x00000005070872a4 */ /* 0x000fe2000f8e0204 */
[----:B------:R-:W-:Y:S01]  /*0d40*/  ISETP.GE.AND P4, PT, R2, c[0x0][0x1cc], PT ;  /* 0x0000730002007a0c */ /* 0x000fe20003f86270 */
[----:B------:R-:W-:Y:S01]  /*0d50*/  USHF.R.S32.HI UR20, URZ, 0x1f, UR13 ;  /* 0x0000001f3f147899 */ /* 0x000fe2000801140d */
[----:B------:R-:W-:Y:S01]  /*0d60*/  IMAD.WIDE.U32 R4, R10, c[0x0][0x1e0], R2 ;  /* 0x000078000a047a25 */ /* 0x000fe200078e0002 */
[----:B------:R-:W-:Y:S01]  /*0d70*/  ULDC.64 UR4, c[0x0][0x1b0] ;  /* 0x00006c0000047ab9 */ /* 0x000fe20000000a00 */
[----:B------:R-:W-:Y:S01]  /*0d80*/  IADD3 R28, R2, 0x40, RZ ;  /* 0x00000040021c7810 */ /* 0x000fe20007ffe0ff */
[----:B------:R-:W-:Y:S01]  /*0d90*/  UIMAD UR4, UR6, UR4, URZ ;  /* 0x00000004060472a4 */ /* 0x000fe2000f8e023f */
[C---:B------:R-:W-:Y:S01]  /*0da0*/  IMAD R0, R250.reuse, c[0x0][0x17c], R0 ;  /* 0x00005f00fa007a24 */ /* 0x040fe200078e0200 */
[----:B------:R-:W-:Y:S01]  /*0db0*/  IADD3 R7, R5, UR8, RZ ;  /* 0x0000000805077c10 */ /* 0x000fe2000fffe0ff */
[--C-:B------:R-:W-:Y:S01]  /*0dc0*/  IMAD.WIDE.U32 R12, R250, c[0x0][0x178], R2.reuse ;  /* 0x00005e00fa0c7a25 */ /* 0x100fe200078e0002 */
[----:B------:R-:W-:Y:S01]  /*0dd0*/  UIMAD UR8, UR7, UR5, UR4 ;  /* 0x00000005070872a4 */ /* 0x000fe2000f8e0204 */
[----:B------:R-:W-:Y:S01]  /*0de0*/  IADD3 R26, R2, 0x80, RZ ;  /* 0x00000080021a7810 */ /* 0x000fe20007ffe0ff */
[----:B------:R-:W-:Y:S01]  /*0df0*/  USHF.R.S32.HI UR19, URZ, 0x1f, UR11 ;  /* 0x0000001f3f137899 */ /* 0x000fe2000801140b */
[----:B------:R-:W-:Y:S01]  /*0e00*/  IMAD.WIDE.U32 R10, R10, c[0x0][0x1b0], R2 ;  /* 0x00006c000a0a7a25 */ /* 0x000fe200078e0002 */
[----:B------:R-:W-:Y:S01]  /*0e10*/  ULDC.64 UR6, c[0x0][0x1e8] ;  /* 0x00007a0000067ab9 */ /* 0x000fe20000000a00 */
[----:B------:R-:W-:Y:S01]  /*0e20*/  IADD3 R27, R2, 0xc0, RZ ;  /* 0x000000c0021b7810 */ /* 0x000fe20007ffe0ff */
[----:B------:R-:W-:Y:S01]  /*0e30*/  ULDC.64 UR4, c[0x0][0x1b8] ;  /* 0x00006e0000047ab9 */ /* 0x000fe20000000a00 */
[----:B------:R-:W-:Y:S01]  /*0e40*/  IMAD.IADD R13, R13, 0x1, R0 ;  /* 0x000000010d0d7824 */ /* 0x000fe200078e0200 */
[----:B------:R-:W-:Y:S01]  /*0e50*/  UIMAD UR6, UR9, UR6, URZ ;  /* 0x00000006090672a4 */ /* 0x000fe2000f8e023f */
[----:B------:R-:W-:Y:S01]  /*0e60*/  IMAD.MOV.U32 R6, RZ, RZ, R4 ;  /* 0x000000ffff067224 */ /* 0x000fe200078e0004 */
[----:B------:R-:W-:Y:S01]  /*0e70*/  IADD3 R5, R11, UR8, RZ ;  /* 0x000000080b057c10 */ /* 0x000fe2000fffe0ff */
[----:B------:R-:W-:Y:S01]  /*0e80*/  IMAD.U32 R0, RZ, RZ, UR14 ;  /* 0x0000000eff007e24 */ /* 0x000fe2000f8e00ff */
[----:B------:R-:W-:Y:S01]  /*0e90*/  UIMAD UR4, UR9, UR4, URZ ;  /* 0x00000004090472a4 */ /* 0x000fe2000f8e023f */
[----:B------:R-:W-:Y:S01]  /*0ea0*/  IMAD.U32 R11, RZ, RZ, UR14 ;  /* 0x0000000eff0b7e24 */ /* 0x000fe2000f8e00ff */
[----:B------:R-:W-:Y:S01]  /*0eb0*/  UIMAD UR7, UR14, UR7, UR6 ;  /* 0x000000070e0772a4 */ /* 0x000fe2000f8e0206 */
[----:B------:R-:W-:Y:S01]  /*0ec0*/  IMAD.MOV.U32 R4, RZ, RZ, R10 ;  /* 0x000000ffff047224 */ /* 0x000fe200078e000a */
[----:B------:R-:W-:Y:S01]  /*0ed0*/  UIMAD UR6, UR14, UR5, UR4 ;  /* 0x000000050e0672a4 */ /* 0x000fe2000f8e0204 */
[----:B------:R-:W-:Y:S01]  /*0ee0*/  IMAD.WIDE.U32 R6, R0, c[0x0][0x1e8], R6 ;  /* 0x00007a0000067a25 */ /* 0x000fe200078e0006 */
[----:B------:R-:W-:Y:S01]  /*0ef0*/  ULDC UR8, c[0x0][0x198] ;  /* 0x0000660000087ab9 */ /* 0x000fe20000000800 */
[----:B------:R-:W-:Y:S01]  /*0f00*/  ISETP.GE.AND P5, PT, R28, c[0x0][0x1cc], PT ;  /* 0x000073001c007a0c */ /* 0x000fe20003fa6270 */
[----:B------:R-:W-:Y:S01]  /*0f10*/  UIADD3 UR8, -UR10, UR8, URZ ;  /* 0x000000080a087290 */ /* 0x000fe2000fffe13f */
[----:B------:R-:W-:Y:S01]  /*0f20*/  IMAD.U32 R0, RZ, RZ, UR13 ;  /* 0x0000000dff007e24 */ /* 0x000fe2000f8e00ff */
[----:B------:R-:W-:Y:S01]  /*0f30*/  IADD3 R7, R7, UR7, RZ ;  /* 0x0000000707077c10 */ /* 0x000fe2000fffe0ff */
[----:B------:R-:W-:Y:S01]  /*0f40*/  IMAD.SHL.U32 R10, R250, 0x40, RZ ;  /* 0x00000040fa0a7824 */ /* 0x000fe200078e00ff */
[----:B------:R-:W-:Y:S01]  /*0f50*/  ULDC.64 UR4, c[0x0][0x180] ;  /* 0x0000600000047ab9 */ /* 0x000fe20000000a00 */
[----:B------:R-:W-:Y:S01]  /*0f60*/  IMAD.WIDE.U32 R4, R11, c[0x0][0x1b8], R4 ;  /* 0x00006e000b047a25 */ /* 0x000fe200078e0004 */
[----:B------:R-:W-:Y:S01]  /*0f70*/  UIMAD UR4, UR20, UR4, URZ ;  /* 0x00000004140472a4 */ /* 0x000fe2000f8e023f */
[----:B------:R-:W-:Y:S01]  /*0f80*/  ISETP.GE.AND P6, PT, R26, c[0x0][0x1cc], PT ;  /* 0x000073001a007a0c */ /* 0x000fe20003fc6270 */
[----:B------:R-:W-:Y:S01]  /*0f90*/  USHF.L.U32 UR18, UR11, 0x6, URZ ;  /* 0x000000060b127899 */ /* 0x000fe2000800063f */
[----:B------:R-:W-:Y:S01]  /*0fa0*/  IMAD.WIDE.U32 R12, R0, c[0x0][0x180], R12 ;  /* 0x00006000000c7a25 */ /* 0x000fe200078e000c */
[----:B------:R-:W-:Y:S01]  /*0fb0*/  LOP3.LUT R0, R10, 0x1c0, RZ, 0xc0, !PT ;  /* 0x000001c00a007812 */ /* 0x000fe200078ec0ff */
[----:B------:R-:W-:Y:S01]  /*0fc0*/  UIMAD UR4, UR13, UR5, UR4 ;  /* 0x000000050d0472a4 */ /* 0x000fe2000f8e0204 */
[----:B------:R-:W-:Y:S01]  /*0fd0*/  IADD3 R5, R5, UR6, RZ ;  /* 0x0000000605057c10 */ /* 0x000fe2000fffe0ff */
[C---:B------:R-:W-:Y:S01]  /*0fe0*/  IMAD R10, R9.reuse, c[0x0][0x1d8], RZ ;  /* 0x00007600090a7a24 */ /* 0x040fe200078e02ff */
[----:B------:R-:W-:Y:S01]  /*0ff0*/  LOP3.LUT R15, R0, 0x38, R2, 0xf8, !PT ;  /* 0x00000038000f7812 */ /* 0x000fe200078ef802 */
[----:B------:R-:W-:Y:S01]  /*1000*/  IMAD R9, R9, c[0x0][0x1a8], RZ ;  /* 0x00006a0009097a24 */ /* 0x000fe200078e02ff */
[----:B------:R-:W-:Y:S01]  /*1010*/  SHF.R.U32.HI R0, RZ, 0x3, R0 ;  /* 0x00000003ff007819 */ /* 0x000fe20000011600 */
[C---:B------:R-:W-:Y:S01]  /*1020*/  IMAD R14, R8.reuse, c[0x0][0x1dc], R10 ;  /* 0x00007700080e7a24 */ /* 0x040fe200078e020a */
[----:B------:R-:W-:Y:S01]  /*1030*/  IADD3 R13, R13, UR4, RZ ;  /* 0x000000040d0d7c10 */ /* 0x000fe2000fffe0ff */
[C---:B------:R-:W-:Y:S01]  /*1040*/  IMAD.WIDE.U32 R10, R8.reuse, c[0x0][0x1d8], R6 ;  /* 0x00007600080a7a25 */ /* 0x040fe200078e0006 */
[----:B------:R-:W-:Y:S01]  /*1050*/  LOP3.LUT R15, R15, R0, RZ, 0x3c, !PT ;  /* 0x000000000f0f7212 */ /* 0x000fe200078e3cff */
[----:B------:R-:W-:Y:S01]  /*1060*/  ULDC.64 UR4, c[0x0][0x188] ;  /* 0x0000620000047ab9 */ /* 0x000fe20000000a00 */
[----:B------:R-:W-:Y:S01]  /*1070*/  CS2R R162, SRZ ;  /* 0x0000000000a27805 */ /* 0x000fe2000001ff00 */
[C---:B------:R-:W-:Y:S01]  /*1080*/  IMAD R7, R8.reuse, c[0x0][0x1ac], R9 ;  /* 0x00006b0008077a24 */ /* 0x040fe200078e0209 */
[----:B------:R-:W-:Y:S01]  /*1090*/  UIMAD UR4, UR9, UR4, URZ ;  /* 0x00000004090472a4 */ /* 0x000fe2000f8e023f */
[----:B------:R-:W-:Y:S01]  /*10a0*/  IMAD.WIDE.U32 R8, R8, c[0x0][0x1a8], R4 ;  /* 0x00006a0008087a25 */ /* 0x000fe200078e0004 */
[----:B------:R-:W-:Y:S01]  /*10b0*/  LEA R4, P1, R10, c[0x0][0x1c0], 0x1 ;  /* 0x000070000a047a11 */ /* 0x000fe200078208ff */
[----:B------:R-:W-:Y:S01]  /*10c0*/  CS2R R160, SRZ ;  /* 0x0000000000a07805 */ /* 0x000fe2000001ff00 */
[----:B------:R-:W-:Y:S01]  /*10d0*/  UIMAD UR6, UR14, UR5, UR4 ;  /* 0x000000050e0672a4 */ /* 0x000fe2000f8e0204 */
[----:B------:R-:W-:Y:S01]  /*10e0*/  IMAD.IADD R7, R9, 0x1, R7 ;  /* 0x0000000109077824 */ /* 0x000fe200078e0207 */
[C---:B------:R-:W-:Y:S01]  /*10f0*/  LEA R6, P0, R8.reuse, c[0x0][0x190], 0x1 ;  /* 0x0000640008067a11 */ /* 0x040fe200078008ff */
[----:B------:R-:W-:Y:S01]  /*1100*/  IMAD.IADD R0, R11, 0x1, R14 ;  /* 0x000000010b007824 */ /* 0x000fe200078e020e */
[----:B------:R-:W-:Y:S01]  /*1110*/  ULDC.64 UR4, c[0x0][0x178] ;  /* 0x00005e0000047ab9 */ /* 0x000fe20000000a00 */
[----:B------:R-:W-:Y:S01]  /*1120*/  IMAD.MOV.U32 R9, RZ, RZ, c[0x0][0x1d8] ;  /* 0x00007600ff097624 */ /* 0x000fe200078e00ff */
[----:B------:R-:W-:Y:S01]  /*1130*/  LEA.HI.X R7, R8, c[0x0][0x194], R7, 0x1, P0 ;  /* 0x0000650008077a11 */ /* 0x000fe200000f0c07 */
[----:B------:R-:W-:Y:S01]  /*1140*/  IMAD.MOV.U32 R14, RZ, RZ, c[0x0][0x1a8] ;  /* 0x00006a00ff0e7624 */ /* 0x000fe200078e00ff */
[----:B------:R-:W-:Y:S01]  /*1150*/  LEA.HI R8, R20, R248, RZ, 0x6 ;  /* 0x000000f814087211 */ /* 0x000fe200078f30ff */
[----:B------:R-:W-:Y:S01]  /*1160*/  IMAD.U32 R11, RZ, RZ, UR14 ;  /* 0x0000000eff0b7e24 */ /* 0x000fe2000f8e00ff */
[----:B------:R-:W-:Y:S01]  /*1170*/  LEA.HI.X R5, R10, c[0x0][0x1c4], R0, 0x1, P1 ;  /* 0x000071000a057a11 */ /* 0x000fe200008f0c00 */
[----:B------:R-:W-:Y:S01]  /*1180*/  IMAD.MOV.U32 R10, RZ, RZ, c[0x0][0x1dc] ;  /* 0x00007700ff0a7624 */ /* 0x000fe200078e00ff */
[----:B------:R-:W-:Y:S01]  /*1190*/  IADD3 R0, -R250, UR8, RZ ;  /* 0x00000008fa007c10 */ /* 0x000fe2000fffe1ff */
[----:B------:R-:W-:Y:S01]  /*11a0*/  IMAD.WIDE.U32 R18, R11, c[0x0][0x188], R12 ;  /* 0x000062000b127a25 */ /* 0x000fe200078e000c */
[----:B------:R-:W-:Y:S01]  /*11b0*/  SHF.R.S32.HI R29, RZ, 0x6, R8 ;  /* 0x00000006ff1d7819 */ /* 0x000fe20000011408 */
[----:B------:R-:W-:Y:S01]  /*11c0*/  UIMAD UR7, UR19, UR4, URZ ;  /* 0x00000004130772a4 */ /* 0x000fe2000f8e023f */
[C---:B------:R-:W-:Y:S01]  /*11d0*/  LEA R8, P0, R9.reuse, R4, 0x6 ;  /* 0x0000000409087211 */ /* 0x040fe200078030ff */
[----:B------:R-:W-:Y:S01]  /*11e0*/  UIMAD.WIDE.U32 UR22, UR11, UR4, URZ ;  /* 0x000000040b1672a5 */ /* 0x000fe2000f8e003f */
[C---:B------:R-:W-:Y:S01]  /*11f0*/  ISETP.LT.OR P1, PT, R0.reuse, 0x1, P4 ;  /* 0x000000010000780c */ /* 0x040fe20002721670 */
[----:B------:R-:W-:Y:S01]  /*1200*/  UIMAD UR5, UR11, UR5, UR7 ;  /* 0x000000050b0572a4 */ /* 0x000fe2000f8e0207 */
[----:B------:R-:W-:Y:S01]  /*1210*/  LEA.HI.X R9, R9, R5, R10, 0x6, P0 ;  /* 0x0000000509097211 */ /* 0x000fe200000f340a */
[----:B------:R-:W-:Y:S01]  /*1220*/  IMAD R10, R29, 0x200, R15 ;  /* 0x000002001d0a7824 */ /* 0x000fe200078e020f */
[----:B------:R-:W-:Y:S01]  /*1230*/  ISETP.GE.AND P0, PT, R27, c[0x0][0x1cc], PT ;  /* 0x000073001b007a0c */ /* 0x000fe20003f06270 */
[----:B------:R-:W-:Y:S01]  /*1240*/  IMAD.MOV.U32 R15, RZ, RZ, c[0x0][0x1ac] ;  /* 0x00006b00ff0f7624 */ /* 0x000fe200078e00ff */
[----:B------:R-:W-:Y:S01]  /*1250*/  ISETP.LT.OR P3, PT, R0, 0x1, P5 ;  /* 0x000000010000780c */ /* 0x000fe20002f61670 */
[----:B------:R-:W-:Y:S01]  /*1260*/  IMAD.SHL.U32 R240, R10, 0x2, RZ ;  /* 0x000000020af07824 */ /* 0x000fe200078e00ff */
[----:B------:R-:W-:Y:S01]  /*1270*/  ISETP.LT.OR P2, PT, R0, 0x1, P6 ;  /* 0x000000010000780c */ /* 0x000fe20003741670 */
[----:B------:R-:W-:Y:S01]  /*1280*/  IMAD.SHL.U32 R12, R248, 0x4, RZ ;  /* 0x00000004f80c7824 */ /* 0x000fe200078e00ff */
[----:B------:R-:W-:Y:S01]  /*1290*/  UIADD3 UR5, UR23, UR5, URZ ;  /* 0x0000000517057290 */ /* 0x000fe2000fffe03f */
[C---:B------:R-:W-:Y:S01]  /*12a0*/  ISETP.LT.OR P6, PT, R0.reuse, 0x21, P6 ;  /* 0x000000210000780c */ /* 0x040fe200037c1670 */
[----:B------:R1:W-:Y:S01]  /*12b0*/  STL.64 [R1+0x10], R18 ;  /* 0x0000101201007387 */ /* 0x0003e20000100a00 */
[----:B------:R-:W-:Y:S01]  /*12c0*/  IADD3 R21, R19, UR6, RZ ;  /* 0x0000000613157c10 */ /* 0x000fe2000fffe0ff */
[----:B------:R-:W-:Y:S01]  /*12d0*/  ULDC.64 UR6, c[0x0][0x270] ;  /* 0x00009c0000067ab9 */ /* 0x000fe20000000a00 */
[--C-:B------:R-:W-:Y:S01]  /*12e0*/  SHF.R.S32.HI R13, RZ, 0x1f, R12.reuse ;  /* 0x0000001fff0d7819 */ /* 0x100fe2000001140c */
[----:B------:R-:W-:Y:S01]  /*12f0*/  @!PT LDS RZ, [RZ] ;  /* 0x00000000fffff984 */ /* 0x000fe20000000800 */
[----:B------:R-:W-:Y:S01]  /*1300*/  @!PT LDS RZ, [RZ] ;  /* 0x00000000fffff984 */ /* 0x000fe20000000800 */
[----:B------:R-:W-:Y:S01]  /*1310*/  @!PT LDS RZ, [RZ] ;  /* 0x00000000fffff984 */ /* 0x000fe20000000800 */
[----:B------:R2:W-:Y:S01]  /*1320*/  LDGSTS.E.BYPASS.LTC128B.128 [R240+0x8080], [R4.64], !P1 ;  /* 0x0808000004f07fae */ /* 0x0005e2000c901d50 */
[----:B------:R-:W-:Y:S01]  /*1330*/  ISETP.LT.OR P1, PT, R0, 0x1, P0 ;  /* 0x000000010000780c */ /* 0x000fe20000721670 */
[----:B------:R-:W-:Y:S01]  /*1340*/  IMAD.U32 R17, RZ, RZ, UR5 ;  /* 0x00000005ff117e24 */ /* 0x000fe2000f8e00ff */
[----:B------:R-:W-:Y:S01]  /*1350*/  LEA R10, P0, R14, R6, 0x6 ;  /* 0x000000060e0a7211 */ /* 0x000fe200078030ff */
[----:B------:R2:W-:Y:S01]  /*1360*/  LDGSTS.E.BYPASS.LTC128B.128 [R240+0xa080], [R4.64+0x80], !P3 ;  /* 0x0a08008004f07fae */ /* 0x0005e2000d901d50 */
[----:B------:R-:W-:Y:S01]  /*1370*/  ISETP.GE.AND P3, PT, R2, c[0x0][0x19c], PT ;  /* 0x0000670002007a0c */ /* 0x000fe20003f66270 */
[----:B------:R-:W-:Y:S01]  /*1380*/  ULDC.64 UR4, c[0x0][0x238] ;  /* 0x00008e0000047ab9 */ /* 0x000fe20000000a00 */
[----:B------:R-:W-:Y:S01]  /*1390*/  LEA.HI.X R11, R14, R7, R15, 0x6, P0 ;  /* 0x000000070e0b7211 */ /* 0x000fe200000f340f */
[----:B------:R2:W-:Y:S01]  /*13a0*/  LDGSTS.E.BYPASS.LTC128B.128 [R240+0xc080], [R4.64+0x100], !P2 ;  /* 0x0c08010004f07fae */ /* 0x0005e2000d101d50 */
[----:B------:R-:W-:Y:S01]  /*13b0*/  ISETP.LT.OR P0, PT, R0, 0x21, P5 ;  /* 0x000000210000780c */ /* 0x000fe20002f01670 */
[----:B------:R-:W-:Y:S01]  /*13c0*/  IMAD.U32 R14, RZ, RZ, UR13 ;  /* 0x0000000dff0e7e24 */ /* 0x000fe2000f8e00ff */
[C---:B------:R-:W-:Y:S01]  /*13d0*/  ISETP.GE.AND P2, PT, R27.reuse, c[0x0][0x1cc], PT ;  /* 0x000073001b007a0c */ /* 0x040fe20003f46270 */
[----:B------:R-:W-:Y:S01]  /*13e0*/  UIMAD UR4, UR20, UR4, URZ ;  /* 0x00000004140472a4 */ /* 0x000fe2000f8e023f */
[----:B------:R3:W-:Y:S01]  /*13f0*/  STL [R1+0x18], R21 ;  /* 0x0000181501007387 */ /* 0x0007e20000100800 */
[--C-:B------:R-:W-:Y:S01]  /*1400*/  IMAD.WIDE.U32 R14, R14, c[0x0][0x270], R12.reuse ;  /* 0x00009c000e0e7a25 */ /* 0x100fe200078e000c */
[C---:B------:R-:W-:Y:S01]  /*1410*/  ISETP.LT.OR P5, PT, R0.reuse, 0x21, P2 ;  /* 0x000000210000780c */ /* 0x040fe200017a1670 */
[----:B------:R-:W-:Y:S01]  /*1420*/  UIMAD UR4, UR13, UR5, UR4 ;  /* 0x000000050d0472a4 */ /* 0x000fe2000f8e0204 */
[----:B------:R2:W-:Y:S01]  /*1430*/  LDGSTS.E.BYPASS.LTC128B.128 [R240+0xe080], [R4.64+0x180], !P1 ;  /* 0x0e08018004f07fae */ /* 0x0005e2000c901d50 */
[----:B------:R-:W-:Y:S01]  /*1440*/  ISETP.LT.OR P1, PT, R0, 0x21, P4 ;  /* 0x000000210000780c */ /* 0x000fe20002721670 */
[----:B------:R-:W-:Y:S01]  /*1450*/  UIMAD UR6, UR20, UR6, URZ ;  /* 0x00000006140672a4 */ /* 0x000fe2000f8e023f */
[----:B------:R-:W-:Y:S01]  /*1460*/  ISETP.GE.AND P2, PT, R28, c[0x0][0x19c], PT ;  /* 0x000067001c007a0c */ /* 0x000fe20003f46270 */
[----:B------:R-:W-:Y:S01]  /*1470*/  IMAD.MOV.U32 R246, RZ, RZ, 0x20 ;  /* 0x00000020fff67424 */ /* 0x000fe200078e00ff */
[----:B------:R-:W-:Y:S01]  /*1480*/  CS2R R158, SRZ ;  /* 0x00000000009e7805 */ /* 0x000fe2000001ff00 */
[----:B------:R-:W-:Y:S01]  /*1490*/  UIMAD UR6, UR13, UR7, UR6 ;  /* 0x000000070d0672a4 */ /* 0x000fe2000f8e0206 */
[C---:B------:R-:W-:Y:S01]  /*14a0*/  ISETP.LT.OR P4, PT, R0.reuse, 0x1, P2 ;  /* 0x000000010000780c */ /* 0x040fe20001781670 */
[----:B------:R-:W-:Y:S01]  /*14b0*/  CS2R R156, SRZ ;  /* 0x00000000009c7805 */ /* 0x000fe2000001ff00 */
[----:B------:R-:W-:Y:S01]  /*14c0*/  CS2R R154, SRZ ;  /* 0x00000000009a7805 */ /* 0x000fe2000001ff00 */
[----:B------:R-:W-:Y:S01]  /*14d0*/  CS2R R152, SRZ ;  /* 0x0000000000987805 */ /* 0x000fe2000001ff00 */
[----:B------:R-:W-:Y:S01]  /*14e0*/  CS2R R150, SRZ ;  /* 0x0000000000967805 */ /* 0x000fe2000001ff00 */
[----:B------:R-:W-:Y:S01]  /*14f0*/  CS2R R148, SRZ ;  /* 0x0000000000947805 */ /* 0x000fe2000001ff00 */
[----:B------:R-:W-:Y:S01]  /*1500*/  CS2R R146, SRZ ;  /* 0x0000000000927805 */ /* 0x000fe2000001ff00 */
[----:B------:R4:W-:Y:S01]  /*1510*/  LDGSTS.E.BYPASS.LTC128B.128 [R240+0x9080], [R8.64], !P1 ;  /* 0x0908000008f07fae */ /* 0x0009e2000c901d50 */
[----:B------:R-:W-:Y:S01]  /*1520*/  ISETP.GE.AND P1, PT, R27, c[0x0][0x19c], PT ;  /* 0x000067001b007a0c */ /* 0x000fe20003f26270 */
[----:B------:R-:W-:Y:S01]  /*1530*/  CS2R R144, SRZ ;  /* 0x0000000000907805 */ /* 0x000fe2000001ff00 */
[----:B------:R-:W-:Y:S01]  /*1540*/  CS2R R142, SRZ ;  /* 0x00000000008e7805 */ /* 0x000fe2000001ff00 */
[----:B------:R4:W-:Y:S01]  /*1550*/  LDGSTS.E.BYPASS.LTC128B.128 [R240+0xb080], [R8.64+0x80], !P0 ;  /* 0x0b08008008f07fae */ /* 0x0009e2000c101d50 */
[----:B------:R-:W-:Y:S01]  /*1560*/  CS2R R140, SRZ ;  /* 0x00000000008c7805 */ /* 0x000fe2000001ff00 */
[----:B------:R-:W-:Y:S01]  /*1570*/  CS2R R138, SRZ ;  /* 0x00000000008a7805 */ /* 0x000fe2000001ff00 */
[----:B------:R-:W-:Y:S01]  /*1580*/  CS2R R136, SRZ ;  /* 0x0000000000887805 */ /* 0x000fe2000001ff00 */
[----:B------:R4:W-:Y:S01]  /*1590*/  LDGSTS.E.BYPASS.LTC128B.128 [R240+0xd080], [R8.64+0x100], !P6 ;  /* 0x0d08010008f07fae */ /* 0x0009e2000f101d50 */
[C---:B------:R-:W-:Y:S01]  /*15a0*/  ISETP.LT.OR P6, PT, R0.reuse, 0x1, P3 ;  /* 0x000000010000780c */ /* 0x040fe20001fc1670 */
[----:B------:R-:W-:Y:S01]  /*15b0*/  CS2R R134, SRZ ;  /* 0x0000000000867805 */ /* 0x000fe2000001ff00 */
[----:B------:R-:W-:Y:S01]  /*15c0*/  ISETP.LT.OR P3, PT, R0, 0x21, P3 ;  /* 0x000000210000780c */ /* 0x000fe20001f61670 */
[----:B------:R4:W-:Y:S01]  /*15d0*/  LDGSTS.E.BYPASS.LTC128B.128 [R240+0xf080], [R8.64+0x180], !P5 ;  /* 0x0f08018008f07fae */ /* 0x0009e2000e901d50 */
[----:B--2---:R-:W-:Y:S01]  /*15e0*/  IMAD.U32 R4, RZ, RZ, UR22 ;  /* 0x00000016ff047e24 */ /* 0x004fe2000f8e00ff */
[----:B------:R-:W-:Y:S01]  /*15f0*/  CS2R R132, SRZ ;  /* 0x0000000000847805 */ /* 0x000fe2000001ff00 */
[----:B------:R-:W-:Y:S01]  /*1600*/  IMAD.U32 R5, RZ, RZ, UR23 ;  /* 0x00000017ff057e24 */ /* 0x000fe2000f8e00ff */
[----:B------:R-:W-:Y:S01]  /*1610*/  CS2R R130, SRZ ;  /* 0x0000000000827805 */ /* 0x000fe2000001ff00 */
[----:B------:R-:W-:Y:S01]  /*1620*/  CS2R R128, SRZ ;  /* 0x0000000000807805 */ /* 0x000fe2000001ff00 */
[----:B------:R-:W-:Y:S01]  /*1630*/  LEA R5, P0, R4, R18, 0x6 ;  /* 0x0000001204057211 */ /* 0x000fe200078030ff */
[----:B-1----:R-:W-:Y:S01]  /*1640*/  IMAD.WIDE.U32 R18, R16, c[0x0][0x288], R12 ;  /* 0x0000a20010127a25 */ /* 0x002fe200078e000c */
[----:B------:R-:W-:Y:S01]  /*1650*/  IADD3 R13, R23, UR4, RZ ;  /* 0x00000004170d7c10 */ /* 0x000fe2000fffe0ff */
[----:B------:R-:W-:Y:S01]  /*1660*/  ULDC.64 UR4, c[0x0][0x278] ;  /* 0x00009e0000047ab9 */ /* 0x000fe20000000a00 */
[----:B------:R-:W-:Y:S01]  /*1670*/  LEA.HI.X R12, R4, R21, R17, 0x6, P0 ;  /* 0x00000015040c7211 */ /* 0x000fe200000f3411 */
[----:B------:R1:W-:Y:S01]  /*1680*/  LDGSTS.E.BYPASS.LTC128B.128 [R240+0x80], [R6.64], !P6 ;  /* 0x0008000006f07fae */ /* 0x0003e2000f101d50 */
[----:B------:R-:W-:Y:S01]  /*1690*/  ISETP.GE.AND P0, PT, R26, c[0x0][0x19c], PT ;  /* 0x000067001a007a0c */ /* 0x000fe20003f06270 */
[----:B------:R-:W-:Y:S01]  /*16a0*/  UIMAD UR4, UR9, UR4, URZ ;  /* 0x00000004090472a4 */ /* 0x000fe2000f8e023f */
[C---:B------:R-:W-:Y:S01]  /*16b0*/  ISETP.LT.OR P6, PT, R0.reuse, 0x21, P2 ;  /* 0x000000210000780c */ /* 0x040fe200017c1670 */
[----:B------:R1:W-:Y:S01]  /*16c0*/  LDGSTS.E.BYPASS.LTC128B.128 [R240+0x2080], [R6.64+0x80], !P4 ;  /* 0x0208008006f07fae */ /* 0x0003e2000e101d50 */
[C---:B------:R-:W-:Y:S01]  /*16d0*/  ISETP.LT.OR P5, PT, R0.reuse, 0x1, P0 ;  /* 0x000000010000780c */ /* 0x040fe200007a1670 */
[----:B------:R-:W-:Y:S01]  /*16e0*/  CS2R R126, SRZ ;  /* 0x00000000007e7805 */ /* 0x000fe2000001ff00 */
[C---:B------:R-:W-:Y:S01]  /*16f0*/  ISETP.LT.OR P4, PT, R0.reuse, 0x1, P1 ;  /* 0x000000010000780c */ /* 0x040fe20000f81670 */
[----:B------:R-:W-:Y:S01]  /*1700*/  CS2R R124, SRZ ;  /* 0x00000000007c7805 */ /* 0x000fe2000001ff00 */
[C---:B------:R-:W-:Y:S01]  /*1710*/  ISETP.LT.OR P2, PT, R0.reuse, 0x21, P0 ;  /* 0x000000210000780c */ /* 0x040fe20000741670 */
[----:B------:R-:W-:Y:S01]  /*1720*/  CS2R R122, SRZ ;  /* 0x00000000007a7805 */ /* 0x000fe2000001ff00 */
[C---:B------:R-:W-:Y:S01]  /*1730*/  LEA R4, P0, R5.reuse, c[0x0][0x160], 0x1 ;  /* 0x0000580005047a11 */ /* 0x040fe200078008ff */
[----:B------:R-:W-:Y:S01]  /*1740*/  CS2R R120, SRZ ;  /* 0x0000000000787805 */ /* 0x000fe2000001ff00 */
[----:B------:R-:W-:Y:S01]  /*1750*/  ISETP.LT.OR P1, PT, R0, 0x21, P1 ;  /* 0x000000210000780c */ /* 0x000fe20000f21670 */
[----:B------:R-:W-:Y:S01]  /*1760*/  IMAD.MOV.U32 R0, RZ, RZ, c[0x0][0x178] ;  /* 0x00005e00ff007624 */ /* 0x000fe200078e00ff */
[----:B------:R-:W-:Y:S01]  /*1770*/  LEA.HI.X R5, R5, c[0x0][0x164], R12, 0x1, P0 ;  /* 0x0000590005057a11 */ /* 0x000fe200000f0c0c */
[----:B----4-:R-:W-:Y:S01]  /*1780*/  IMAD.U32 R9, RZ, RZ, UR18 ;  /* 0x00000012ff097e24 */ /* 0x010fe2000f8e00ff */
[----:B------:R-:W-:Y:S01]  /*1790*/  P2R R8, PR, RZ, 0x8 ;  /* 0x00000008ff087803 */ /* 0x000fe20000000000 */
[----:B------:R1:W-:Y:S01]  /*17a0*/  LDGSTS.E.BYPASS.LTC128B.128 [R240+0x4080], [R6.64+0x100], !P5 ;  /* 0x0408010006f07fae */ /* 0x0003e2000e901d50 */
[----:B------:R-:W-:Y:S01]  /*17b0*/  ISETP.GE.AND P3, PT, R2, c[0x0][0x16c], PT ;  /* 0x00005b0002007a0c */ /* 0x000fe20003f66270 */
[----:B------:R-:W-:Y:S01]  /*17c0*/  IMAD.MOV.U32 R12, RZ, RZ, R22 ;  /* 0x000000ffff0c7224 */ /* 0x000fe200078e0016 */
[----:B------:R-:W-:Y:S01]  /*17d0*/  ISETP.NE.AND P5, PT, R8, RZ, PT ;  /* 0x000000ff0800720c */ /* 0x000fe20003fa5270 */
[----:B------:R1:W-:Y:S01]  /*17e0*/  LDGSTS.E.BYPASS.LTC128B.128 [R240+0x6080], [R6.64+0x180], !P4 ;  /* 0x0608018006f07fae */ /* 0x0003e2000e101d50 */
[----:B------:R-:W-:Y:S01]  /*17f0*/  IADD3 R9, -R9, c[0x0][0x168], -R250 ;  /* 0x00005a0009097a10 */ /* 0x000fe20007ffe9fa */
[----:B------:R-:W-:Y:S01]  /*1800*/  CS2R R118, SRZ ;  /* 0x0000000000767805 */ /* 0x000fe2000001ff00 */
[CC--:B------:R-:W-:Y:S01]  /*1810*/  LEA.HI R17, R20.reuse, R248.reuse, RZ, 0x4 ;  /* 0x000000f814117211 */ /* 0x0c0fe200078f20ff */
[----:B------:R-:W-:Y:S01]  /*1820*/  CS2R R116, SRZ ;  /* 0x0000000000747805 */ /* 0x000fe2000001ff00 */
[C---:B------:R-:W-:Y:S01]  /*1830*/  ISETP.LT.OR P0, PT, R9.reuse, 0x1, P3 ;  /* 0x000000010900780c */ /* 0x040fe20001f01670 */
[----:B------:R-:W-:Y:S01]  /*1840*/  CS2R R114, SRZ ;  /* 0x0000000000727805 */ /* 0x000fe2000001ff00 */
[----:B------:R-:W-:Y:S01]  /*1850*/  SHF.R.S32.HI R8, RZ, 0x4, R17 ;  /* 0x00000004ff087819 */ /* 0x000fe20000011411 */
[----:B------:R-:W-:Y:S01]  /*1860*/  CS2R R112, SRZ ;  /* 0x0000000000707805 */ /* 0x000fe2000001ff00 */
[----:B------:R-:W-:Y:S01]  /*1870*/  LEA.HI R16, R20, R248, RZ, 0x5 ;  /* 0x000000f814107211 */ /* 0x000fe200078f28ff */
        /* <DEDUP_REMOVED lines=17> */
[----:B-1----:R-:W-:Y:S01]  /*1990*/  IADD3 R7, R15, UR6, RZ ;  /* 0x000000060f077c10 */ /* 0x002fe2000fffe0ff */
[----:B------:R-:W0:Y:S01]  /*19a0*/  LDGDEPBAR ;  /* 0x00000000000079af */ /* 0x000e220000000000 */
[C---:B------:R-:W-:Y:S01]  /*19b0*/  ISETP.LT.OR P1, PT, R9.reuse, 0x1, P1 ;  /* 0x000000010900780c */ /* 0x040fe20000f21670 */
[----:B------:R-:W-:Y:S01]  /*19c0*/  IMAD.MOV.U32 R6, RZ, RZ, R14 ;  /* 0x000000ffff067224 */ /* 0x000fe200078e000e */
[----:B------:R-:W-:Y:S01]  /*19d0*/  ULDC.64 UR6, c[0x0][0x210] ;  /* 0x0000840000067ab9 */ /* 0x000fe20000000a00 */
[----:B------:R1:W-:Y:S01]  /*19e0*/  LDGSTS.E.BYPASS.LTC128B.128 [R240+0x10080], [R4.64], !P0 ;  /* 0x1008000004f07fae */ /* 0x0003e2000c101d50 */
[----:B------:R-:W-:Y:S01]  /*19f0*/  UIMAD UR21, UR20, UR6, URZ ;  /* 0x00000006141572a4 */ /* 0x000fe2000f8e023f */
[----:B------:R-:W-:Y:S01]  /*1a00*/  CS2R R94, SRZ ;  /* 0x00000000005e7805 */ /* 0x000fe2000001ff00 */
[----:B------:R-:W-:Y:S01]  /*1a10*/  UIMAD UR6, UR14, UR5, UR4 ;  /* 0x000000050e0672a4 */ /* 0x000fe2000f8e0204 */
[----:B------:R1:W-:Y:S01]  /*1a20*/  LDGSTS.E.BYPASS.LTC128B.128 [R240+0x12080], [R4.64+0x80], !P2 ;  /* 0x1208008004f07fae */ /* 0x0003e2000d101d50 */
[----:B------:R-:W-:Y:S01]  /*1a30*/  UIMAD UR7, UR13, UR7, UR21 ;  /* 0x000000070d0772a4 */ /* 0x000fe2000f8e0215 */
[----:B------:R-:W-:Y:S01]  /*1a40*/  ISETP.LT.OR P2, PT, R9, 0x21, P6 ;  /* 0x000000210900780c */ /* 0x000fe20003741670 */
[----:B------:R-:W-:Y:S01]  /*1a50*/  USHF.R.S32.HI UR21, URZ, 0x1f, UR18 ;  /* 0x0000001f3f157899 */ /* 0x000fe20008011412 */
[----:B------:R1:W-:Y:S01]  /*1a60*/  LDGSTS.E.BYPASS.LTC128B.128 [R240+0x14080], [R4.64+0x100], !P4 ;  /* 0x1408010004f07fae */ /* 0x0003e2000e101d50 */
[C---:B------:R-:W-:Y:S01]  /*1a70*/  ISETP.GE.AND P4, PT, R2.reuse, c[0x0][0x16c], PT ;  /* 0x00005b0002007a0c */ /* 0x040fe20003f86270 */
[----:B------:R-:W-:Y:S01]  /*1a80*/  ULDC.64 UR4, c[0x0][0x218] ;  /* 0x0000860000047ab9 */ /* 0x000fe20000000a00 */
[----:B------:R-:W-:Y:S01]  /*1a90*/  CS2R R92, SRZ ;  /* 0x00000000005c7805 */ /* 0x000fe2000001ff00 */
[----:B------:R1:W-:Y:S01]  /*1aa0*/  LDGSTS.E.BYPASS.LTC128B.128 [R240+0x16080], [R4.64+0x180], !P1 ;  /* 0x1608018004f07fae */ /* 0x0003e2000c901d50 */
[----:B------:R-:W-:Y:S01]  /*1ab0*/  ISETP.GE.AND P1, PT, R2, c[0x0][0x1fc], PT ;  /* 0x00007f0002007a0c */ /* 0x000fe20003f26270 */
[----:B------:R-:W-:Y:S01]  /*1ac0*/  UIMAD UR4, UR9, UR4, URZ ;  /* 0x00000004090472a4 */ /* 0x000fe2000f8e023f */
[----:B------:R-:W-:Y:S01]  /*1ad0*/  SEL R33, RZ, 0x1, P4 ;  /* 0x00000001ff217807 */ /* 0x000fe20002000000 */
[----:B------:R-:W-:Y:S01]  /*1ae0*/  CS2R R90, SRZ ;  /* 0x00000000005a7805 */ /* 0x000fe2000001ff00 */
[----:B------:R-:W-:Y:S01]  /*1af0*/  P2R R24, PR, RZ, 0x2 ;  /* 0x00000002ff187803 */ /* 0x000fe20000000000 */
[----:B------:R-:W-:Y:S01]  /*1b00*/  UIMAD UR22, UR14, UR5, UR4 ;  /* 0x000000050e1672a4 */ /* 0x000fe2000f8e0204 */
[----:B--2---:R-:W-:Y:S01]  /*1b10*/  IMAD.MOV.U32 R11, RZ, RZ, c[0x0][0x17c] ;  /* 0x00005f00ff0b7624 */ /* 0x004fe200078e00ff */
[----:B------:R-:W-:Y:S01]  /*1b20*/  LEA R10, P0, R0, R4, 0x6 ;  /* 0x00000004000a7211 */ /* 0x000fe200078030ff */
[----:B------:R-:W-:Y:S01]  /*1b30*/  ULDC.64 UR4, c[0x0][0x288] ;  /* 0x0000a20000047ab9 */ /* 0x000fe20000000a00 */
[----:B------:R-:W-:Y:S01]  /*1b40*/  ISETP.GT.AND P1, PT, R248, 0xf, PT ;  /* 0x0000000ff800780c */ /* 0x000fe20003f24270 */
[----:B------:R-:W-:Y:S01]  /*1b50*/  UIMAD UR4, UR20, UR4, URZ ;  /* 0x00000004140472a4 */ /* 0x000fe2000f8e023f */
[----:B------:R-:W-:Y:S01]  /*1b60*/  LEA.HI.X R11, R0, R5, R11, 0x6, P0 ;  /* 0x00000005000b7211 */ /* 0x000fe200000f340b */
[----:B------:R-:W-:Y:S01]  /*1b70*/  CS2R R88, SRZ ;  /* 0x0000000000587805 */ /* 0x000fe2000001ff00 */
[----:B------:R-:W-:Y:S01]  /*1b80*/  ISETP.GE.AND P0, PT, R2, c[0x0][0x1fc], PT ;  /* 0x00007f0002007a0c */ /* 0x000fe20003f06270 */
[----:B------:R-:W-:Y:S01]  /*1b90*/  IMAD.WIDE.U32 R2, R250, c[0x0][0x208], R2 ;  /* 0x00008200fa027a25 */ /* 0x000fe200078e0002 */
[----:B------:R-:W-:Y:S01]  /*1ba0*/  LEA.HI R0, R17, R8, RZ, 0x1 ;  /* 0x0000000811007211 */ /* 0x000fe200078f08ff */
[----:B------:R-:W-:Y:S01]  /*1bb0*/  UIMAD UR4, UR13, UR5, UR4 ;  /* 0x000000050d0472a4 */ /* 0x000fe2000f8e0204 */
[----:B------:R-:W-:Y:S01]  /*1bc0*/  P2R R23, PR, RZ, 0x1 ;  /* 0x00000001ff177803 */ /* 0x000fe20000000000 */
[----:B------:R-:W-:Y:S01]  /*1bd0*/  CS2R R86, SRZ ;  /* 0x0000000000567805 */ /* 0x000fe2000001ff00 */
[----:B------:R-:W-:Y:S01]  /*1be0*/  ISETP.LT.OR P0, PT, R9, 0x21, P3 ;  /* 0x000000210900780c */ /* 0x000fe20001f01670 */
[----:B------:R-:W-:Y:S01]  /*1bf0*/  CS2R R84, SRZ ;  /* 0x0000000000547805 */ /* 0x000fe2000001ff00 */
[----:B------:R-:W-:Y:S01]  /*1c00*/  LOP3.LUT R0, R0, 0xfffffffe, RZ, 0xc0, !PT ;  /* 0xfffffffe00007812 */ /* 0x000fe200078ec0ff */
[----:B------:R-:W-:Y:S01]  /*1c10*/  CS2R R82, SRZ ;  /* 0x0000000000527805 */ /* 0x000fe2000001ff00 */
[----:B------:R-:W-:Y:S01]  /*1c20*/  @P1 LOP3.LUT R252, R252, 0x1, RZ, 0xfc, !PT ;  /* 0x00000001fcfc1812 */ /* 0x000fe200078efcff */
[----:B------:R-:W-:Y:S01]  /*1c30*/  CS2R R80, SRZ ;  /* 0x0000000000507805 */ /* 0x000fe2000001ff00 */
[----:B------:R-:W-:Y:S01]  /*1c40*/  ISETP.GE.AND P3, PT, R28, c[0x0][0x1fc], PT ;  /* 0x00007f001c007a0c */ /* 0x000fe20003f66270 */
[----:B------:R-:W-:Y:S01]  /*1c50*/  IMAD.IADD R22, R8, 0x1, -R0 ;  /* 0x0000000108167824 */ /* 0x000fe200078e0a00 */
[----:B-1----:R-:W-:Y:S01]  /*1c60*/  SHF.R.S32.HI R5, RZ, 0x1f, R16 ;  /* 0x0000001fff057819 */ /* 0x002fe20000011410 */
[----:B------:R-:W-:Y:S01]  /*1c70*/  IMAD R0, R251, c[0x0][0x208], RZ ;  /* 0x00008200fb007a24 */ /* 0x000fe200078e02ff */
[----:B------:R-:W-:Y:S01]  /*1c80*/  LOP3.LUT P6, RZ, R252, 0x1, RZ, 0xc0, !PT ;  /* 0x00000001fcff7812 */ /* 0x000fe200078cc0ff */
[----:B------:R-:W-:Y:S01]  /*1c90*/  IMAD.U32 R4, RZ, RZ, UR14 ;  /* 0x0000000eff047e24 */ /* 0x000fe2000f8e00ff */
[----:B------:R-:W-:Y:S01]  /*1ca0*/  ISETP.GE.AND P4, PT, R28, c[0x0][0x1fc], PT ;  /* 0x00007f001c007a0c */ /* 0x000fe20003f86270 */
[----:B------:R1:W-:Y:S01]  /*1cb0*/  LDGSTS.E.BYPASS.LTC128B.128 [R240+0x11080], [R10.64], !P0 ;  /* 0x110800000af07fae */ /* 0x0003e2000c101d50 */
[----:B------:R-:W-:Y:S01]  /*1cc0*/  ISETP.LT.OR P0, PT, R9, 0x21, P5 ;  /* 0x000000210900780c */ /* 0x000fe20002f01670 */
[----:B------:R-:W-:Y:S01]  /*1cd0*/  IMAD R0, R250, c[0x0][0x20c], R0 ;  /* 0x00008300fa007a24 */ /* 0x000fe200078e0200 */
[----:B------:R-:W-:Y:S01]  /*1ce0*/  ISETP.NE.AND P5, PT, R23, RZ, PT ;  /* 0x000000ff1700720c */ /* 0x000fe20003fa5270 */
[----:B------:R-:W-:Y:S01]  /*1cf0*/  IMAD.WIDE.U32 R30, R4, c[0x0][0x278], R6 ;  /* 0x00009e00041e7a25 */ /* 0x000fe200078e0006 */
[----:B------:R-:W-:Y:S01]  /*1d00*/  SHF.R.S32.HI R4, RZ, 0x5, R16 ;  /* 0x00000005ff047819 */ /* 0x000fe20000011410 */
[----:B------:R-:W-:Y:S01]  /*1d10*/  CS2R R78, SRZ ;  /* 0x00000000004e7805 */ /* 0x000fe2000001ff00 */
[----:B------:R-:W-:Y:S01]  /*1d20*/  CS2R R76, SRZ ;  /* 0x00000000004c7805 */ /* 0x000fe2000001ff00 */
[----:B------:R-:W-:Y:S01]  /*1d30*/  IMAD.IADD R3, R3, 0x1, R0 ;  /* 0x0000000103037824 */ /* 0x000fe200078e0200 */
[-C--:B------:R-:W-:Y:S01]  /*1d40*/  LEA.HI R6, R5, R4.reuse, RZ, 0x2 ;  /* 0x0000000405067211 */ /* 0x080fe200078f10ff */
[----:B------:R-:W-:Y:S01]  /*1d50*/  IMAD.U32 R0, RZ, RZ, UR13 ;  /* 0x0000000dff007e24 */ /* 0x000fe2000f8e00ff */
[----:B------:R-:W-:Y:S01]  /*1d60*/  LEA.HI R5, R4, R4, RZ, 0x1 ;  /* 0x0000000404057211 */ /* 0x000fe200078f08ff */
[----:B------:R2:W-:Y:S01]  /*1d70*/  STL.64 [R1+0x28], R30 ;  /* 0x0000281e01007387 */ /* 0x0005e20000100a00 */
[----:B---3--:R-:W-:Y:S01]  /*1d80*/  IADD3 R21, R31, UR6, RZ ;  /* 0x000000061f157c10 */ /* 0x008fe2000fffe0ff */
[----:B------:R-:W-:Y:S01]  /*1d90*/  IMAD.WIDE.U32 R2, R0, c[0x0][0x210], R2 ;  /* 0x0000840000027a25 */ /* 0x000fe200078e0002 */
[----:B------:R-:W-:Y:S01]  /*1da0*/  LOP3.LUT R7, R5, 0xfffffffe, RZ, 0xc0, !PT ;  /* 0xfffffffe05077812 */ /* 0x000fe200078ec0ff */
[----:B------:R1:W-:Y:S01]  /*1db0*/  LDGSTS.E.BYPASS.LTC128B.128 [R240+0x13080], [R10.64+0x80], !P0 ;  /* 0x130800800af07fae */ /* 0x0003e2000c101d50 */
[----:B------:R-:W-:Y:S01]  /*1dc0*/  @!P1 IADD3 R0, P0, R30, UR18, RZ ;  /* 0x000000121e009c10 */ /* 0x000fe2000ff1e0ff */
[----:B------:R-:W-:Y:S01]  /*1dd0*/  CS2R R74, SRZ ;  /* 0x00000000004a7805 */ /* 0x000fe2000001ff00 */
[----:B------:R-:W-:Y:S01]  /*1de0*/  IADD3 R3, R3, UR7, RZ ;  /* 0x0000000703037c10 */ /* 0x000fe2000fffe0ff */
[----:B------:R-:W-:Y:S01]  /*1df0*/  ULDC.64 UR6, c[0x0][0x208] ;  /* 0x0000820000067ab9 */ /* 0x000fe20000000a00 */
[----:B------:R-:W-:Y:S01]  /*1e00*/  @!P1 IADD3.X R5, R21, UR21, RZ, P0, !PT ;  /* 0x0000001515059c10 */ /* 0x000fe200087fe4ff */
[----:B------:R3:W-:Y:S01]  /*1e10*/  STL [R1+0x40], R21 ;  /* 0x0000401501007387 */ /* 0x0007e20000100800 */
[----:B------:R-:W-:Y:S01]  /*1e20*/  LOP3.LUT R6, R6, 0xfffffffc, RZ, 0xc0, !PT ;  /* 0xfffffffc06067812 */ /* 0x000fe200078ec0ff */
[----:B------:R-:W-:Y:S01]  /*1e30*/  UIMAD UR19, UR19, UR6, URZ ;  /* 0x00000006131372a4 */ /* 0x000fe2000f8e023f */
[----:B------:R-:W-:Y:S01]  /*1e40*/  @!P1 LEA R14, P0, R0, c[0x0][0x258], 0x2 ;  /* 0x00009600000e9a11 */ /* 0x000fe200078010ff */
[----:B------:R-:W-:Y:S01]  /*1e50*/  UIMAD.WIDE.U32 UR24, UR11, UR6, URZ ;  /* 0x000000060b1872a5 */ /* 0x000fe2000f8e003f */
[----:B------:R1:W-:Y:S01]  /*1e60*/  LDGSTS.E.BYPASS.LTC128B.128 [R240+0x15080], [R10.64+0x100], !P2 ;  /* 0x150801000af07fae */ /* 0x0003e2000d101d50 */
[----:B------:R-:W-:Y:S01]  /*1e70*/  IMAD.IADD R25, R4, 0x1, -R6 ;  /* 0x0000000104197824 */ /* 0x000fe200078e0a06 */
[----:B------:R-:W-:Y:S01]  /*1e80*/  @!P1 LEA.HI.X R15, R0, c[0x0][0x25c], R5, 0x2, P0 ;  /* 0x00009700000f9a11 */ /* 0x000fe200000f1405 */
[----:B------:R-:W-:Y:S01]  /*1e90*/  IMAD.U32 R0, RZ, RZ, UR14 ;  /* 0x0000000eff007e24 */ /* 0x000fe2000f8e00ff */
[----:B------:R-:W-:Y:S01]  /*1ea0*/  UIMAD UR19, UR11, UR7, UR19 ;  /* 0x000000070b1372a4 */ /* 0x000fe2000f8e0213 */
[C---:B------:R-:W-:Y:S01]  /*1eb0*/  ISETP.GE.AND P1, PT, R27.reuse, c[0x0][0x16c], PT ;  /* 0x00005b001b007a0c */ /* 0x040fe20003f26270 */
[----:B------:R-:W-:Y:S01]  /*1ec0*/  IMAD.MOV.U32 R6, RZ, RZ, R18 ;  /* 0x000000ffff067224 */ /* 0x000fe200078e0012 */
[----:B------:R-:W-:Y:S01]  /*1ed0*/  ISETP.GE.AND P2, PT, R27, c[0x0][0x16c], PT ;  /* 0x00005b001b007a0c */ /* 0x000fe20003f46270 */
[----:B------:R-:W-:Y:S01]  /*1ee0*/  IMAD.WIDE.U32 R34, R0, c[0x0][0x218], R2 ;  /* 0x0000860000227a25 */ /* 0x000fe200078e0002 */
[----:B------:R-:W-:Y:S01]  /*1ef0*/  UIADD3 UR19, UR25, UR19, URZ ;  /* 0x0000001319137290 */ /* 0x000fe2000fffe03f */
[----:B------:R-:W-:Y:S01]  /*1f00*/  ISETP.LT.OR P1, PT, R9, 0x21, P1 ;  /* 0x000000210900780c */ /* 0x000fe20000f21670 */
[----:B------:R-:W-:Y:S01]  /*1f10*/  CS2R R72, SRZ ;  /* 0x0000000000487805 */ /* 0x000fe2000001ff00 */
[----:B--2---:R-:W-:Y:S01]  /*1f20*/  IMAD.IADD R30, R4, 0x1, -R7 ;  /* 0x00000001041e7824 */ /* 0x004fe200078e0a07 */
[----:B------:R-:W-:Y:S01]  /*1f30*/  IADD3 R31, R35, UR22, RZ ;  /* 0x00000016231f7c10 */ /* 0x000fe2000fffe0ff */
[----:B------:R-:W-:Y:S01]  /*1f40*/  IMAD.U32 R2, RZ, RZ, UR24 ;  /* 0x00000018ff027e24 */ /* 0x000fe2000f8e00ff */
[----:B------:R-:W-:Y:S01]  /*1f50*/  IADD3 R7, R19, UR4, RZ ;  /* 0x0000000413077c10 */ /* 0x000fe2000fffe0ff */
[----:B------:R-:W-:Y:S01]  /*1f60*/  IMAD.U32 R3, RZ, RZ, UR25 ;  /* 0x00000019ff037e24 */ /* 0x000fe2000f8e00ff */
[----:B------:R2:W-:Y:S01]  /*1f70*/  STL.64 [R1], R34 ;  /* 0x0000002201007387 */ /* 0x0005e20000100a00 */
[----:B------:R-:W-:Y:S01]  /*1f80*/  ULDC.64 UR4, c[0x0][0x290] ;  /* 0x0000a40000047ab9 */ /* 0x000fe20000000a00 */
[----:B------:R-:W-:Y:S01]  /*1f90*/  LEA R8, P0, R2, R34, 0x6 ;  /* 0x0000002202087211 */ /* 0x000fe200078030ff */
[----:B------:R-:W-:Y:S01]  /*1fa0*/  UIMAD UR4, UR9, UR4, URZ ;  /* 0x00000004090472a4 */ /* 0x000fe2000f8e023f */
[----:B---3--:R-:W-:Y:S01]  /*1fb0*/  LEA.HI R21, R20, R248, RZ, 0x2 ;  /* 0x000000f814157211 */ /* 0x008fe200078f10ff */
[----:B------:R3:W-:Y:S01]  /*1fc0*/  STL [R1+0xc], R31 ;  /* 0x00000c1f01007387 */ /* 0x0007e20000100800 */
[----:B------:R-:W-:Y:S01]  /*1fd0*/  CS2R R70, SRZ ;  /* 0x0000000000467805 */ /* 0x000fe2000001ff00 */
[----:B------:R-:W-:Y:S01]  /*1fe0*/  UIMAD UR4, UR14, UR5, UR4 ;  /* 0x000000050e0472a4 */ /* 0x000fe2000f8e0204 */
[--C-:B------:R-:W-:Y:S01]  /*1ff0*/  SHF.R.S32.HI R5, RZ, 0x2, R21.reuse ;  /* 0x00000002ff057819 */ /* 0x100fe20000011415 */
[----:B------:R1:W-:Y:S01]  /*2000*/  LDGSTS.E.BYPASS.LTC128B.128 [R240+0x17080], [R10.64+0x180], !P1 ;  /* 0x170801800af07fae */ /* 0x0003e2000c901d50 */
[----:B------:R-:W-:Y:S01]  /*2010*/  SHF.R.S32.HI R4, RZ, 0x1f, R21 ;  /* 0x0000001fff047819 */ /* 0x000fe20000011415 */
[----:B------:R-:W-:Y:S01]  /*2020*/  CS2R R68, SRZ ;  /* 0x0000000000447805 */ /* 0x000fe2000001ff00 */
[----:B------:R-:W-:Y:S01]  /*2030*/  ISETP.GE.AND P1, PT, R28, c[0x0][0x16c], PT ;  /* 0x00005b001c007a0c */ /* 0x000fe20003f26270 */
[----:B------:R-:W-:Y:S01]  /*2040*/  CS2R R66, SRZ ;  /* 0x0000000000427805 */ /* 0x000fe2000001ff00 */
[----:B------:R-:W-:Y:S01]  /*2050*/  LEA.HI R0, R4, R5, RZ, 0x3 ;  /* 0x0000000504007211 */ /* 0x000fe200078f18ff */
[----:B------:R-:W-:Y:S01]  /*2060*/  IMAD.U32 R4, RZ, RZ, UR14 ;  /* 0x0000000eff047e24 */ /* 0x000fe2000f8e00ff */
[----:B------:R-:W-:Y:S01]  /*2070*/  SEL R28, RZ, 0x8, P2 ;  /* 0x00000008ff1c7807 */ /* 0x000fe20001000000 */
[----:B------:R-:W-:Y:S01]  /*2080*/  CS2R R64, SRZ ;  /* 0x0000000000407805 */ /* 0x000fe2000001ff00 */
[----:B------:R-:W-:Y:S01]  /*2090*/  LOP3.LUT R3, R0, 0xfffffff8, RZ, 0xc0, !PT ;  /* 0xfffffff800037812 */ /* 0x000fe200078ec0ff */
[----:B------:R-:W-:Y:S01]  /*20a0*/  IMAD.U32 R0, RZ, RZ, UR19 ;  /* 0x00000013ff007e24 */ /* 0x000fe2000f8e00ff */
[----:B------:R-:W-:Y:S01]  /*20b0*/  ISETP.GE.AND P2, PT, R26, c[0x0][0x1fc], PT ;  /* 0x00007f001a007a0c */ /* 0x000fe20003f46270 */
[----:B------:R-:W-:Y:S01]  /*20c0*/  CS2R R62, SRZ ;  /* 0x00000000003e7805 */ /* 0x000fe2000001ff00 */
[----:B------:R-:W-:Y:S01]  /*20d0*/  CS2R R60, SRZ ;  /* 0x00000000003c7805 */ /* 0x000fe2000001ff00 */
[----:B------:R-:W-:Y:S01]  /*20e0*/  IMAD.IADD R23, R5, 0x1, -R3 ;  /* 0x0000000105177824 */ /* 0x000fe200078e0a03 */
[----:B------:R-:W-:Y:S01]  /*20f0*/  LEA.HI.X R5, R2, R31, R0, 0x6, P0 ;  /* 0x0000001f02057211 */ /* 0x000fe200000f3400 */
[----:B------:R-:W-:Y:S01]  /*2100*/  IMAD.U32 R0, RZ, RZ, UR14 ;  /* 0x0000000eff007e24 */ /* 0x000fe2000f8e00ff */
[----:B------:R-:W-:Y:S01]  /*2110*/  LOP3.LUT R2, R17, 0xfffffff0, RZ, 0xc0, !PT ;  /* 0xfffffff011027812 */ /* 0x000fe200078ec0ff */
[----:B--2---:R-:W-:Y:S01]  /*2120*/  IMAD.WIDE.U32 R34, R4, c[0x0][0x240], R12 ;  /* 0x0000900004227a25 */ /* 0x004fe200078e000c */
[----:B------:R-:W-:Y:S01]  /*2130*/  ISETP.GE.AND P0, PT, R26, c[0x0][0x16c], PT ;  /* 0x00005b001a007a0c */ /* 0x000fe20003f06270 */
[----:B------:R-:W-:Y:S01]  /*2140*/  CS2R R58, SRZ ;  /* 0x00000000003a7805 */ /* 0x000fe2000001ff00 */
[----:B------:R-:W-:Y:S01]  /*2150*/  LOP3.LUT R3, R16, 0xffffffe0, RZ, 0xc0, !PT ;  /* 0xffffffe010037812 */ /* 0x000fe200078ec0ff */
[----:B------:R-:W-:Y:S01]  /*2160*/  IMAD.IADD R2, R248, 0x1, -R2 ;  /* 0x00000001f8027824 */ /* 0x000fe200078e0a02 */
[----:B------:R-:W-:Y:S01]  /*2170*/  SEL R243, RZ, 0x4, P0 ;  /* 0x00000004fff37807 */ /* 0x000fe20000000000 */
[----:B------:R-:W-:Y:S01]  /*2180*/  IMAD.WIDE.U32 R38, R0, c[0x0][0x290], R6 ;  /* 0x0000a40000267a25 */ /* 0x000fe200078e0006 */
[----:B------:R-:W-:Y:S01]  /*2190*/  ISETP.GE.AND P0, PT, R26, c[0x0][0x1fc], PT ;  /* 0x00007f001a007a0c */ /* 0x000fe20003f06270 */
[----:B------:R-:W-:Y:S01]  /*21a0*/  STL.64 [R1+0x38], R34 ;  /* 0x0000382201007387 */ /* 0x000fe20000100a00 */
[----:B------:R-:W-:Y:S01]  /*21b0*/  SHF.R.S32.HI R6, RZ, 0x1f, R2 ;  /* 0x0000001fff067819 */ /* 0x000fe20000011402 */
[C---:B------:R-:W-:Y:S01]  /*21c0*/  IMAD.IADD R0, R248.reuse, 0x1, -R3 ;  /* 0x00000001f8007824 */ /* 0x040fe200078e0a03 */
[----:B------:R-:W-:Y:S01]  /*21d0*/  SEL R26, RZ, 0x4, P0 ;  /* 0x00000004ff1a7807 */ /* 0x000fe20000000000 */
[----:B------:R-:W-:Y:S01]  /*21e0*/  @!P6 IMAD.SHL.U32 R3, R248, 0x10, RZ ;  /* 0x00000010f803e824 */ /* 0x000fe200078e00ff */
[----:B------:R-:W-:Y:S01]  /*21f0*/  LEA R4, P0, R8, c[0x0][0x1f0], 0x1 ;  /* 0x00007c0008047a11 */ /* 0x000fe200078008ff */
[----:B-1----:R-:W-:Y:S01]  /*2200*/  IMAD.SHL.U32 R10, R29, 0x8, RZ ;  /* 0x000000081d0a7824 */ /* 0x002fe200078e00ff */
[----:B---3--:R-:W-:Y:S01]  /*2210*/  SEL R31, RZ, 0xffffffff, P1 ;  /* 0xffffffffff1f7807 */ /* 0x008fe20000800000 */
[----:B------:R1:W-:Y:S01]  /*2220*/  STL.64 [R1+0x20], R38 ;  /* 0x0000202601007387 */ /* 0x0003e20000100a00 */
[----:B------:R-:W-:Y:S01]  /*2230*/  LEA.HI R230, R6, R2, RZ, 0x3 ;  /* 0x0000000206e67211 */ /* 0x000fe200078f18ff */
[----:B------:R-:W-:Y:S01]  /*2240*/  CS2R R56, SRZ ;  /* 0x0000000000387805 */ /* 0x000fe2000001ff00 */
[----:B------:R-:W-:Y:S01]  /*2250*/  ISETP.NE.AND P1, PT, R24, RZ, PT ;  /* 0x000000ff1800720c */ /* 0x000fe20003f25270 */
[----:B------:R2:W-:Y:S01]  /*2260*/  @!P6 LDGSTS.E.BYPASS.LTC128B.128 [R3+0x20080], [R14.64] ;  /* 0x200800000e03efae */ /* 0x0005e2000b901d50 */
[----:B------:R-:W-:Y:S01]  /*2270*/  SHF.R.S32.HI R7, RZ, 0x1f, R0 ;  /* 0x0000001fff077819 */ /* 0x000fe20000011400 */
[----:B------:R-:W-:Y:S01]  /*2280*/  CS2R R54, SRZ ;  /* 0x0000000000367805 */ /* 0x000fe2000001ff00 */
[----:B------:R-:W-:Y:S01]  /*2290*/  LEA.HI.X R5, R8, c[0x0][0x1f4], R5, 0x1, P0 ;  /* 0x00007d0008057a11 */ /* 0x000fe200000f0c05 */
[----:B------:R-:W0:Y:S01]  /*22a0*/  LDGDEPBAR ;  /* 0x00000000000079af */ /* 0x000e220000000000 */
[----:B------:R-:W-:Y:S01]  /*22b0*/  ISETP.LT.OR P0, PT, R9, 0x1, P5 ;  /* 0x000000010900780c */ /* 0x000fe20002f01670 */
[----:B------:R-:W-:Y:S01]  /*22c0*/  CS2R R52, SRZ ;  /* 0x0000000000347805 */ /* 0x000fe2000001ff00 */
[----:B------:R-:W-:Y:S01]  /*22d0*/  SEL R19, RZ, 0x1, P1 ;  /* 0x00000001ff137807 */ /* 0x000fe20000800000 */
[----:B------:R-:W-:Y:S01]  /*22e0*/  CS2R R50, SRZ ;  /* 0x0000000000327805 */ /* 0x000fe2000001ff00 */
[----:B------:R-:W-:Y:S01]  /*22f0*/  LEA.HI R16, R7, R0, RZ, 0x2 ;  /* 0x0000000007107211 */ /* 0x000fe200078f10ff */
[----:B------:R-:W-:Y:S01]  /*2300*/  CS2R R48, SRZ ;  /* 0x0000000000307805 */ /* 0x000fe2000001ff00 */
[----:B------:R-:W-:Y:S01]  /*2310*/  ISETP.GE.AND P1, PT, R27, c[0x0][0x1fc], PT ;  /* 0x00007f001b007a0c */ /* 0x000fe20003f26270 */
[----:B------:R-:W-:Y:S01]  /*2320*/  CS2R R46, SRZ ;  /* 0x00000000002e7805 */ /* 0x000fe2000001ff00 */
[----:B------:R-:W-:Y:S01]  /*2330*/  LOP3.LUT R6, R16, 0x7ffffffc, RZ, 0xc0, !PT ;  /* 0x7ffffffc10067812 */ /* 0x000fe200078ec0ff */
[----:B------:R-:W-:Y:S01]  /*2340*/  CS2R R44, SRZ ;  /* 0x00000000002c7805 */ /* 0x000fe2000001ff00 */
[----:B------:R-:W-:Y:S01]  /*2350*/  SEL R242, RZ, 0x8, P1 ;  /* 0x00000008fff27807 */ /* 0x000fe20000800000 */
[----:B------:R-:W-:Y:S01]  /*2360*/  CS2R R42, SRZ ;  /* 0x00000000002a7805 */ /* 0x000fe2000001ff00 */
[----:B------:R-:W-:Y:S01]  /*2370*/  LEA.HI R7, R20, R248, RZ, 0x7 ;  /* 0x000000f814077211 */ /* 0x000fe200078f38ff */
[----:B------:R-:W-:Y:S01]  /*2380*/  IMAD.IADD R11, R0, 0x1, -R6 ;  /* 0x00000001000b7824 */ /* 0x000fe200078e0a06 */
[C---:B------:R-:W-:Y:S01]  /*2390*/  ISETP.LT.OR P1, PT, R9.reuse, 0x1, P4 ;  /* 0x000000010900780c */ /* 0x040fe20002721670 */
[----:B------:R3:W-:Y:S01]  /*23a0*/  LDGSTS.E.BYPASS.LTC128B.128 [R240+0x18080], [R4.64], !P0 ;  /* 0x1808000004f07fae */ /* 0x0007e2000c101d50 */
[----:B------:R-:W-:Y:S01]  /*23b0*/  SHF.R.S32.HI R12, RZ, 0x7, R7 ;  /* 0x00000007ff0c7819 */ /* 0x000fe20000011407 */
[----:B------:R-:W-:Y:S01]  /*23c0*/  IMAD.SHL.U32 R7, R30, 0x10, RZ ;  /* 0x000000101e077824 */ /* 0x000fe200078e00ff */
[----:B------:R-:W-:Y:S01]  /*23d0*/  ISETP.LT.OR P0, PT, R9, 0x1, P2 ;  /* 0x000000010900780c */ /* 0x000fe20001701670 */
[----:B------:R-:W-:Y:S01]  /*23e0*/  IMAD.SHL.U32 R6, R22, 0x20, RZ ;  /* 0x0000002016067824 */ /* 0x000fe200078e00ff */
[----:B------:R-:W-:Y:S01]  /*23f0*/  SEL R24, RZ, 0xffffffff, P3 ;  /* 0xffffffffff187807 */ /* 0x000fe20001800000 */
[----:B------:R-:W-:Y:S01]  /*2400*/  CS2R R40, SRZ ;  /* 0x0000000000287805 */ /* 0x000fe2000001ff00 */
[C---:B--2---:R-:W-:Y:S01]  /*2410*/  LOP3.LUT R3, R230.reuse, 0xfffffff8, RZ, 0xc0, !PT ;  /* 0xfffffff8e6037812 */ /* 0x044fe200078ec0ff */
[----:B------:R-:W-:Y:S01]  /*2420*/  IMAD.SHL.U32 R230, R230, 0x40, RZ ;  /* 0x00000040e6e67824 */ /* 0x000fe200078e00ff */
[----:B------:R-:W-:-:S02]  /*2430*/  ISETP.GE.AND P3, PT, R27, c[0x0][0x1fc], PT ;  /* 0x00007f001b007a0c */ /* 0x000fc40003f66270 */
[C---:B------:R-:W-:Y:S01]  /*2440*/  ISETP.LT.OR P6, PT, R9.reuse, 0x21, P5 ;  /* 0x000000210900780c */ /* 0x040fe20002fc1670 */
[----:B------:R-:W-:Y:S01]  /*2450*/  IMAD.IADD R13, R2, 0x1, -R3 ;  /* 0x00000001020d7824 */ /* 0x000fe200078e0a03 */
[----:B------:R3:W-:Y:S01]  /*2460*/  LDGSTS.E.BYPASS.LTC128B.128 [R240+0x1a080], [R4.64+0x80], !P1 ;  /* 0x1a08008004f07fae */ /* 0x0007e2000c901d50 */
[----:B------:R-:W-:Y:S01]  /*2470*/  IMAD.SHL.U32 R2, R32, 0x40, RZ ;  /* 0x0000004020027824 */ /* 0x000fe200078e00ff */
[C---:B------:R-:W-:Y:S01]  /*2480*/  ISETP.LT.OR P5, PT, R9.reuse, 0x21, P4 ;  /* 0x000000210900780c */ /* 0x040fe200027a1670 */
[----:B------:R-:W-:Y:S01]  /*2490*/  IMAD.SHL.U32 R3, R250, 0x8, RZ ;  /* 0x00000008fa037824 */ /* 0x000fe200078e00ff */
[----:B------:R-:W-:Y:S01]  /*24a0*/  ISETP.LT.OR P1, PT, R9, 0x1, P3 ;  /* 0x000000010900780c */ /* 0x000fe20001f21670 */
[----:B------:R3:W-:Y:S01]  /*24b0*/  LDGSTS.E.BYPASS.LTC128B.128 [R240+0x1c080], [R4.64+0x100], !P0 ;  /* 0x1c08010004f07fae */ /* 0x0007e2000c101d50 */
[----:B------:R-:W-:Y:S02]  /*24c0*/  LOP3.LUT R0, R2, 0x1c0, RZ, 0xc0, !PT ;  /* 0x000001c002007812 */ /* 0x000fe400078ec0ff */
[----:B------:R-:W-:-:S02]  /*24d0*/  LOP3.LUT R3, R3, 0x8, RZ, 0xc0, !PT ;  /* 0x0000000803037812 */ /* 0x000fc400078ec0ff */
[--C-:B------:R-:W-:Y:S02]  /*24e0*/  SHF.R.U32.HI R2, RZ, 0x3, R0.reuse ;  /* 0x00000003ff027819 */ /* 0x100fe40000011600 */
[----:B------:R-:W-:Y:S02]  /*24f0*/  LOP3.LUT R7, R0, 0x10, R7, 0xf8, !PT ;  /* 0x0000001000077812 */ /* 0x000fe400078ef807 */
[----:B------:R-:W-:Y:S02]  /*2500*/  LOP3.LUT R8, R2, R3, R0, 0x1e, !PT ;  /* 0x0000000302087212 */ /* 0x000fe400078e1e00 */
[----:B------:R-:W-:Y:S01]  /*2510*/  LOP3.LUT R0, R6, 0x20, RZ, 0xc0, !PT ;  /* 0x0000002006007812 */ /* 0x000fe200078ec0ff */
[----:B------:R-:W-:Y:S01]  /*2520*/  IMAD.U32 R6, RZ, RZ, UR6 ;  /* 0x00000006ff067e24 */ /* 0x000fe2000f8e00ff */
[----:B------:R-:W-:Y:S01]  /*2530*/  LOP3.LUT R17, R2, R7, R3, 0x1e, !PT ;  /* 0x0000000702117212 */ /* 0x000fe200078e1e03 */
[----:B------:R-:W-:Y:S01]  /*2540*/  IMAD.U32 R7, RZ, RZ, UR7 ;  /* 0x00000007ff077e24 */ /* 0x000fe2000f8e00ff */
[----:B------:R-:W-:Y:S01]  /*2550*/  LEA.HI R3, R12, R12, RZ, 0x1 ;  /* 0x0000000c0c037211 */ /* 0x000fe200078f08ff */
[----:B------:R3:W-:Y:S01]  /*2560*/  LDGSTS.E.BYPASS.LTC128B.128 [R240+0x1e080], [R4.64+0x180], !P1 ;  /* 0x1e08018004f07fae */ /* 0x0007e2000c901d50 */
[C---:B------:R-:W-:Y:S01]  /*2570*/  ISETP.LT.OR P4, PT, R9.reuse, 0x21, P2 ;  /* 0x000000210900780c */ /* 0x040fe20001781670 */
[----:B------:R-:W-:Y:S01]  /*2580*/  USHF.L.U64.HI UR7, UR6, 0x5, UR7 ;  /* 0x0000000506077899 */ /* 0x000fe20008010207 */
[----:B------:R-:W-:Y:S01]  /*2590*/  ISETP.LT.OR P3, PT, R9, 0x21, P3 ;  /* 0x000000210900780c */ /* 0x000fe20001f61670 */
[----:B------:R-:W-:Y:S01]  /*25a0*/  IMAD R9, R22, 0x2, R12 ;  /* 0x0000000216097824 */ /* 0x000fe200078e020c */
[----:B------:R-:W-:Y:S01]  /*25b0*/  LOP3.LUT R18, R0, 0x18, R10, 0xf8, !PT ;  /* 0x0000001800127812 */ /* 0x000fe200078ef80a */
[----:B------:R-:W-:Y:S01]  /*25c0*/  IMAD.SHL.U32 R10, R31, 0x2, RZ ;  /* 0x000000021f0a7824 */ /* 0x000fe200078e00ff */
[----:B------:R-:W-:Y:S01]  /*25d0*/  LOP3.LUT R0, R3, 0x1ffffffe, RZ, 0xc0, !PT ;  /* 0x1ffffffe03007812 */ /* 0x000fe200078ec0ff */
[----:B------:R-:W-:Y:S01]  /*25e0*/  IMAD.U32 R2, R9, 0x200, R8 ;  /* 0x0000020009027824 */ /* 0x000fe200078e0008 */
[----:B------:R-:W-:Y:S01]  /*25f0*/  LEA R8, P0, R6, R4, 0x6 ;  /* 0x0000000406087211 */ /* 0x000fe200078030ff */
[----:B------:R-:W-:Y:S01]  /*2600*/  IMAD.SHL.U32 R3, R23, 0x40, RZ ;  /* 0x0000004017037824 */ /* 0x000fe200078e00ff */
[----:B------:R-:W-:Y:S01]  /*2610*/  IADD3 R36, R39, UR4, RZ ;  /* 0x0000000427247c10 */ /* 0x000fe2000fffe0ff */
[----:B------:R-:W-:Y:S01]  /*2620*/  IMAD.IADD R0, R12, 0x1, -R0 ;  /* 0x000000010c007824 */ /* 0x000fe200078e0a00 */
[----:B------:R-:W-:Y:S01]  /*2630*/  LEA.HI.X R9, R6, R5, R7, 0x6, P0 ;  /* 0x0000000506097211 */ /* 0x000fe200000f3407 */
[----:B------:R-:W-:Y:S01]  /*2640*/  IMAD.SHL.U32 R7, R12, 0x8, RZ ;  /* 0x000000080c077824 */ /* 0x000fe200078e00ff */
[----:B------:R-:W-:Y:S01]  /*2650*/  LOP3.LUT R3, R3, 0x1c0, RZ, 0xc0, !PT ;  /* 0x000001c003037812 */ /* 0x000fe200078ec0ff */
[----:B------:R-:W-:Y:S01]  /*2660*/  IMAD R20, R0, 0x4, R11 ;  /* 0x0000000400147824 */ /* 0x000fe200078e020b */
[----:B------:R-:W-:Y:S01]  /*2670*/  IADD3 R0, P0, R38, UR18, RZ ;  /* 0x0000001226007c10 */ /* 0x000fe2000ff1e0ff */
[----:B------:R-:W-:Y:S01]  /*2680*/  IMAD.SHL.U32 R11, R24, 0x2, RZ ;  /* 0x00000002180b7824 */ /* 0x000fe200078e00ff */
[----:B------:R-:W-:Y:S01]  /*2690*/  LOP3.LUT R7, R3, 0x8, R7, 0xf8, !PT ;  /* 0x0000000803077812 */ /* 0x000fe200078ef807 */
[----:B------:R-:W-:Y:S01]  /*26a0*/  ULDC.64 UR4, c[0x0][0x240] ;  /* 0x0000900000047ab9 */ /* 0x000fe20000000a00 */
[----:B------:R-:W-:Y:S01]  /*26b0*/  SHF.R.U32.HI R6, RZ, 0x3, R3 ;  /* 0x00000003ff067819 */ /* 0x000fe20000011603 */
[----:B------:R-:W-:Y:S01]  /*26c0*/  UIMAD UR4, UR9, UR4, URZ ;  /* 0x00000004090472a4 */ /* 0x000fe2000f8e023f */
[----:B------:R-:W-:Y:S01]  /*26d0*/  IADD3.X R3, R36, UR21, RZ, P0, !PT ;  /* 0x0000001524037c10 */ /* 0x000fe200087fe4ff */
[----:B------:R2:W-:Y:S01]  /*26e0*/  LDGSTS.E.BYPASS.LTC128B.128 [R240+0x19080], [R8.64], !P6 ;  /* 0x1908000008f07fae */ /* 0x0005e2000f101d50 */
[----:B------:R-:W-:Y:S01]  /*26f0*/  LEA R14, P0, R0, c[0x0][0x280], 0x2 ;  /* 0x0000a000000e7a11 */ /* 0x000fe200078010ff */
[----:B------:R-:W-:Y:S01]  /*2700*/  UIMAD UR4, UR14, UR5, UR4 ;  /* 0x000000050e0472a4 */ /* 0x000fe2000f8e0204 */
[----:B------:R-:W-:Y:S01]  /*2710*/  LOP3.LUT R10, R10, 0x2, R33, 0xe2, !PT ;  /* 0x000000020a0a7812 */ /* 0x000fe200078ee221 */
[----:B------:R2:W-:Y:S01]  /*2720*/  LDGSTS.E.BYPASS.LTC128B.128 [R240+0x1b080], [R8.64+0x80], !P5 ;  /* 0x1b08008008f07fae */ /* 0x0005e2000e901d50 */
[----:B------:R-:W-:Y:S01]  /*2730*/  LEA.HI.X R15, R0, c[0x0][0x284], R3, 0x2, P0 ;  /* 0x0000a100000f7a11 */ /* 0x000fe200000f1403 */
[----:B------:R-:W-:Y:S01]  /*2740*/  IMAD.SHL.U32 R20, R20, 0x2, RZ ;  /* 0x0000000214147824 */ /* 0x000fe200078e00ff */
[----:B------:R-:W-:Y:S01]  /*2750*/  SHF.R.S32.HI R3, RZ, 0x2, R16 ;  /* 0x00000002ff037819 */ /* 0x000fe20000011410 */
[----:B------:R-:W-:Y:S01]  /*2760*/  IMAD.MOV.U32 R16, RZ, RZ, 0x10 ;  /* 0x00000010ff107424 */ /* 0x000fe200078e00ff */
[----:B------:R-:W-:Y:S01]  /*2770*/  LOP3.LUT R0, R21, 0x3ffffffc, RZ, 0xc0, !PT ;  /* 0x3ffffffc15007812 */ /* 0x000fe200078ec0ff */
[----:B------:R2:W-:Y:S01]  /*2780*/  LDGSTS.E.BYPASS.LTC128B.128 [R240+0x1d080], [R8.64+0x100], !P4 ;  /* 0x1d08010008f07fae */ /* 0x0005e2000e101d50 */
[----:B------:R-:W-:Y:S01]  /*2790*/  LOP3.LUT R243, R28, R10, R243, 0xfe, !PT ;  /* 0x0000000a1cf37212 */ /* 0x000fe200078efef3 */
[----:B------:R-:W-:Y:S01]  /*27a0*/  IMAD R241, R25, 0x10, R3 ;  /* 0x0000001019f17824 */ /* 0x000fe200078e0203 */
[----:B------:R-:W-:Y:S01]  /*27b0*/  LOP3.LUT R11, R11, 0x2, R19, 0xe2, !PT ;  /* 0x000000020b0b7812 */ /* 0x000fe200078ee213 */
[C---:B------:R-:W-:Y:S01]  /*27c0*/  IMAD.SHL.U32 R3, R13.reuse, 0x40, RZ ;  /* 0x000000400d037824 */ /* 0x040fe200078e00ff */
[----:B------:R-:W-:Y:S01]  /*27d0*/  R2P PR, R13, 0x6 ;  /* 0x000000060d007804 */ /* 0x000fe20000000000 */
[----:B---3--:R-:W-:Y:S01]  /*27e0*/  IMAD.IADD R4, R248, 0x1, -R0 ;  /* 0x00000001f8047824 */ /* 0x008fe200078e0a00 */
[----:B------:R-:W-:Y:S01]  /*27f0*/  LOP3.LUT R12, R7, R6, RZ, 0x3c, !PT ;  /* 0x00000006070c7212 */ /* 0x000fe200078e3cff */
[----:B------:R-:W-:Y:S01]  /*2800*/  IMAD.SHL.U32 R10, R25, 0x400, RZ ;  /* 0x00000400190a7824 */ /* 0x000fe200078e00ff */
[----:B------:R-:W-:Y:S01]  /*2810*/  LOP3.LUT R3, R3, 0x1c0, RZ, 0xc0, !PT ;  /* 0x000001c003037812 */ /* 0x000fe200078ec0ff */
[----:B------:R2:W-:Y:S01]  /*2820*/  LDGSTS.E.BYPASS.LTC128B.128 [R240+0x1f080], [R8.64+0x180], !P3 ;  /* 0x1f08018008f07fae */ /* 0x0005e2000d901d50 */
[----:B------:R-:W-:Y:S01]  /*2830*/  LOP3.LUT R242, R242, R11, R26, 0xfe, !PT ;  /* 0x0000000bf2f27212 */ /* 0x000fe200078efe1a */
[----:B------:R-:W-:Y:S01]  /*2840*/  IMAD R7, R4, 0x2, R10 ;  /* 0x0000000204077824 */ /* 0x000fe200078e020a */
[----:B------:R-:W-:Y:S01]  /*2850*/  SEL R5, R16, 0xfffffff0, !P1 ;  /* 0xfffffff010057807 */ /* 0x000fe20004800000 */
[----:B------:R-:W-:Y:S01]  /*2860*/  IMAD.SHL.U32 R11, R22, 0x8, RZ ;  /* 0x00000008160b7824 */ /* 0x000fe200078e00ff */
[----:B------:R-:W-:Y:S01]  /*2870*/  SEL R4, R246, 0xffffffe0, !P2 ;  /* 0xffffffe0f6047807 */ /* 0x000fe20005000000 */
[----:B------:R-:W-:Y:S01]  /*2880*/  IMAD.IADD R12, R12, 0x1, R7 ;  /* 0x000000010c0c7824 */ /* 0x000fe200078e0207 */
[----:B------:R-:W-:Y:S01]  /*2890*/  SHF.R.U32.HI R6, RZ, 0x3, R3 ;  /* 0x00000003ff067819 */ /* 0x000fe20000011603 */
[----:B------:R3:W-:Y:S01]  /*28a0*/  STL [R1+0x30], R36 ;  /* 0x0000302401007387 */ /* 0x0007e20000100800 */
[----:B------:R-:W-:Y:S01]  /*28b0*/  R2P PR, R32, 0x6 ;  /* 0x0000000620007804 */ /* 0x000fe20000000000 */
[----:B------:R-:W-:Y:S01]  /*28c0*/  IMAD.SHL.U32 R244, R12, 0x2, RZ ;  /* 0x000000020cf47824 */ /* 0x000fe200078e00ff */
[----:B------:R-:W-:Y:S01]  /*28d0*/  LOP3.LUT R11, R3, 0x8, R11, 0xf8, !PT ;  /* 0x00000008030b7812 */ /* 0x000fe200078ef80b */
[----:B------:R-:W-:Y:S01]  /*28e0*/  STL [R1+0x1c], R20 ;  /* 0x00001c1401007387 */ /* 0x000fe20000100800 */
[----:B------:R-:W-:Y:S01]  /*28f0*/  LOP3.LUT R7, R6, R18, R3, 0x1e, !PT ;  /* 0x0000001206077212 */ /* 0x000fe200078e1e03 */
[----:B------:R-:W-:Y:S01]  /*2900*/  IMAD R0, R22, 0x200, R17 ;  /* 0x0000020016007824 */ /* 0x000fe200078e0211 */
[----:B------:R-:W-:Y:S01]  /*2910*/  SEL R3, R16, 0xfffffff0, !P1 ;  /* 0xfffffff010037807 */ /* 0x000fe20004800000 */
[----:B------:R-:W-:Y:S01]  /*2920*/  IMAD.SHL.U32 R2, R2, 0x2, RZ ;  /* 0x0000000202027824 */ /* 0x000fe200078e00ff */
[----:B------:R-:W-:Y:S01]  /*2930*/  SEL R228, R246, 0xffffffe0, !P2 ;  /* 0xffffffe0f6e47807 */ /* 0x000fe20005000000 */
[----:B------:R-:W-:Y:S01]  /*2940*/  IMAD.SHL.U32 R235, R0, 0x2, RZ ;  /* 0x0000000200eb7824 */ /* 0x000fe200078e00ff */
[----:B------:R-:W-:Y:S01]  /*2950*/  R2P PR, R23, 0x6 ;  /* 0x0000000617007804 */ /* 0x000fe20000000000 */
[----:B------:R-:W-:Y:S01]  /*2960*/  IMAD R3, R3, 0x2, R2 ;  /* 0x0000000203037824 */ /* 0x000fe200078e0202 */
[----:B------:R-:W-:Y:S01]  /*2970*/  ISETP.GE.AND P0, PT, R248, 0x10, PT ;  /* 0x00000010f800780c */ /* 0x000fe20003f06270 */
[----:B------:R-:W-:Y:S01]  /*2980*/  IMAD.IADD R232, R0, 0x1, R228 ;  /* 0x0000000100e87824 */ /* 0x000fe200078e02e4 */
[----:B------:R-:W-:Y:S01]  /*2990*/  LOP3.LUT R230, R230, 0xfffffe00, RZ, 0xc0, !PT ;  /* 0xfffffe00e6e67812 */ /* 0x000fe200078ec0ff */
[----:B------:R-:W-:Y:S01]  /*29a0*/  IMAD R229, R228, 0x2, R2 ;  /* 0x00000002e4e57824 */ /* 0x000fe200078e0202 */
[----:B------:R-:W-:Y:S01]  /*29b0*/  LOP3.LUT R236, R11, R6, RZ, 0x3c, !PT ;  /* 0x000000060bec7212 */ /* 0x000fe200078e3cff */
[----:B-1----:R-:W-:Y:S01]  /*29c0*/  CS2R R38, SRZ ;  /* 0x0000000000267805 */ /* 0x002fe2000001ff00 */
[-C--:B------:R-:W-:Y:S01]  /*29d0*/  LOP3.LUT R6, R7, R230.reuse, RZ, 0xfc, !PT ;  /* 0x000000e607067212 */ /* 0x080fe200078efcff */
[----:B------:R-:W-:Y:S01]  /*29e0*/  IMAD R11, R30, 0x400, R230 ;  /* 0x000004001e0b7824 */ /* 0x000fe200078e02e6 */
[----:B------:R-:W-:Y:S01]  /*29f0*/  IADD3 R7, R244, 0x20280, RZ ;  /* 0x00020280f4077810 */ /* 0x000fe20007ffe0ff */
[----:B------:R-:W-:Y:S01]  /*2a00*/  IMAD R228, R228, 0x2, R3 ;  /* 0x00000002e4e47824 */ /* 0x000fe200078e0203 */
[----:B------:R-:W-:Y:S01]  /*2a10*/  IADD3 R245, R244, 0x202c0, RZ ;  /* 0x000202c0f4f57810 */ /* 0x000fe20007ffe0ff */
[----:B------:R-:W-:Y:S01]  /*2a20*/  IMAD.SHL.U32 R0, R6, 0x2, RZ ;  /* 0x0000000206007824 */ /* 0x000fe200078e00ff */
[----:B------:R-:W-:Y:S01]  /*2a30*/  @P2 IADD3 R245, R7, -0x40, RZ ;  /* 0xffffffc007f52810 */ /* 0x000fe20007ffe0ff */
[----:B------:R-:W-:Y:S01]  /*2a40*/  @!P0 IMAD.SHL.U32 R7, R248, 0x10, RZ ;  /* 0x00000010f8078824 */ /* 0x000fe200078e00ff */
[C---:B------:R-:W-:Y:S01]  /*2a50*/  IADD3 R230, R236.reuse, R230, R10 ;  /* 0x000000e6ece67210 */ /* 0x040fe20007ffe00a */
[----:B------:R-:W-:Y:S01]  /*2a60*/  IMAD.IADD R236, R236, 0x1, R11 ;  /* 0x00000001ecec7824 */ /* 0x000fe200078e020b */
[----:B------:R-:W-:Y:S01]  /*2a70*/  SEL R246, R246, 0xffffffe0, !P1 ;  /* 0xffffffe0f6f67807 */ /* 0x000fe20004800000 */
[----:B---3--:R-:W-:Y:S01]  /*2a80*/  CS2R R36, SRZ ;  /* 0x0000000000247805 */ /* 0x008fe2000001ff00 */
[----:B------:R1:W-:Y:S01]  /*2a90*/  @!P0 LDGSTS.E.BYPASS.LTC128B.128 [R7+0x20180], [R14.64] ;  /* 0x201800000e078fae */ /* 0x0003e2000b901d50 */
[----:B------:R-:W-:Y:S01]  /*2aa0*/  IMAD.SHL.U32 R230, R230, 0x2, RZ ;  /* 0x00000002e6e67824 */ /* 0x000fe200078e00ff */
[----:B------:R-:W-:Y:S01]  /*2ab0*/  LEA R236, R236, 0x22280, 0x1 ;  /* 0x00022280ecec7811 */ /* 0x000fe200078e08ff */
[----:B------:R-:W-:Y:S01]  /*2ac0*/  IMAD.IADD R247, R244, 0x1, R246 ;  /* 0x00000001f4f77824 */ /* 0x000fe200078e02f6 */
[----:B------:R-:W0:Y:S01]  /*2ad0*/  LDGDEPBAR ;  /* 0x00000000000079af */ /* 0x000e220000000000 */
[C---:B------:R-:W-:Y:S01]  /*2ae0*/  IMAD R231, R5.reuse, 0x2, R230 ;  /* 0x0000000205e77824 */ /* 0x040fe200078e02e6 */
[----:B------:R-:W-:Y:S01]  /*2af0*/  USHF.L.U32 UR6, UR6, 0x5, URZ ;  /* 0x0000000506067899 */ /* 0x000fe2000800063f */
[----:B------:R-:W-:-:S02]  /*2b00*/  IMAD R237, R5, 0x2, R236 ;  /* 0x0000000205ed7824 */ /* 0x000fc400078e02ec */
[----:B------:R-:W-:Y:S02]  /*2b10*/  IMAD.SHL.U32 R232, R232, 0x2, RZ ;  /* 0x00000002e8e87824 */ /* 0x000fe400078e00ff */
[----:B------:R-:W-:Y:S02]  /*2b20*/  IMAD.IADD R246, R246, 0x1, R245 ;  /* 0x00000001f6f67824 */ /* 0x000fe400078e02f5 */
[C---:B------:R-:W-:Y:S02]  /*2b30*/  IMAD R234, R4.reuse, 0x2, R230 ;  /* 0x0000000204ea7824 */ /* 0x040fe400078e02e6 */
[C---:B------:R-:W-:Y:S02]  /*2b40*/  IMAD R239, R4.reuse, 0x2, R236 ;  /* 0x0000000204ef7824 */ /* 0x040fe400078e02ec */
[C---:B------:R-:W-:Y:S02]  /*2b50*/  IMAD R233, R4.reuse, 0x2, R231 ;  /* 0x0000000204e97824 */ /* 0x040fe400078e02e7 */
[----:B------:R-:W-:Y:S01]  /*2b60*/  IMAD R238, R4, 0x2, R237 ;  /* 0x0000000204ee7824 */ /* 0x000fe200078e02ed */
[----:B-1----:R-:W-:-:S05]  /*2b70*/  IADD3 R7, R35, UR4, RZ ;  /* 0x0000000423077c10 */ /* 0x002fca000fffe0ff */
[----:B------:R1:W-:Y:S02]  /*2b80*/  STL [R1+0x34], R7 ;  /* 0x0000340701007387 */ /* 0x0003e40000100800 */
[----:B-1----:R-:W-:Y:S01]  /*2b90*/  IADD3 R7, -R20, UR8, RZ ;  /* 0x0000000814077c10 */ /* 0x002fe2000fffe1ff */
[----:B------:R-:W-:-:S04]  /*2ba0*/  ULDC UR8, c[0x0][0x198] ;  /* 0x0000660000087ab9 */ /* 0x000fc80000000800 */
[----:B------:R2:W-:Y:S02]  /*2bb0*/  STL [R1+0x8], R7 ;  /* 0x0000080701007387 */ /* 0x0005e40000100800 */
.L_x_906:
[----:B------:R-:W-:Y:S04]  /*2bc0*/  DEPBAR.LE SB0, 0x0 ;  /* 0x000080000000791a */ /* 0x000fe80000000000 */
[----:B------:R-:W-:Y:S01]  /*2bd0*/  BAR.SYNC.DEFER_BLOCKING 0x0 ;  /* 0x0000000000007b1d */ /* 0x000fe20000010000 */
[----:B------:R-:W-:Y:S02]  /*2be0*/  ULEA UR4, UR11, 0x1, 0x6 ;  /* 0x000000010b047891 */ /* 0x000fe4000f8e303f */
[----:B------:R-:W-:Y:S02]  /*2bf0*/  UIADD3 UR9, UR11, 0x1, URZ ;  /* 0x000000010b097890 */ /* 0x000fe4000fffe03f */
[----:B------:R-:W-:Y:S02]  /*2c00*/  UIADD3 UR4, UR4, UR8, -UR10 ;  /* 0x0000000804047290 */ /* 0x000fe4000fffe80a */
[----:B------:R-:W-:Y:S01]  /*2c10*/  UISETP.GE.AND UP0, UPT, UR9, UR12, UPT ;  /* 0x0000000c0900728c */ /* 0x000fe2000bf06270 */
[----:B-1----:R-:W-:Y:S05]  /*2c20*/  LDSM.16.M88.4 R16, [R230+0x10080] ;  /* 0x01008000e610783b */ /* 0x002fea0000000200 */
[----:B--2---:R-:W1:Y:S05]  /*2c30*/  LDSM.16.M88.4 R8, [R2+0x80] ;  /* 0x000080000208783b */ /* 0x004e6a0000000200 */
[----:B------:R-:W2:Y:S05]  /*2c40*/  LDSM.16.M88.4 R20, [R2+0x1080] ;  /* 0x001080000214783b */ /* 0x000eaa0000000200 */
[----:B------:R-:W-:Y:S05]  /*2c50*/  LDSM.16.M88.4 R24, [R231+0x10080] ;  /* 0x01008000e718783b */ /* 0x000fea0000000200 */
[----:B------:R-:W3:Y:S05]  /*2c60*/  LDSM.16.M88.4 R28, [R3+0x80] ;  /* 0x00008000031c783b */ /* 0x000eea0000000200 */
[----:B------:R-:W4:Y:S05]  /*2c70*/  LDSM.16.M88.4 R32, [R3+0x1080] ;  /* 0x001080000320783b */ /* 0x000f2a0000000200 */
[----:B------:R-:W-:Y:S05]  /*2c80*/  LDSM.16.M88.4 R164, [R234+0x10080] ;  /* 0x01008000eaa4783b */ /* 0x000fea0000000200 */
[----:B------:R-:W3:Y:S05]  /*2c90*/  LDSM.16.M88.4 R168, [R229+0x80] ;  /* 0x00008000e5a8783b */ /* 0x000eea0000000200 */
[----:B------:R-:W-:Y:S01]  /*2ca0*/  LDSM.16.M88.4 R172, [R228+0x80] ;  /* 0x00008000e4ac783b */ /* 0x000fe20000000200 */
[C---:B-1----:R-:W-:Y:S04]  /*2cb0*/  HMMA.16816.F32.BF16 R4, R16.reuse, R8, RZ ;  /* 0x000000081004723c */ /* 0x042fe800000418ff */
[----:B------:R-:W-:Y:S05]  /*2cc0*/  LDS R196, [R241.X4+0x20080] ;  /* 0x02008000f1c47984 */ /* 0x000fea0000004800 */
[----:B------:R-:W-:Y:S01]  /*2cd0*/  LDS R197, [R241.X4+0x200a0] ;  /* 0x0200a000f1c57984 */ /* 0x000fe20000004800 */
[C---:B------:R-:W-:Y:S04]  /*2ce0*/  HMMA.16816.F32.BF16 R8, R16.reuse, R10, RZ ;  /* 0x0000000a1008723c */ /* 0x040fe800000418ff */
[----:B------:R-:W5:Y:S04]  /*2cf0*/  LDL R199, [R1+0x1c] ;  /* 0x00001c0001c77983 */ /* 0x000f680000100800 */
[C---:B--2---:R-:W-:Y:S01]  /*2d00*/  HMMA.16816.F32.BF16 R12, R16.reuse, R20, RZ ;  /* 0x00000014100c723c */ /* 0x044fe200000418ff */
[----:B------:R-:W2:Y:S07]  /*2d10*/  LDL R198, [R1+0x8] ;  /* 0x0000080001c67983 */ /* 0x000eae0000100800 */
[----:B------:R-:W-:Y:S01]  /*2d20*/  HMMA.16816.F32.BF16 R16, R16, R22, RZ ;  /* 0x000000161010723c */ /* 0x000fe200000418ff */
[----:B------:R-:W1:Y:S07]  /*2d30*/  LDSM.16.M88.4 R20, [R229+0x1080] ;  /* 0x00108000e514783b */ /* 0x000e6e0000000200 */
[C---:B---3--:R-:W-:Y:S08]  /*2d40*/  HMMA.16816.F32.BF16 R4, R24.reuse, R28, R4 ;  /* 0x0000001c1804723c */ /* 0x048ff00000041804 */
[C---:B------:R-:W-:Y:S01]  /*2d50*/  HMMA.16816.F32.BF16 R8, R24.reuse, R30, R8 ;  /* 0x0000001e1808723c */ /* 0x040fe20000041808 */
[----:B------:R-:W3:Y:S07]  /*2d60*/  LDSM.16.M88.4 R28, [R233+0x10080] ;  /* 0x01008000e91c783b */ /* 0x000eee0000000200 */
[C---:B----4-:R-:W-:Y:S08]  /*2d70*/  HMMA.16816.F32.BF16 R12, R24.reuse, R32, R12 ;  /* 0x00000020180c723c */ /* 0x050ff0000004180c */
[----:B------:R-:W-:Y:S01]  /*2d80*/  HMMA.16816.F32.BF16 R16, R24, R34, R16 ;  /* 0x000000221810723c */ /* 0x000fe20000041810 */
[----:B------:R-:W4:Y:S05]  /*2d90*/  LDSM.16.M88.4 R24, [R228+0x1080] ;  /* 0x00108000e418783b */ /* 0x000f2a0000000200 */
[----:B------:R-:W-:Y:S02]  /*2da0*/  LDSM.16.M88.4 R32, [R230+0x12080] ;  /* 0x01208000e620783b */ /* 0x000fe40000000200 */
[C---:B------:R-:W-:Y:S08]  /*2db0*/  HMMA.16816.F32.BF16 R4, R164.reuse, R168, R4 ;  /* 0x000000a8a404723c */ /* 0x040ff00000041804 */
[C---:B------:R-:W-:Y:S01]  /*2dc0*/  HMMA.16816.F32.BF16 R8, R164.reuse, R170, R8 ;  /* 0x000000aaa408723c */ /* 0x040fe20000041808 */
[----:B------:R-:W4:Y:S07]  /*2dd0*/  LDSM.16.M88.4 R168, [R2+0x2080] ;  /* 0x0020800002a8783b */ /* 0x000f2e0000000200 */
[C---:B-1----:R-:W-:Y:S08]  /*2de0*/  HMMA.16816.F32.BF16 R12, R164.reuse, R20, R12 ;  /* 0x00000014a40c723c */ /* 0x042ff0000004180c */
[----:B------:R-:W-:Y:S01]  /*2df0*/  HMMA.16816.F32.BF16 R16, R164, R22, R16 ;  /* 0x00000016a410723c */ /* 0x000fe20000041810 */
[----:B------:R-:W1:Y:S05]  /*2e00*/  LDSM.16.M88.4 R20, [R2+0x3080] ;  /* 0x003080000214783b */ /* 0x000e6a0000000200 */
        /* <DEDUP_REMOVED lines=38> */
[----:B------:R-:W2:Y:S07]  /*3070*/  LDSM.16.M88.4 R168, [R229+0x4080] ;  /* 0x00408000e5a8783b */ /* 0x000eae0000000200 */
        /* <DEDUP_REMOVED lines=11> */
[C---:B--2---:R-:W-:Y:S08]  /*3130*/  HMMA.16816.F32.BF16 R4, R32.reuse, R168, R4 ;  /* 0x000000a82004723c */ /* 0x044ff00000041804 */
        /* <DEDUP_REMOVED lines=25> */
[----:B------:R-:W4:Y:S01]  /*32d0*/  LDSM.16.M88.4 R24, [R228+0x7080] ;  /* 0x00708000e418783b */ /* 0x000f220000000200 */
[----:B------:R-:W-:Y:S04]  /*32e0*/  DEPBAR.LE SB0, 0x0 ;  /* 0x000080000000791a */ /* 0x000fe80000000000 */
[----:B------:R-:W-:Y:S02]  /*32f0*/  BAR.SYNC.DEFER_BLOCKING 0x0 ;  /* 0x0000000000007b1d */ /* 0x000fe40000010000 */
[C---:B--2---:R-:W-:Y:S08]  /*3300*/  HMMA.16816.F32.BF16 R4, R164.reuse, R168, R4 ;  /* 0x000000a8a404723c */ /* 0x044ff00000041804 */
[C---:B------:R-:W-:Y:S08]  /*3310*/  HMMA.16816.F32.BF16 R8, R164.reuse, R170, R8 ;  /* 0x000000aaa408723c */ /* 0x040ff00000041808 */
[C---:B-1----:R-:W-:Y:S01]  /*3320*/  HMMA.16816.F32.BF16 R12, R164.reuse, R20, R12 ;  /* 0x00000014a40c723c */ /* 0x042fe2000004180c */
[----:B------:R-:W-:Y:S07]  /*3330*/  LDSM.16.M88.4 R32, [R230+0x18080] ;  /* 0x01808000e620783b */ /* 0x000fee0000000200 */
[----:B------:R-:W-:Y:S01]  /*3340*/  HMMA.16816.F32.BF16 R16, R164, R22, R16 ;  /* 0x00000016a410723c */ /* 0x000fe20000041810 */
[----:B------:R-:W1:Y:S07]  /*3350*/  LDSM.16.M88.4 R176, [R2+0x8080] ;  /* 0x0080800002b0783b */ /* 0x000e6e0000000200 */
[C---:B---3--:R-:W-:Y:S01]  /*3360*/  HMMA.16816.F32.BF16 R4, R28.reuse, R172, R4 ;  /* 0x000000ac1c04723c */ /* 0x048fe20000041804 */
[----:B------:R-:W2:Y:S05]  /*3370*/  LDSM.16.M88.4 R168, [R2+0x9080] ;  /* 0x0090800002a8783b */ /* 0x000eaa0000000200 */
[----:B------:R-:W-:Y:S02]  /*3380*/  LDSM.16.M88.4 R164, [R231+0x18080] ;  /* 0x01808000e7a4783b */ /* 0x000fe40000000200 */
[C---:B------:R-:W-:Y:S03]  /*3390*/  HMMA.16816.F32.BF16 R8, R28.reuse, R174, R8 ;  /* 0x000000ae1c08723c */ /* 0x040fe60000041808 */
[----:B------:R-:W3:Y:S05]  /*33a0*/  LDSM.16.M88.4 R180, [R3+0x8080] ;  /* 0x0080800003b4783b */ /* 0x000eea0000000200 */
[C---:B----4-:R-:W-:Y:S01]  /*33b0*/  HMMA.16816.F32.BF16 R12, R28.reuse, R24, R12 ;  /* 0x000000181c0c723c */ /* 0x050fe2000004180c */
[----:B------:R-:W4:Y:S05]  /*33c0*/  LDSM.16.M88.4 R172, [R3+0x9080] ;  /* 0x0090800003ac783b */ /* 0x000f2a0000000200 */
[----:B------:R-:W-:Y:S02]  /*33d0*/  LDSM.16.M88.4 R184, [R229+0x8080] ;  /* 0x00808000e5b8783b */ /* 0x000fe40000000200 */
[----:B------:R-:W-:Y:S03]  /*33e0*/  HMMA.16816.F32.BF16 R16, R28, R26, R16 ;  /* 0x0000001a1c10723c */ /* 0x000fe60000041810 */
[----:B------:R-:W-:Y:S05]  /*33f0*/  LDSM.16.M88.4 R188, [R229+0x9080] ;  /* 0x00908000e5bc783b */ /* 0x000fea0000000200 */
[----:B------:R-:W-:Y:S01]  /*3400*/  LDSM.16.M88.4 R192, [R228+0x9080] ;  /* 0x00908000e4c0783b */ /* 0x000fe20000000200 */
[C---:B-1----:R-:W-:Y:S08]  /*3410*/  HMMA.16816.F32.BF16 R20, R32.reuse, R176, RZ ;  /* 0x000000b02014723c */ /* 0x042ff000000418ff */
[C---:B------:R-:W-:Y:S01]  /*3420*/  HMMA.16816.F32.BF16 R24, R32.reuse, R178, RZ ;  /* 0x000000b22018723c */ /* 0x040fe200000418ff */
[----:B------:R-:W1:Y:S07]  /*3430*/  LDSM.16.M88.4 R176, [R234+0x18080] ;  /* 0x01808000eab0783b */ /* 0x000e6e0000000200 */
[C---:B--2---:R-:W-:Y:S08]  /*3440*/  HMMA.16816.F32.BF16 R28, R32.reuse, R168, RZ ;  /* 0x000000a8201c723c */ /* 0x044ff000000418ff */
        /* <DEDUP_REMOVED lines=26> */
[C---:B-1----:R-:W-:Y:S08]  /*35f0*/  HMMA.16816.F32.BF16 R28, R164.reuse, R184, R28 ;  /* 0x000000b8a41c723c */ /* 0x042ff0000004181c */
[----:B------:R-:W-:Y:S01]  /*3600*/  HMMA.16816.F32.BF16 R32, R164, R186, R32 ;  /* 0x000000baa420723c */ /* 0x000fe20000041820 */
[----:B------:R-:W-:Y:S05]  /*3610*/  LDSM.16.M88.4 R164, [R233+0x1a080] ;  /* 0x01a08000e9a4783b */ /* 0x000fea0000000200 */
[----:B------:R-:W-:Y:S02]  /*3620*/  LDSM.16.M88.4 R184, [R228+0xb080] ;  /* 0x00b08000e4b8783b */ /* 0x000fe40000000200 */
[C---:B--2---:R-:W-:Y:S08]  /*3630*/  HMMA.16816.F32.BF16 R20, R176.reuse, R180, R20 ;  /* 0x000000b4b014723c */ /* 0x044ff00000041814 */
[C---:B------:R-:W-:Y:S01]  /*3640*/  HMMA.16816.F32.BF16 R24, R176.reuse, R182, R24 ;  /* 0x000000b6b018723c */ /* 0x040fe20000041818 */
[----:B------:R-:W1:Y:S07]  /*3650*/  LDSM.16.M88.4 R180, [R228+0xa080] ;  /* 0x00a08000e4b4783b */ /* 0x000e6e0000000200 */
[C---:B------:R-:W-:Y:S08]  /*3660*/  HMMA.16816.F32.BF16 R28, R176.reuse, R188, R28 ;  /* 0x000000bcb01c723c */ /* 0x040ff0000004181c */
[----:B------:R-:W-:Y:S01]  /*3670*/  HMMA.16816.F32.BF16 R32, R176, R190, R32 ;  /* 0x000000beb020723c */ /* 0x000fe20000041820 */
[----:B------:R-:W-:Y:S05]  /*3680*/  LDSM.16.M88.4 R176, [R2+0xc080] ;  /* 0x00c0800002b0783b */ /* 0x000fea0000000200 */
[----:B------:R-:W-:Y:S02]  /*3690*/  LDSM.16.M88.4 R188, [R2+0xd080] ;  /* 0x00d0800002bc783b */ /* 0x000fe40000000200 */
[C---:B---3--:R-:W-:Y:S08]  /*36a0*/  HMMA.16816.F32.BF16 R20, R168.reuse, R172, R20 ;  /* 0x000000aca814723c */ /* 0x048ff00000041814 */
[C---:B------:R-:W-:Y:S01]  /*36b0*/  HMMA.16816.F32.BF16 R24, R168.reuse, R174, R24 ;  /* 0x000000aea818723c */ /* 0x040fe20000041818 */
[----:B------:R-:W2:Y:S07]  /*36c0*/  LDSM.16.M88.4 R172, [R230+0x1c080] ;  /* 0x01c08000e6ac783b */ /* 0x000eae0000000200 */
[C---:B------:R-:W-:Y:S08]  /*36d0*/  HMMA.16816.F32.BF16 R28, R168.reuse, R192, R28 ;  /* 0x000000c0a81c723c */ /* 0x040ff0000004181c */
[----:B------:R-:W-:Y:S01]  /*36e0*/  HMMA.16816.F32.BF16 R32, R168, R194, R32 ;  /* 0x000000c2a820723c */ /* 0x000fe20000041820 */
[----:B------:R-:W-:Y:S07]  /*36f0*/  LDSM.16.M88.4 R168, [R231+0x1c080] ;  /* 0x01c08000e7a8783b */ /* 0x000fee0000000200 */
[C---:B-1----:R-:W-:Y:S08]  /*3700*/  HMMA.16816.F32.BF16 R20, R164.reuse, R180, R20 ;  /* 0x000000b4a414723c */ /* 0x042ff00000041814 */
[C---:B------:R-:W-:Y:S01]  /*3710*/  HMMA.16816.F32.BF16 R24, R164.reuse, R182, R24 ;  /* 0x000000b6a418723c */ /* 0x040fe20000041818 */
[----:B------:R-:W1:Y:S07]  /*3720*/  LDSM.16.M88.4 R180, [R3+0xc080] ;  /* 0x00c0800003b4783b */ /* 0x000e6e0000000200 */
[C---:B------:R-:W-:Y:S08]  /*3730*/  HMMA.16816.F32.BF16 R28, R164.reuse, R184, R28 ;  /* 0x000000b8a41c723c */ /* 0x040ff0000004181c */
[----:B------:R-:W-:Y:S01]  /*3740*/  HMMA.16816.F32.BF16 R32, R164, R186, R32 ;  /* 0x000000baa420723c */ /* 0x000fe20000041820 */
[----:B------:R-:W3:Y:S05]  /*3750*/  LDSM.16.M88.4 R164, [R3+0xd080] ;  /* 0x00d0800003a4783b */ /* 0x000eea0000000200 */
[----:B------:R-:W-:Y:S02]  /*3760*/  LDSM.16.M88.4 R184, [R229+0xc080] ;  /* 0x00c08000e5b8783b */ /* 0x000fe40000000200 */
[C---:B--2---:R-:W-:Y:S08]  /*3770*/  HMMA.16816.F32.BF16 R20, R172.reuse, R176, R20 ;  /* 0x000000b0ac14723c */ /* 0x044ff00000041814 */
[C---:B------:R-:W-:Y:S01]  /*3780*/  HMMA.16816.F32.BF16 R24, R172.reuse, R178, R24 ;  /* 0x000000b2ac18723c */ /* 0x040fe20000041818 */
[----:B------:R-:W2:Y:S07]  /*3790*/  LDSM.16.M88.4 R176, [R234+0x1c080] ;  /* 0x01c08000eab0783b */ /* 0x000eae0000000200 */
[C---:B------:R-:W-:Y:S08]  /*37a0*/  HMMA.16816.F32.BF16 R28, R172.reuse, R188, R28 ;  /* 0x000000bcac1c723c */ /* 0x040ff0000004181c */
[----:B------:R-:W-:Y:S01]  /*37b0*/  HMMA.16816.F32.BF16 R32, R172, R190, R32 ;  /* 0x000000beac20723c */ /* 0x000fe20000041820 */
[----:B------:R-:W4:Y:S05]  /*37c0*/  LDSM.16.M88.4 R172, [R229+0xd080] ;  /* 0x00d08000e5ac783b */ /* 0x000f2a0000000200 */
[----:B------:R-:W-:Y:S02]  /*37d0*/  LDSM.16.M88.4 R188, [R228+0xc080] ;  /* 0x00c08000e4bc783b */ /* 0x000fe40000000200 */
[C---:B-1----:R-:W-:Y:S08]  /*37e0*/  HMMA.16816.F32.BF16 R20, R168.reuse, R180, R20 ;  /* 0x000000b4a814723c */ /* 0x042ff00000041814 */
[C---:B------:R-:W-:Y:S01]  /*37f0*/  HMMA.16816.F32.BF16 R24, R168.reuse, R182, R24 ;  /* 0x000000b6a818723c */ /* 0x040fe20000041818 */
[----:B------:R-:W1:Y:S07]  /*3800*/  LDSM.16.M88.4 R180, [R233+0x1c080] ;  /* 0x01c08000e9b4783b */ /* 0x000e6e0000000200 */
[C---:B---3--:R-:W-:Y:S08]  /*3810*/  HMMA.16816.F32.BF16 R28, R168.reuse, R164, R28 ;  /* 0x000000a4a81c723c */ /* 0x048ff0000004181c */
[----:B------:R-:W-:Y:S01]  /*3820*/  HMMA.16816.F32.BF16 R32, R168, R166, R32 ;  /* 0x000000a6a820723c */ /* 0x000fe20000041820 */
[----:B------:R-:W3:Y:S05]  /*3830*/  LDSM.16.M88.4 R164, [R228+0xd080] ;  /* 0x00d08000e4a4783b */ /* 0x000eea0000000200 */
[----:B------:R-:W-:Y:S02]  /*3840*/  LDSM.16.M88.4 R168, [R230+0x1e080] ;  /* 0x01e08000e6a8783b */ /* 0x000fe40000000200 */
[C---:B--2---:R-:W-:Y:S08]  /*3850*/  HMMA.16816.F32.BF16 R20, R176.reuse, R184, R20 ;  /* 0x000000b8b014723c */ /* 0x044ff00000041814 */
[C---:B------:R-:W-:Y:S01]  /*3860*/  HMMA.16816.F32.BF16 R24, R176.reuse, R186, R24 ;  /* 0x000000bab018723c */ /* 0x040fe20000041818 */
[----:B------:R-:W2:Y:S07]  /*3870*/  LDSM.16.M88.4 R184, [R2+0xe080] ;  /* 0x00e0800002b8783b */ /* 0x000eae0000000200 */
[C---:B----4-:R-:W-:Y:S08]  /*3880*/  HMMA.16816.F32.BF16 R28, R176.reuse, R172, R28 ;  /* 0x000000acb01c723c */ /* 0x050ff0000004181c */
[----:B------:R-:W-:Y:S01]  /*3890*/  HMMA.16816.F32.BF16 R32, R176, R174, R32 ;  /* 0x000000aeb020723c */ /* 0x000fe20000041820 */
[----:B------:R-:W4:Y:S05]  /*38a0*/  LDSM.16.M88.4 R172, [R2+0xf080] ;  /* 0x00f0800002ac783b */ /* 0x000f2a0000000200 */
[----:B------:R-:W-:Y:S02]  /*38b0*/  LDSM.16.M88.4 R176, [R3+0xe080] ;  /* 0x00e0800003b0783b */ /* 0x000fe40000000200 */
[C---:B-1----:R-:W-:Y:S08]  /*38c0*/  HMMA.16816.F32.BF16 R20, R180.reuse, R188, R20 ;  /* 0x000000bcb414723c */ /* 0x042ff00000041814 */
[C---:B------:R-:W-:Y:S08]  /*38d0*/  HMMA.16816.F32.BF16 R24, R180.reuse, R190, R24 ;  /* 0x000000beb418723c */ /* 0x040ff00000041818 */
[C---:B---3--:R-:W-:Y:S07]  /*38e0*/  HMMA.16816.F32.BF16 R28, R180.reuse, R164, R28 ;  /* 0x000000a4b41c723c */ /* 0x048fee000004181c */
[----:B------:R-:W-:Y:S01]  /*38f0*/  IMAD.U32 R164, RZ, RZ, UR4 ;  /* 0x00000004ffa47e24 */ /* 0x000fe2000f8e00ff */
[----:B------:R-:W-:Y:S04]  /*3900*/  HMMA.16816.F32.BF16 R32, R180, R166, R32 ;  /* 0x000000a6b420723c */ /* 0x000fe80000041820 */
[----:B------:R-:W-:Y:S04]  /*3910*/  IADD3 R164, R241, -c[0x0][0x168], R164 ;  /* 0x80005a00f1a47a10 */ /* 0x000fe80007ffe0a4 */
[C---:B--2---:R-:W-:Y:S05]  /*3920*/  HMMA.16816.F32.BF16 R20, R168.reuse, R184, R20 ;  /* 0x000000b8a814723c */ /* 0x044fea0000041814 */
[----:B-----5:R-:W-:Y:S02]  /*3930*/  IMAD.IADD R180, R164, 0x1, -R199 ;  /* 0x00000001a4b47824 */ /* 0x020fe400078e0ac7 */
[----:B------:R-:W1:Y:S01]  /*3940*/  LDSM.16.M88.4 R164, [R231+0x1e080] ;  /* 0x01e08000e7a4783b */ /* 0x000e620000000200 */
[C---:B------:R-:W-:Y:S04]  /*3950*/  HMMA.16816.F32.BF16 R24, R168.reuse, R186, R24 ;  /* 0x000000baa818723c */ /* 0x040fe80000041818 */
[----:B------:R-:W-:Y:S02]  /*3960*/  IMNMX R188, R198, R180, PT ;  /* 0x000000b4c6bc7217 */ /* 0x000fe40003800200 */
[----:B------:R-:W-:Y:S02]  /*3970*/  IADD3 R184, R180, 0x8, RZ ;  /* 0x00000008b4b87810 */ /* 0x000fe40007ffe0ff */
[C---:B----4-:R-:W-:Y:S01]  /*3980*/  HMMA.16816.F32.BF16 R28, R168.reuse, R172, R28 ;  /* 0x000000aca81c723c */ /* 0x050fe2000004181c */
[----:B------:R-:W2:Y:S02]  /*3990*/  LDSM.16.M88.4 R180, [R3+0xf080] ;  /* 0x00f0800003b4783b */ /* 0x000ea40000000200 */
[----:B------:R-:W-:Y:S02]  /*39a0*/  ISETP.GT.AND P0, PT, R188, RZ, PT ;  /* 0x000000ffbc00720c */ /* 0x000fe40003f04270 */
[----:B------:R-:W-:Y:S02]  /*39b0*/  IMNMX R184, R198, R184, PT ;  /* 0x000000b8c6b87217 */ /* 0x000fe40003800200 */
[----:B------:R-:W-:Y:S01]  /*39c0*/  FSEL R4, R4, -INF , P0 ;  /* 0xff80000004047808 */ /* 0x000fe20000000000 */
[----:B------:R-:W-:Y:S01]  /*39d0*/  HMMA.16816.F32.BF16 R32, R168, R174, R32 ;  /* 0x000000aea820723c */ /* 0x000fe20000041820 */
[----:B------:R-:W-:Y:S02]  /*39e0*/  LDSM.16.M88.4 R168, [R229+0xe080] ;  /* 0x00e08000e5a8783b */ /* 0x000fe40000000200 */
[----:B------:R-:W-:Y:S01]  /*39f0*/  ISETP.GT.AND P0, PT, R188, 0x1, PT ;  /* 0x00000001bc00780c */ /* 0x000fe20003f04270 */
[--C-:B------:R-:W-:Y:S01]  /*3a00*/  FFMA.FTZ R4, R4, c[0x0][0x29c], -R196.reuse ;  /* 0x0000a70004047a23 */ /* 0x100fe200000108c4 */
[C---:B------:R-:W-:Y:S03]  /*3a10*/  ISETP.GT.AND P1, PT, R184.reuse, 0x30, PT ;  /* 0x00000030b800780c */ /* 0x040fe60003f24270 */
[----:B------:R3:W-:Y:S01]  /*3a20*/  MUFU.EX2 R187, R4 ;  /* 0x0000000400bb7308 */ /* 0x0007e20000000800 */
[C---:B-1----:R-:W-:Y:S08]  /*3a30*/  HMMA.16816.F32.BF16 R20, R164.reuse, R176, R20 ;  /* 0x000000b0a414723c */ /* 0x042ff00000041814 */
[C---:B------:R-:W-:Y:S04]  /*3a40*/  HMMA.16816.F32.BF16 R24, R164.reuse, R178, R24 ;  /* 0x000000b2a418723c */ /* 0x040fe80000041818 */
[----:B---3--:R-:W-:Y:S02]  /*3a50*/  FSEL R4, R5, -INF , P0 ;  /* 0xff80000005047808 */ /* 0x008fe40000000000 */
[----:B------:R-:W-:Y:S02]  /*3a60*/  ISETP.GT.AND P0, PT, R184, RZ, PT ;  /* 0x000000ffb800720c */ /* 0x000fe40003f04270 */
[C---:B--2---:R-:W-:Y:S04]  /*3a70*/  HMMA.16816.F32.BF16 R28, R164.reuse, R180, R28 ;  /* 0x000000b4a41c723c */ /* 0x044fe8000004181c */
[--C-:B------:R-:W-:Y:S04]  /*3a80*/  FFMA.FTZ R4, R4, c[0x0][0x29c], -R196.reuse ;  /* 0x0000a70004047a23 */ /* 0x100fe800000108c4 */
[----:B------:R-:W-:Y:S01]  /*3a90*/  HMMA.16816.F32.BF16 R32, R164, R182, R32 ;  /* 0x000000b6a420723c */ /* 0x000fe20000041820 */
[----:B------:R1:W2:Y:S01]  /*3aa0*/  MUFU.EX2 R185, R4 ;  /* 0x0000000400b97308 */ /* 0x0002a20000000800 */
[----:B------:R-:W-:Y:S02]  /*3ab0*/  LDSM.16.M88.4 R164, [R228+0xe080] ;  /* 0x00e08000e4a4783b */ /* 0x000fe40000000200 */
[----:B-1----:R-:W-:Y:S02]  /*3ac0*/  FSEL R4, R6, -INF , P0 ;  /* 0xff80000006047808 */ /* 0x002fe40000000000 */
[----:B------:R-:W-:Y:S03]  /*3ad0*/  ISETP.GT.AND P0, PT, R184, 0x1, PT ;  /* 0x00000001b800780c */ /* 0x000fe60003f04270 */
[--C-:B------:R-:W-:Y:S03]  /*3ae0*/  FFMA.FTZ R4, R4, c[0x0][0x29c], -R197.reuse ;  /* 0x0000a70004047a23 */ /* 0x100fe600000108c5 */
[----:B------:R-:W-:Y:S02]  /*3af0*/  FSEL R172, R7, -INF , P0 ;  /* 0xff80000007ac7808 */ /* 0x000fe40000000000 */
[----:B------:R-:W-:Y:S01]  /*3b00*/  ISETP.GT.AND P0, PT, R188, 0x10, PT ;  /* 0x00000010bc00780c */ /* 0x000fe20003f04270 */
[----:B------:R1:W-:Y:S02]  /*3b10*/  MUFU.EX2 R189, R4 ;  /* 0x0000000400bd7308 */ /* 0x0003e40000000800 */
[--C-:B------:R-:W-:Y:S01]  /*3b20*/  FFMA.FTZ R172, R172, c[0x0][0x29c], -R197.reuse ;  /* 0x0000a700acac7a23 */ /* 0x100fe200000108c5 */
[----:B------:R-:W-:Y:S02]  /*3b30*/  FSEL R8, R8, -INF , P0 ;  /* 0xff80000008087808 */ /* 0x000fe40000000000 */
[----:B------:R-:W-:Y:S03]  /*3b40*/  ISETP.GT.AND P0, PT, R188, 0x11, PT ;  /* 0x00000011bc00780c */ /* 0x000fe60003f04270 */
[--C-:B------:R-:W-:Y:S01]  /*3b50*/  FFMA.FTZ R178, R8, c[0x0][0x29c], -R196.reuse ;  /* 0x0000a70008b27a23 */ /* 0x100fe200000108c4 */
[----:B------:R-:W-:Y:S01]  /*3b60*/  FSEL R9, R9, -INF , P0 ;  /* 0xff80000009097808 */ /* 0x000fe20000000000 */
[----:B------:R3:W-:Y:S01]  /*3b70*/  MUFU.EX2 R186, R172 ;  /* 0x000000ac00ba7308 */ /* 0x0007e20000000800 */
[----:B------:R-:W-:Y:S03]  /*3b80*/  ISETP.GT.AND P0, PT, R184, 0x10, PT ;  /* 0x00000010b800780c */ /* 0x000fe60003f04270 */
[--C-:B------:R-:W-:Y:S01]  /*3b90*/  FFMA.FTZ R177, R9, c[0x0][0x29c], -R196.reuse ;  /* 0x0000a70009b17a23 */ /* 0x100fe200000108c4 */
[----:B------:R-:W-:Y:S02]  /*3ba0*/  FSEL R8, R10, -INF , P0 ;  /* 0xff8000000a087808 */ /* 0x000fe40000000000 */
[----:B------:R-:W-:Y:S03]  /*3bb0*/  ISETP.GT.AND P0, PT, R184, 0x11, PT ;  /* 0x00000011b800780c */ /* 0x000fe60003f04270 */
[--C-:B------:R-:W-:Y:S01]  /*3bc0*/  FFMA.FTZ R8, R8, c[0x0][0x29c], -R197.reuse ;  /* 0x0000a70008087a23 */ /* 0x100fe200000108c5 */
[----:B------:R-:W-:Y:S01]  /*3bd0*/  FSEL R179, R11, -INF , P0 ;  /* 0xff8000000bb37808 */ /* 0x000fe20000000000 */
[----:B------:R-:W-:Y:S01]  /*3be0*/  MUFU.EX2 R178, R178 ;  /* 0x000000b200b27308 */ /* 0x000fe20000000800 */
[----:B------:R-:W-:Y:S01]  /*3bf0*/  ISETP.GT.AND P0, PT, R188, 0x20, PT ;  /* 0x00000020bc00780c */ /* 0x000fe20003f04270 */
[----:B-1----:R-:W1:Y:S02]  /*3c00*/  LDSM.16.M88.4 R4, [R234+0x1e080] ;  /* 0x01e08000ea04783b */ /* 0x002e640000000200 */
[--C-:B------:R-:W-:Y:S01]  /*3c10*/  FFMA.FTZ R179, R179, c[0x0][0x29c], -R197.reuse ;  /* 0x0000a700b3b37a23 */ /* 0x100fe200000108c5 */
[----:B------:R-:W-:Y:S02]  /*3c20*/  FSEL R12, R12, -INF , P0 ;  /* 0xff8000000c0c7808 */ /* 0x000fe40000000000 */
[----:B------:R-:W-:Y:S03]  /*3c30*/  ISETP.GT.AND P0, PT, R188, 0x21, PT ;  /* 0x00000021bc00780c */ /* 0x000fe60003f04270 */
[----:B------:R4:W-:Y:S01]  /*3c40*/  MUFU.EX2 R180, R8 ;  /* 0x0000000800b47308 */ /* 0x0009e20000000800 */
[----:B------:R-:W-:Y:S01]  /*3c50*/  FSEL R13, R13, -INF , P0 ;  /* 0xff8000000d0d7808 */ /* 0x000fe20000000000 */
[----:B---3--:R-:W3:Y:S01]  /*3c60*/  LDSM.16.M88.4 R172, [R229+0xf080] ;  /* 0x00f08000e5ac783b */ /* 0x008ee20000000200 */
[----:B------:R-:W-:Y:S01]  /*3c70*/  ISETP.GT.AND P0, PT, R184, 0x20, PT ;  /* 0x00000020b800780c */ /* 0x000fe20003f04270 */
[--C-:B------:R-:W-:Y:S02]  /*3c80*/  FFMA.FTZ R176, R12, c[0x0][0x29c], -R196.reuse ;  /* 0x0000a7000cb07a23 */ /* 0x100fe400000108c4 */
[--C-:B------:R-:W-:Y:S01]  /*3c90*/  FFMA.FTZ R13, R13, c[0x0][0x29c], -R196.reuse ;  /* 0x0000a7000d0d7a23 */ /* 0x100fe200000108c4 */
[----:B------:R-:W-:Y:S02]  /*3ca0*/  FSEL R14, R14, -INF , P0 ;  /* 0xff8000000e0e7808 */ /* 0x000fe40000000000 */
[----:B------:R-:W-:Y:S01]  /*3cb0*/  ISETP.GT.AND P0, PT, R184, 0x21, PT ;  /* 0x00000021b800780c */ /* 0x000fe20003f04270 */
[----:B------:R-:W-:Y:S03]  /*3cc0*/  MUFU.EX2 R177, R177 ;  /* 0x000000b100b17308 */ /* 0x000fe60000000800 */
[----:B------:R-:W-:Y:S02]  /*3cd0*/  FSEL R15, R15, -INF , P0 ;  /* 0xff8000000f0f7808 */ /* 0x000fe40000000000 */
[----:B------:R-:W-:Y:S04]  /*3ce0*/  ISETP.GT.AND P0, PT, R188, 0x30, PT ;  /* 0x00000030bc00780c */ /* 0x000fe80003f04270 */
[----:B------:R-:W-:Y:S01]  /*3cf0*/  FSEL R16, R16, -INF , P0 ;  /* 0xff80000010107808 */ /* 0x000fe20000000000 */
[----:B------:R-:W-:Y:S01]  /*3d00*/  MUFU.EX2 R179, R179 ;  /* 0x000000b300b37308 */ /* 0x000fe20000000800 */
[----:B------:R-:W-:Y:S01]  /*3d10*/  ISETP.GT.AND P0, PT, R188, 0x31, PT ;  /* 0x00000031bc00780c */ /* 0x000fe20003f04270 */
[----:B----4-:R-:W4:Y:S03]  /*3d20*/  LDSM.16.M88.4 R8, [R233+0x1e080] ;  /* 0x01e08000e908783b */ /* 0x010f260000000200 */
[----:B------:R-:W-:Y:S01]  /*3d30*/  FSEL R17, R17, -INF , P0 ;  /* 0xff80000011117808 */ /* 0x000fe20000000000 */
[--C-:B------:R-:W-:Y:S01]  /*3d40*/  FFMA.FTZ R12, R16, c[0x0][0x29c], -R196.reuse ;  /* 0x0000a700100c7a23 */ /* 0x100fe200000108c4 */
[----:B------:R-:W-:Y:S02]  /*3d50*/  ISETP.GT.AND P0, PT, R184, 0x31, PT ;  /* 0x00000031b800780c */ /* 0x000fe40003f04270 */
[----:B------:R-:W-:Y:S01]  /*3d60*/  FSEL R16, R18, -INF , P1 ;  /* 0xff80000012107808 */ /* 0x000fe20000800000 */
[----:B------:R-:W-:Y:S01]  /*3d70*/  FFMA.FTZ R196, R17, c[0x0][0x29c], -R196 ;  /* 0x0000a70011c47a23 */ /* 0x000fe200000108c4 */
[----:B------:R-:W-:Y:S01]  /*3d80*/  FSEL R19, R19, -INF , P0 ;  /* 0xff80000013137808 */ /* 0x000fe20000000000 */
[C---:B-1----:R-:W-:Y:S01]  /*3d90*/  HMMA.16816.F32.BF16 R20, R4.reuse, R168, R20 ;  /* 0x000000a80414723c */ /* 0x042fe20000041814 */
[----:B------:R-:W-:Y:S01]  /*3da0*/  MUFU.EX2 R176, R176 ;  /* 0x000000b000b07308 */ /* 0x000fe20000000800 */
[----:B------:R-:W-:Y:S03]  /*3db0*/  PLOP3.LUT P0, PT, PT, PT, UP0, 0x80, 0x0 ;  /* 0x000000000000781c */ /* 0x000fe60003f0f008 */
[--C-:B------:R-:W-:Y:S03]  /*3dc0*/  FFMA.FTZ R16, R16, c[0x0][0x29c], -R197.reuse ;  /* 0x0000a70010107a23 */ /* 0x100fe600000108c5 */
[C---:B------:R-:W-:Y:S01]  /*3dd0*/  HMMA.16816.F32.BF16 R24, R4.reuse, R170, R24 ;  /* 0x000000aa0418723c */ /* 0x040fe20000041818 */
[----:B------:R-:W1:Y:S02]  /*3de0*/  LDSM.16.M88.4 R168, [R228+0xf080] ;  /* 0x00f08000e4a8783b */ /* 0x000e640000000200 */
[----:B------:R-:W-:Y:S05]  /*3df0*/  MUFU.EX2 R12, R12 ;  /* 0x0000000c000c7308 */ /* 0x000fea0000000800 */
[C---:B---3--:R-:W-:Y:S05]  /*3e00*/  HMMA.16816.F32.BF16 R28, R4.reuse, R172, R28 ;  /* 0x000000ac041c723c */ /* 0x048fea000004181c */
[----:B------:R-:W3:Y:S02]  /*3e10*/  MUFU.EX2 R13, R13 ;  /* 0x0000000d000d7308 */ /* 0x000ee40000000800 */
[--C-:B------:R-:W-:Y:S01]  /*3e20*/  FFMA.FTZ R172, R14, c[0x0][0x29c], -R197.reuse ;  /* 0x0000a7000eac7a23 */ /* 0x100fe200000108c5 */
[----:B------:R-:W-:Y:S01]  /*3e30*/  HMMA.16816.F32.BF16 R32, R4, R174, R32 ;  /* 0x000000ae0420723c */ /* 0x000fe20000041820 */
[----:B------:R-:W5:Y:S03]  /*3e40*/  LDS R5, [R241.X4+0x20180] ;  /* 0x02018000f1057984 */ /* 0x000f660000004800 */
[----:B--2---:R-:W-:Y:S02]  /*3e50*/  F2FP.BF16.PACK_AB R14, R185, R187 ;  /* 0x000000bbb90e723e */ /* 0x004fe400000010ff */
[----:B------:R-:W2:Y:S01]  /*3e60*/  LDS R4, [R241.X4+0x201a0] ;  /* 0x0201a000f1047984 */ /* 0x000ea20000004800 */
[----:B------:R-:W5:Y:S01]  /*3e70*/  MUFU.EX2 R7, R196 ;  /* 0x000000c400077308 */ /* 0x000f620000000800 */
[C---:B----4-:R-:W-:Y:S03]  /*3e80*/  HMMA.16816.F32.BF16 R20, R8.reuse, R164, R20 ;  /* 0x000000a40814723c */ /* 0x050fe60000041814 */
[----:B------:R-:W-:Y:S04]  /*3e90*/  STS [R244+0x20280], R14 ;  /* 0x0202800ef4007388 */ /* 0x000fe80000000800 */
[--C-:B------:R-:W-:Y:S01]  /*3ea0*/  FFMA.FTZ R164, R15, c[0x0][0x29c], -R197.reuse ;  /* 0x0000a7000fa47a23 */ /* 0x100fe200000108c5 */
[C---:B------:R-:W-:Y:S01]  /*3eb0*/  HMMA.16816.F32.BF16 R24, R8.reuse, R166, R24 ;  /* 0x000000a60818723c */ /* 0x040fe20000041818 */
[----:B------:R-:W-:Y:S03]  /*3ec0*/  MUFU.EX2 R172, R172 ;  /* 0x000000ac00ac7308 */ /* 0x000fe60000000800 */
[----:B------:R-:W-:Y:S01]  /*3ed0*/  FFMA.FTZ R197, R19, c[0x0][0x29c], -R197 ;  /* 0x0000a70013c57a23 */ /* 0x000fe200000108c5 */
[----:B---3--:R-:W-:Y:S03]  /*3ee0*/  F2FP.BF16.PACK_AB R6, R13, R176 ;  /* 0x000000b00d06723e */ /* 0x008fe600000010ff */
[C---:B-1----:R-:W-:Y:S03]  /*3ef0*/  HMMA.16816.F32.BF16 R28, R8.reuse, R168, R28 ;  /* 0x000000a8081c723c */ /* 0x042fe6000004181c */
[----:B------:R-:W-:Y:S05]  /*3f00*/  MUFU.EX2 R15, R197 ;  /* 0x000000c5000f7308 */ /* 0x000fea0000000800 */
[----:B------:R-:W-:Y:S05]  /*3f10*/  HMMA.16816.F32.BF16 R32, R8, R170, R32 ;  /* 0x000000aa0820723c */ /* 0x000fea0000041820 */
[----:B------:R-:W1:Y:S02]  /*3f20*/  MUFU.EX2 R164, R164 ;  /* 0x000000a400a47308 */ /* 0x000e640000000800 */
[----:B------:R-:W-:Y:S01]  /*3f30*/  F2FP.BF16.PACK_AB R11, R177, R178 ;  /* 0x000000b2b10b723e */ /* 0x000fe200000010ff */
[--C-:B-----5:R-:W-:Y:S01]  /*3f40*/  FADD.FTZ R21, R21, -R5.reuse ;  /* 0x8000000515157221 */ /* 0x120fe20000010000 */
[----:B------:R-:W-:Y:S03]  /*3f50*/  F2FP.BF16.PACK_AB R8, R7, R12 ;  /* 0x0000000c0708723e */ /* 0x000fe600000010ff */
[--C-:B------:R-:W-:Y:S02]  /*3f60*/  FADD.FTZ R25, R25, -R5.reuse ;  /* 0x8000000519197221 */ /* 0x100fe40000010000 */
[--C-:B------:R-:W-:Y:S01]  /*3f70*/  FADD.FTZ R20, R20, -R5.reuse ;  /* 0x8000000514147221 */ /* 0x100fe20000010000 */
[----:B------:R-:W3:Y:S01]  /*3f80*/  MUFU.EX2 R16, R16 ;  /* 0x0000001000107308 */ /* 0x000ee20000000800 */
[--C-:B------:R-:W-:Y:S02]  /*3f90*/  FADD.FTZ R29, R29, -R5.reuse ;  /* 0x800000051d1d7221 */ /* 0x100fe40000010000 */
[--C-:B------:R-:W-:Y:S02]  /*3fa0*/  FADD.FTZ R24, R24, -R5.reuse ;  /* 0x8000000518187221 */ /* 0x100fe40000010000 */
[--C-:B------:R-:W-:Y:S02]  /*3fb0*/  FADD.FTZ R28, R28, -R5.reuse ;  /* 0x800000051c1c7221 */ /* 0x100fe40000010000 */
[--C-:B--2---:R-:W-:Y:S02]  /*3fc0*/  FADD.FTZ R22, R22, -R4.reuse ;  /* 0x8000000416167221 */ /* 0x104fe40000010000 */
[--C-:B------:R-:W-:Y:S02]  /*3fd0*/  FADD.FTZ R33, R33, -R5.reuse ;  /* 0x8000000521217221 */ /* 0x100fe40000010000 */
[----:B------:R-:W-:Y:S01]  /*3fe0*/  FADD.FTZ R32, R32, -R5 ;  /* 0x8000000520207221 */ /* 0x000fe20000010000 */
[----:B------:R-:W-:Y:S01]  /*3ff0*/  F2FP.BF16.PACK_AB R5, R186, R189 ;  /* 0x000000bdba05723e */ /* 0x000fe200000010ff */
[--C-:B------:R-:W-:Y:S02]  /*4000*/  FADD.FTZ R23, R23, -R4.reuse ;  /* 0x8000000417177221 */ /* 0x100fe40000010000 */
[----:B------:R-:W-:Y:S02]  /*4010*/  FMUL.FTZ R32, R12, R32 ;  /* 0x000000200c207220 */ /* 0x000fe40000410000 */
[----:B------:R1:W-:Y:S01]  /*4020*/  STS [R244+0x20680], R5 ;  /* 0x02068005f4007388 */ /* 0x0003e20000000800 */
[----:B------:R-:W-:Y:S01]  /*4030*/  FMUL.FTZ R12, R7, R33 ;  /* 0x00000021070c7220 */ /* 0x000fe20000410000 */
[----:B------:R-:W-:Y:S01]  /*4040*/  F2FP.BF16.PACK_AB R7, R179, R180 ;  /* 0x000000b4b307723e */ /* 0x000fe200000010ff */
[----:B------:R-:W-:Y:S02]  /*4050*/  FMUL.FTZ R22, R189, R22 ;  /* 0x00000016bd167220 */ /* 0x000fe40000410000 */
[----:B------:R-:W-:Y:S01]  /*4060*/  STS [R247+0x20280], R11 ;  /* 0x0202800bf7007388 */ /* 0x000fe20000000800 */
[----:B------:R-:W-:Y:S01]  /*4070*/  FMUL.FTZ R23, R186, R23 ;  /* 0x00000017ba177220 */ /* 0x000fe20000410000 */
[----:B------:R-:W-:Y:S01]  /*4080*/  F2FP.BF16.PACK_AB R12, R12, R32 ;  /* 0x000000200c0c723e */ /* 0x000fe200000010ff */
[----:B------:R-:W-:Y:S02]  /*4090*/  FMUL.FTZ R20, R187, R20 ;  /* 0x00000014bb147220 */ /* 0x000fe40000410000 */
[----:B------:R-:W-:Y:S01]  /*40a0*/  STS [R247+0x20680], R7 ;  /* 0x02068007f7007388 */ /* 0x000fe20000000800 */
[----:B------:R-:W-:Y:S02]  /*40b0*/  FMUL.FTZ R9, R185, R21 ;  /* 0x00000015b9097220 */ /* 0x000fe40000410000 */
[--C-:B------:R-:W-:Y:S02]  /*40c0*/  FADD.FTZ R27, R27, -R4.reuse ;  /* 0x800000041b1b7221 */ /* 0x100fe40000010000 */
[----:B------:R2:W-:Y:S01]  /*40d0*/  STS [R245], R6 ;  /* 0x00000006f5007388 */ /* 0x0005e20000000800 */
[--C-:B------:R-:W-:Y:S01]  /*40e0*/  FADD.FTZ R26, R26, -R4.reuse ;  /* 0x800000041a1a7221 */ /* 0x100fe20000010000 */
[----:B------:R-:W-:Y:S01]  /*40f0*/  F2FP.BF16.PACK_AB R9, R9, R20 ;  /* 0x000000140909723e */ /* 0x000fe200000010ff */
[----:B------:R-:W-:Y:S02]  /*4100*/  FMUL.FTZ R24, R178, R24 ;  /* 0x00000018b2187220 */ /* 0x000fe40000410000 */
[----:B------:R-:W-:Y:S02]  /*4110*/  FMUL.FTZ R10, R177, R25 ;  /* 0x00000019b10a7220 */ /* 0x000fe40000410000 */
[----:B------:R-:W-:Y:S02]  /*4120*/  FMUL.FTZ R26, R180, R26 ;  /* 0x0000001ab41a7220 */ /* 0x000fe40000410000 */
[--C-:B------:R-:W-:Y:S01]  /*4130*/  FADD.FTZ R30, R30, -R4.reuse ;  /* 0x800000041e1e7221 */ /* 0x100fe20000010000 */
[----:B-1----:R-:W-:Y:S01]  /*4140*/  F2FP.BF16.PACK_AB R5, R164, R172 ;  /* 0x000000aca405723e */ /* 0x002fe200000010ff */
[--C-:B------:R-:W-:Y:S01]  /*4150*/  FADD.FTZ R31, R31, -R4.reuse ;  /* 0x800000041f1f7221 */ /* 0x100fe20000010000 */
[----:B------:R-:W-:Y:S01]  /*4160*/  F2FP.BF16.PACK_AB R10, R10, R24 ;  /* 0x000000180a0a723e */ /* 0x000fe200000010ff */
[----:B------:R-:W-:Y:S02]  /*4170*/  FMUL.FTZ R28, R176, R28 ;  /* 0x0000001cb01c7220 */ /* 0x000fe40000410000 */
[----:B------:R3:W-:Y:S01]  /*4180*/  STS [R245+0x400], R5 ;  /* 0x00040005f5007388 */ /* 0x0007e20000000800 */
[----:B------:R-:W-:Y:S02]  /*4190*/  FMUL.FTZ R13, R13, R29 ;  /* 0x0000001d0d0d7220 */ /* 0x000fe40000410000 */
[----:B------:R-:W-:Y:S02]  /*41a0*/  FMUL.FTZ R172, R172, R30 ;  /* 0x0000001eacac7220 */ /* 0x000fe40000410000 */
[----:B------:R-:W-:Y:S01]  /*41b0*/  STS [R246], R8 ;  /* 0x00000008f6007388 */ /* 0x000fe20000000800 */
[----:B------:R-:W-:Y:S01]  /*41c0*/  FMUL.FTZ R164, R164, R31 ;  /* 0x0000001fa4a47220 */ /* 0x000fe20000410000 */
[----:B------:R-:W-:Y:S01]  /*41d0*/  F2FP.BF16.PACK_AB R13, R13, R28 ;  /* 0x0000001c0d0d723e */ /* 0x000fe200000010ff */
[--C-:B------:R-:W-:Y:S02]  /*41e0*/  FADD.FTZ R34, R34, -R4.reuse ;  /* 0x8000000422227221 */ /* 0x100fe40000010000 */
[----:B--2---:R-:W-:Y:S02]  /*41f0*/  FMUL.FTZ R6, R179, R27 ;  /* 0x0000001bb3067220 */ /* 0x004fe40000410000 */
[----:B------:R-:W-:Y:S03]  /*4200*/  FADD.FTZ R4, R35, -R4 ;  /* 0x8000000423047221 */ /* 0x000fe60000010000 */
[----:B------:R-:W-:Y:S01]  /*4210*/  F2FP.BF16.PACK_AB R6, R6, R26 ;  /* 0x0000001a0606723e */ /* 0x000fe200000010ff */
[C---:B------:R-:W-:Y:S01]  /*4220*/  FMUL.FTZ R4, R15.reuse, R4 ;  /* 0x000000040f047220 */ /* 0x040fe20000410000 */
[----:B---3--:R-:W-:Y:S01]  /*4230*/  F2FP.BF16.PACK_AB R5, R15, R16 ;  /* 0x000000100f05723e */ /* 0x008fe200000010ff */
[----:B------:R-:W-:Y:S04]  /*4240*/  FMUL.FTZ R16, R16, R34 ;  /* 0x0000002210107220 */ /* 0x000fe80000410000 */
[----:B------:R1:W-:Y:S01]  /*4250*/  STS [R246+0x400], R5 ;  /* 0x00040005f6007388 */ /* 0x0003e20000000800 */
[----:B------:R-:W-:Y:S04]  /*4260*/  F2FP.BF16.PACK_AB R4, R4, R16 ;  /* 0x000000100404723e */ /* 0x000fe800000010ff */
        /* <DEDUP_REMOVED lines=114> */
[----:B------:R-:W2:Y:S01]  /*4990*/  LDL.64 R202, [R1] ;  /* 0x0000000001ca7983 */ /* 0x000ea20000100a00 */
[----:B------:R-:W-:Y:S01]  /*49a0*/  LOP3.LUT P3, RZ, R242, 0x2, RZ, 0xc0, !PT ;  /* 0x00000002f2ff7812 */ /* 0x000fe2000786c0ff */
[----:B------:R-:W-:Y:S01]  /*49b0*/  ULDC.64 UR4, c[0x0][0x208] ;  /* 0x0000820000047ab9 */ /* 0x000fe20000000a00 */
[----:B------:R-:W-:Y:S01]  /*49c0*/  IMAD.U32 R16, RZ, RZ, UR7 ;  /* 0x00000007ff107e24 */ /* 0x000fe2000f8e00ff */
[----:B------:R-:W3:Y:S01]  /*49d0*/  LDL R200, [R1+0xc] ;  /* 0x00000c0001c87983 */ /* 0x000ee20000100800 */
[----:B------:R-:W-:Y:S02]  /*49e0*/  USHF.R.S32.HI UR18, URZ, 0x1f, UR9 ;  /* 0x0000001f3f127899 */ /* 0x000fe40008011409 */
[----:B------:R-:W-:Y:S01]  /*49f0*/  UIMAD.WIDE.U32 UR20, UR9, UR4, URZ ;  /* 0x00000004091472a5 */ /* 0x000fe2000f8e003f */
[----:B------:R-:W4:Y:S01]  /*4a00*/  LDL.64 R204, [R1+0x20] ;  /* 0x0000200001cc7983 */ /* 0x000f220000100a00 */
[----:B------:R-:W-:Y:S02]  /*4a10*/  UIMAD UR18, UR18, UR4, URZ ;  /* 0x00000004121272a4 */ /* 0x000fe4000f8e023f */
[----:B------:R-:W-:Y:S01]  /*4a20*/  USHF.L.U32 UR4, UR20, 0x6, URZ ;  /* 0x0000000614047899 */ /* 0x000fe2000800063f */
[----:B------:R-:W5:Y:S01]  /*4a30*/  LDL R201, [R1+0x30] ;  /* 0x0000300001c97983 */ /* 0x000f620000100800 */
        /* <DEDUP_REMOVED lines=11> */
[----:B------:R-:W-:Y:S02]  /*4af0*/  IADD3 R8, -R250, c[0x0][0x168], -R10 ;  /* 0x00005a00fa087a10 */ /* 0x000fe40007ffe90a */
[----:B----4-:R-:W-:Y:S02]  /*4b00*/  IADD3 R11, P0, R204, UR5, RZ ;  /* 0x00000005cc0b7c10 */ /* 0x010fe4000ff1e0ff */
[C---:B------:R-:W-:Y:S02]  /*4b10*/  ISETP.LT.OR P6, PT, R8.reuse, 0x1, !P4 ;  /* 0x000000010800780c */ /* 0x040fe400067c1670 */
[----:B------:R-:W-:Y:S02]  /*4b20*/  ISETP.LT.OR P5, PT, R8, 0x1, !P3 ;  /* 0x000000010800780c */ /* 0x000fe40005fa1670 */
[----:B------:R-:W-:Y:S02]  /*4b30*/  IADD3 R9, P2, P1, R202, UR4, R9 ;  /* 0x00000004ca097c10 */ /* 0x000fe4000f95e009 */
[----:B-----5:R-:W-:Y:S02]  /*4b40*/  LEA.HI.X.SX32 R15, R15, R201, 0x1, P0 ;  /* 0x000000c90f0f7211 */ /* 0x020fe400000f0eff */
[----:B------:R-:W-:Y:S02]  /*4b50*/  LEA R14, P0, R11, c[0x0][0x280], 0x2 ;  /* 0x0000a0000b0e7a11 */ /* 0x000fe400078010ff */
[----:B------:R-:W-:Y:S02]  /*4b60*/  IADD3.X R16, R200, UR18, R16, P2, P1 ;  /* 0x00000012c8107c10 */ /* 0x000fe400097e2410 */
[----:B------:R-:W-:Y:S01]  /*4b70*/  LEA R10, P1, R9, c[0x0][0x1f0], 0x1 ;  /* 0x00007c00090a7a11 */ /* 0x000fe200078208ff */
[----:B------:R-:W-:Y:S01]  /*4b80*/  @!PT LDS RZ, [RZ] ;  /* 0x00000000fffff984 */ /* 0x000fe20000000800 */
[----:B------:R-:W-:Y:S01]  /*4b90*/  @!PT LDS RZ, [RZ] ;  /* 0x00000000fffff984 */ /* 0x000fe20000000800 */
[----:B------:R-:W-:Y:S01]  /*4ba0*/  @!PT LDS RZ, [RZ] ;  /* 0x00000000fffff984 */ /* 0x000fe20000000800 */
[----:B------:R1:W-:Y:S01]  /*4bb0*/  LDGSTS.E.BYPASS.LTC128B.128 [R240+0x18080], [R12.64], !P6 ;  /* 0x180800000cf07fae */ /* 0x0003e2000f101d50 */
[----:B------:R-:W-:Y:S02]  /*4bc0*/  LEA.HI.X R15, R11, c[0x0][0x284], R15, 0x2, P0 ;  /* 0x0000a1000b0f7a11 */ /* 0x000fe400000f140f */
[----:B------:R-:W-:Y:S01]  /*4bd0*/  LOP3.LUT P0, RZ, R242, 0x4, RZ, 0xc0, !PT ;  /* 0x00000004f2ff7812 */ /* 0x000fe2000780c0ff */
        /* <DEDUP_REMOVED lines=10> */
[----:B------:R-:W-:Y:S05]  /*4c80*/  LOP3.LUT P1, RZ, R252, 0x1, RZ, 0xc0, !PT ;  /* 0x00000001fcff7812 */ /* 0x000fea000782c0ff */
[----:B------:R1:W-:Y:S04]  /*4c90*/  LDGSTS.E.BYPASS.LTC128B.128 [R240+0x1e080], [R12.64+0x180], !P5 ;  /* 0x1e0801800cf07fae */ /* 0x0003e8000e901d50 */
[----:B------:R1:W-:Y:S04]  /*4ca0*/  LDGSTS.E.BYPASS.LTC128B.128 [R240+0x19080], [R10.64], !P4 ;  /* 0x190800000af07fae */ /* 0x0003e8000e101d50 */
[----:B------:R1:W-:Y:S01]  /*4cb0*/  LDGSTS.E.BYPASS.LTC128B.128 [R240+0x1b080], [R10.64+0x80], !P3 ;  /* 0x1b0800800af07fae */ /* 0x0003e2000d901d50 */
[----:B------:R-:W-:Y:S03]  /*4cc0*/  @!P1 IMAD.SHL.U32 R8, R248, 0x10, RZ ;  /* 0x00000010f8089824 */ /* 0x000fe600078e00ff */
[----:B------:R1:W-:Y:S04]  /*4cd0*/  LDGSTS.E.BYPASS.LTC128B.128 [R240+0x1d080], [R10.64+0x100], !P2 ;  /* 0x1d0801000af07fae */ /* 0x0003e8000d101d50 */
[----:B------:R1:W-:Y:S04]  /*4ce0*/  LDGSTS.E.BYPASS.LTC128B.128 [R240+0x1f080], [R10.64+0x180], !P0 ;  /* 0x1f0801800af07fae */ /* 0x0003e8000c101d50 */
[----:B------:R1:W-:Y:S02]  /*4cf0*/  @!P1 LDGSTS.E.BYPASS.LTC128B.128 [R8+0x20180], [R14.64] ;  /* 0x201800000e089fae */ /* 0x0003e4000b901d50 */
.L_x_904:
        /* <DEDUP_REMOVED lines=93> */
[----:B------:R-:W2:Y:S01]  /*52d0*/  LDL.64 R226, [R1+0x10] ;  /* 0x0000100001e27983 */ /* 0x000ea20000100a00 */
[----:B------:R-:W-:Y:S01]  /*52e0*/  LOP3.LUT P2, RZ, R243, 0x2, RZ, 0xc0, !PT ;  /* 0x00000002f3ff7812 */ /* 0x000fe2000784c0ff */
[----:B------:R-:W-:Y:S02]  /*52f0*/  ULDC.64 UR4, c[0x0][0x178] ;  /* 0x00005e0000047ab9 */ /* 0x000fe40000000a00 */
[----:B------:R-:W5:Y:S01]  /*5300*/  LDL R224, [R1+0x18] ;  /* 0x0000180001e07983 */ /* 0x000f620000100800 */
[----:B------:R-:W-:Y:S02]  /*5310*/  USHF.R.S32.HI UR18, URZ, 0x1f, UR9 ;  /* 0x0000001f3f127899 */ /* 0x000fe40008011409 */
[----:B------:R-:W-:Y:S01]  /*5320*/  UIMAD.WIDE.U32 UR20, UR9, UR4, URZ ;  /* 0x00000004091472a5 */ /* 0x000fe2000f8e003f */
[----:B----4-:R-:W4:Y:S01]  /*5330*/  LDL.64 R180, [R1+0x28] ;  /* 0x0000280001b47983 */ /* 0x010f220000100a00 */
[----:B------:R-:W-:Y:S02]  /*5340*/  UIMAD UR18, UR18, UR4, URZ ;  /* 0x00000004121272a4 */ /* 0x000fe4000f8e023f */
[----:B------:R-:W-:Y:S01]  /*5350*/  USHF.L.U32 UR19, UR20, 0x6, URZ ;  /* 0x0000000614137899 */ /* 0x000fe2000800063f */
[----:B---3--:R-:W3:Y:S01]  /*5360*/  LDL R225, [R1+0x40] ;  /* 0x0000400001e17983 */ /* 0x008ee20000100800 */
        /* <DEDUP_REMOVED lines=12> */
[----:B------:R-:W-:Y:S02]  /*5430*/  IADD3 R4, -R250, c[0x0][0x168], -R6 ;  /* 0x00005a00fa047a10 */ /* 0x000fe40007ffe906 */
[----:B----4-:R-:W-:Y:S02]  /*5440*/  IADD3 R7, P0, R180, UR18, RZ ;  /* 0x00000012b4077c10 */ /* 0x010fe4000ff1e0ff */
[----:B------:R-:W-:Y:S02]  /*5450*/  ISETP.LT.OR P5, PT, R4, 0x1, !P3 ;  /* 0x000000010400780c */ /* 0x000fe40005fa1670 */
[----:B------:R-:W-:Y:S02]  /*5460*/  IADD3 R5, P1, R226, UR19, RZ ;  /* 0x00000013e2057c10 */ /* 0x000fe4000ff3e0ff */
[----:B---3--:R-:W-:Y:S02]  /*5470*/  LEA.HI.X.SX32 R11, R11, R225, 0x1, P0 ;  /* 0x000000e10b0b7211 */ /* 0x008fe400000f0eff */
[C---:B------:R-:W-:Y:S02]  /*5480*/  LEA R10, P0, R7.reuse, c[0x0][0x258], 0x2 ;  /* 0x00009600070a7a11 */ /* 0x040fe400078010ff */
[----:B------:R-:W-:Y:S02]  /*5490*/  ISETP.LT.OR P4, PT, R4, 0x1, !P2 ;  /* 0x000000010400780c */ /* 0x000fe40005781670 */
[----:B------:R-:W-:Y:S02]  /*54a0*/  LEA.HI.X R11, R7, c[0x0][0x25c], R11, 0x2, P0 ;  /* 0x00009700070b7a11 */ /* 0x000fe400000f140b */
[----:B------:R-:W-:Y:S01]  /*54b0*/  IADD3.X R12, R224, UR4, RZ, P1, !PT ;  /* 0x00000004e00c7c10 */ /* 0x000fe20008ffe4ff */
[----:B------:R-:W-:Y:S01]  /*54c0*/  @!PT LDS RZ, [RZ] ;  /* 0x00000000fffff984 */ /* 0x000fe20000000800 */
[----:B------:R-:W-:Y:S01]  /*54d0*/  @!PT LDS RZ, [RZ] ;  /* 0x00000000fffff984 */ /* 0x000fe20000000800 */
[----:B------:R-:W-:Y:S01]  /*54e0*/  @!PT LDS RZ, [RZ] ;  /* 0x00000000fffff984 */ /* 0x000fe20000000800 */
[----:B------:R2:W-:Y:S01]  /*54f0*/  LDGSTS.E.BYPASS.LTC128B.128 [R240+0x10080], [R8.64], !P5 ;  /* 0x1008000008f07fae */ /* 0x0005e2000e901d50 */
[----:B------:R-:W-:Y:S02]  /*5500*/  LEA R6, P1, R5, c[0x0][0x160], 0x1 ;  /* 0x0000580005067a11 */ /* 0x000fe400078208ff */
[----:B------:R-:W-:Y:S02]  /*5510*/  LOP3.LUT P0, RZ, R243, 0x4, RZ, 0xc0, !PT ;  /* 0x00000004f3ff7812 */ /* 0x000fe4000780c0ff */
[----:B------:R-:W-:Y:S02]  /*5520*/  LEA.HI.X R7, R5, c[0x0][0x164], R12, 0x1, P1 ;  /* 0x0000590005077a11 */ /* 0x000fe400008f0c0c */
[C---:B------:R-:W-:Y:S01]  /*5530*/  ISETP.LT.OR P6, PT, R4.reuse, 0x1, !P0 ;  /* 0x000000010400780c */ /* 0x040fe200047c1670 */
[----:B------:R2:W-:Y:S01]  /*5540*/  LDGSTS.E.BYPASS.LTC128B.128 [R240+0x12080], [R8.64+0x80], !P4 ;  /* 0x1208008008f07fae */ /* 0x0005e2000e101d50 */
        /* <DEDUP_REMOVED lines=15> */
.L_x_905:
[-C--:B--2---:R-:W-:Y:S01]  /*5640*/  HMMA.16816.F32.BF16 R4, R192, R16.reuse, RZ ;  /* 0x00000010c004723c */ /* 0x084fe200000418ff */
        /* <DEDUP_REMOVED lines=217> */
.L_x_903:
[----:B------:R-:W-:Y:S05]  /*63e0*/  @P0 BRA `(.L_x_907) ;  /* 0x00001d7000000947 */ /* 0x000fea0003800000 */
[----:B------:R-:W-:Y:S01]  /*63f0*/  SHF.R.S32.HI R5, RZ, 0x1f, R248 ;  /* 0x0000001fff057819 */ /* 0x000fe200000114f8 */
[----:B------:R-:W-:Y:S01]  /*6400*/  BAR.SYNC.DEFER_BLOCKING 0x1, 0x100 ;  /* 0x0044000000007b1d */ /* 0x000fe20000010000 */
[----:B------:R-:W-:Y:S01]  /*6410*/  F2FP.BF16.PACK_AB R107, R37, R36 ;  /* 0x00000024256b723e */ /* 0x000fe200000010ff */
[----:B------:R-:W-:Y:S01]  /*6420*/  USHF.R.S32.HI UR6, URZ, 0x1f, UR13 ;  /* 0x0000001f3f067899 */ /* 0x000fe2000801140d */
[----:B------:R-:W-:Y:S02]  /*6430*/  LEA.HI R3, R5, R248, RZ, 0x2 ;  /* 0x000000f805037211 */ /* 0x000fe400078f10ff */
[----:B------:R-:W-:Y:S01]  /*6440*/  F2FP.BF16.PACK_AB R39, R39, R38 ;  /* 0x000000262727723e */ /* 0x000fe200000010ff */
[----:B------:R-:W-:Y:S01]  /*6450*/  ULDC UR7, c[0x0][0x2f0] ;  /* 0x0000bc0000077ab9 */ /* 0x000fe20000000800 */
[--C-:B------:R-:W-:Y:S01]  /*6460*/  SHF.R.S32.HI R4, RZ, 0x2, R3.reuse ;  /* 0x00000002ff047819 */ /* 0x100fe20000011403 */
[----:B------:R-:W-:Y:S01]  /*6470*/  UIADD3 UR8, -UR10, UR7, URZ ;  /* 0x000000070a087290 */ /* 0x000fe2000fffe13f */
[----:B------:R-:W-:Y:S01]  /*6480*/  SHF.R.S32.HI R0, RZ, 0x1f, R3 ;  /* 0x0000001fff007819 */ /* 0x000fe20000011403 */
[----:B------:R-:W-:Y:S01]  /*6490*/  ULDC.64 UR4, c[0x0][0x338] ;  /* 0x0000ce0000047ab9 */ /* 0x000fe20000000a00 */
[----:B------:R-:W-:Y:S01]  /*64a0*/  LOP3.LUT R6, R3, 0x3ffffffc, RZ, 0xc0, !PT ;  /* 0x3ffffffc03067812 */ /* 0x000fe200078ec0ff */
[----:B------:R-:W-:Y:S01]  /*64b0*/  UISETP.LT.AND UP0, UPT, UR8, 0x40, UPT ;  /* 0x000000400800788c */ /* 0x000fe2000bf01270 */
[----:B------:R-:W-:Y:S01]  /*64c0*/  LEA.HI R2, R0, R4, RZ, 0x3 ;  /* 0x0000000400027211 */ /* 0x000fe200078f18ff */
[----:B------:R-:W-:Y:S01]  /*64d0*/  UIMAD UR4, UR6, UR4, URZ ;  /* 0x00000004060472a4 */ /* 0x000fe2000f8e023f */
[----:B------:R-:W-:Y:S01]  /*64e0*/  LEA.HI R0, R5, R248, RZ, 0x5 ;  /* 0x000000f805007211 */ /* 0x000fe200078f28ff */
[----:B------:R-:W-:Y:S01]  /*64f0*/  USEL UR8, UR8, 0x40, UP0 ;  /* 0x0000004008087887 */ /* 0x000fe20008000000 */
[----:B------:R-:W-:Y:S01]  /*6500*/  LOP3.LUT R2, R2, 0xfffffff8, RZ, 0xc0, !PT ;  /* 0xfffffff802027812 */ /* 0x000fe200078ec0ff */
[----:B------:R-:W-:Y:S01]  /*6510*/  UIMAD UR5, UR13, UR5, UR4 ;  /* 0x000000050d0572a4 */ /* 0x000fe2000f8e0204 */
[----:B------:R-:W-:Y:S01]  /*6520*/  SHF.R.S32.HI R8, RZ, 0x5, R0 ;  /* 0x00000005ff087819 */ /* 0x000fe20000011400 */
[----:B------:R-:W-:Y:S01]  /*6530*/  USHF.R.S32.HI UR7, URZ, 0x1f, UR14 ;  /* 0x0000001f3f077899 */ /* 0x000fe2000801140e */
[----:B------:R-:W-:Y:S01]  /*6540*/  F2FP.BF16.PACK_AB R48, R49, R48 ;  /* 0x000000303130723e */ /* 0x000fe200000010ff */
[----:B------:R-:W-:Y:S01]  /*6550*/  IMAD.IADD R9, R4, 0x1, -R2 ;  /* 0x0000000104097824 */ /* 0x000fe200078e0a02 */
[----:B------:R-:W-:Y:S01]  /*6560*/  LEA.HI R2, R5, R248, RZ, 0x6 ;  /* 0x000000f805027211 */ /* 0x000fe200078f30ff */
[----:B------:R-:W-:Y:S01]  /*6570*/  BSSY B0, `(.L_x_908) ;  /* 0x00000c4000007945 */ /* 0x000fe20003800000 */
        /* <DEDUP_REMOVED lines=195> */
.L_x_909:
[----:B--234-:R-:W-:Y:S05]  /*71b0*/  BSYNC B0 ;  /* 0x0000000000007941 */ /* 0x01cfea0003800000 */
.L_x_908:
        /* <DEDUP_REMOVED lines=17> */
.L_x_911:
[----:B------:R-:W-:Y:S05]  /*72d0*/  BSYNC B0 ;  /* 0x0000000000007941 */ /* 0x000fea0003800000 */
.L_x_910:
        /* <DEDUP_REMOVED lines=17> */
.L_x_913:
[----:B------:R-:W-:Y:S05]  /*73f0*/  BSYNC B0 ;  /* 0x0000000000007941 */ /* 0x000fea0003800000 */
.L_x_912:
        /* <DEDUP_REMOVED lines=16> */
.L_x_915:
[----:B------:R-:W-:Y:S05]  /*7500*/  BSYNC B0 ;  /* 0x0000000000007941 */ /* 0x000fea0003800000 */
.L_x_914:
        /* <DEDUP_REMOVED lines=16> */
.L_x_917:
[----:B------:R-:W-:Y:S05]  /*7610*/  BSYNC B0 ;  /* 0x0000000000007941 */ /* 0x000fea0003800000 */
.L_x_916:
        /* <DEDUP_REMOVED lines=16> */
.L_x_919:
[----:B------:R-:W-:Y:S05]  /*7720*/  BSYNC B0 ;  /* 0x0000000000007941 */ /* 0x000fea0003800000 */
.L_x_918:
        /* <DEDUP_REMOVED lines=16> */
.L_x_921:
[----:B------:R-:W-:Y:S05]  /*7830*/  BSYNC B0 ;  /* 0x0000000000007941 */ /* 0x000fea0003800000 */
.L_x_920:
        /* <DEDUP_REMOVED lines=15> */
.L_x_923:
[----:B------:R-:W-:Y:S05]  /*7930*/  BSYNC B0 ;  /* 0x0000000000007941 */ /* 0x000fea0003800000 */
.L_x_922:
        /* <DEDUP_REMOVED lines=23> */
.L_x_925:
[----:B------:R-:W-:Y:S05]  /*7ab0*/  BSYNC B0 ;  /* 0x0000000000007941 */ /* 0x000fea0003800000 */
.L_x_924:
        /* <DEDUP_REMOVED lines=15> */
.L_x_927:
[----:B------:R-:W-:Y:S05]  /*7bb0*/  BSYNC B0 ;  /* 0x0000000000007941 */ /* 0x000fea0003800000 */
.L_x_926:
        /* <DEDUP_REMOVED lines=15> */
.L_x_929:
[----:B------:R-:W-:Y:S05]  /*7cb0*/  BSYNC B0 ;  /* 0x0000000000007941 */ /* 0x000fea0003800000 */
.L_x_928:
        /* <DEDUP_REMOVED lines=14> */
.L_x_931:
[----:B------:R-:W-:Y:S05]  /*7da0*/  BSYNC B0 ;  /* 0x0000000000007941 */ /* 0x000fea0003800000 */
.L_x_930:
        /* <DEDUP_REMOVED lines=14> */
.L_x_933:
[----:B------:R-:W-:Y:S05]  /*7e90*/  BSYNC B0 ;  /* 0x0000000000007941 */ /* 0x000fea0003800000 */
.L_x_932:
        /* <DEDUP_REMOVED lines=14> */
.L_x_935:
[----:B------:R-:W-:Y:S05]  /*7f80*/  BSYNC B0 ;  /* 0x0000000000007941 */ /* 0x000fea0003800000 */
.L_x_934:
        /* <DEDUP_REMOVED lines=14> */
.L_x_937:
[----:B------:R-:W-:Y:S05]  /*8070*/  BSYNC B0 ;  /* 0x0000000000007941 */ /* 0x000fea0003800000 */
.L_x_936:
        /* <DEDUP_REMOVED lines=14> */
.L_x_907:
[----:B------:R-:W-:Y:S01]  /*8160*/  SHF.R.S32.HI R0, RZ, 0x1f, R248 ;  /* 0x0000001fff007819 */ /* 0x000fe200000114f8 */
[----:B------:R-:W-:Y:S01]  /*8170*/  USHF.R.S32.HI UR6, URZ, 0x1f, UR13 ;  /* 0x0000001f3f067899 */ /* 0x000fe2000801140d */
[----:B------:R-:W-:Y:S01]  /*8180*/  IMAD.U32 R10, RZ, RZ, UR13 ;  /* 0x0000000dff0a7e24 */ /* 0x000fe2000f8e00ff */
[----:B------:R-:W-:Y:S01]  /*8190*/  ULDC.64 UR4, c[0x0][0x308] ;  /* 0x0000c20000047ab9 */ /* 0x000fe20000000a00 */
[----:B------:R-:W-:Y:S01]  /*81a0*/  LEA.HI R0, R0, R248, RZ, 0x5 ;  /* 0x000000f800007211 */ /* 0x000fe200078f28ff */
[----:B------:R-:W-:Y:S01]  /*81b0*/  UIMAD UR4, UR6, UR4, URZ ;  /* 0x00000004060472a4 */ /* 0x000fe2000f8e023f */
[----:B------:R-:W-:Y:S01]  /*81c0*/  IMAD.U32 R2, RZ, RZ, UR15 ;  /* 0x0000000fff027e24 */ /* 0x000fe2000f8e00ff */
[----:B------:R-:W-:Y:S01]  /*81d0*/  USHF.R.S32.HI UR7, URZ, 0x1f, UR14 ;  /* 0x0000001f3f077899 */ /* 0x000fe2000801140e */
[----:B------:R-:W-:Y:S01]  /*81e0*/  LOP3.LUT R4, R0, 0x1fffffe0, RZ, 0xc0, !PT ;  /* 0x1fffffe000047812 */ /* 0x000fe200078ec0ff */
[----:B------:R-:W-:Y:S01]  /*81f0*/  UIMAD UR5, UR13, UR5, UR4 ;  /* 0x000000050d0572a4 */ /* 0x000fe2000f8e0204 */
[----:B------:R-:W-:Y:S01]  /*8200*/  SHF.R.S32.HI R6, RZ, 0x5, R0 ;  /* 0x00000005ff067819 */ /* 0x000fe20000011400 */
[----:B------:R-:W-:Y:S01]  /*8210*/  IMAD.U32 R0, RZ, RZ, UR14 ;  /* 0x0000000eff007e24 */ /* 0x000fe2000f8e00ff */
[----:B------:R-:W-:Y:S01]  /*8220*/  ULDC UR4, c[0x0][0x2f0] ;  /* 0x0000bc0000047ab9 */ /* 0x000fe20000000800 */
[----:B------:R-:W-:Y:S01]  /*8230*/  IMAD.IADD R4, R248, 0x1, -R4 ;  /* 0x00000001f8047824 */ /* 0x000fe200078e0a04 */
[----:B------:R-:W-:Y:S01]  /*8240*/  UIADD3 UR10, -UR10, UR4, URZ ;  /* 0x000000040a0a7290 */ /* 0x000fe2000fffe13f */
[----:B------:R-:W-:Y:S01]  /*8250*/  SHF.R.S32.HI R7, RZ, 0x1f, R6 ;  /* 0x0000001fff077819 */ /* 0x000fe20000011406 */
[----:B------:R-:W-:Y:S01]  /*8260*/  BSSY B0, `(.L_x_938) ;  /* 0x0000016000007945 */ /* 0x000fe20003800000 */
[----:B------:R-:W-:-:S03]  /*8270*/  IMAD.SHL.U32 R4, R4, 0x8, RZ ;  /* 0x0000000804047824 */ /* 0x000fc600078e00ff */
[----:B------:R-:W-:Y:S01]  /*8280*/  ISETP.GE.AND P2, PT, R6, UR10, PT ;  /* 0x0000000a06007c0c */ /* 0x000fe2000bf46270 */
        /* <DEDUP_REMOVED lines=19> */
.L_x_939:
[----:B------:R-:W-:Y:S05]  /*83c0*/  BSYNC B0 ;  /* 0x0000000000007941 */ /* 0x000fea0003800000 */
.L_x_938:
        /* <DEDUP_REMOVED lines=17> */
.L_x_941:
[----:B------:R-:W-:Y:S05]  /*84e0*/  BSYNC B0 ;  /* 0x0000000000007941 */ /* 0x000fea0003800000 */
.L_x_940:
        /* <DEDUP_REMOVED lines=17> */
.L_x_943:
[----:B------:R-:W-:Y:S05]  /*8600*/  BSYNC B0 ;  /* 0x0000000000007941 */ /* 0x000fea0003800000 */
.L_x_942:
        /* <DEDUP_REMOVED lines=16> */
.L_x_945:
[----:B------:R-:W-:Y:S05]  /*8710*/  BSYNC B0 ;  /* 0x0000000000007941 */ /* 0x000fea0003800000 */
.L_x_944:
        /* <DEDUP_REMOVED lines=16> */
.L_x_947:
[----:B------:R-:W-:Y:S05]  /*8820*/  BSYNC B0 ;  /* 0x0000000000007941 */ /* 0x000fea0003800000 */
.L_x_946:
        /* <DEDUP_REMOVED lines=16> */
.L_x_949:
[----:B------:R-:W-:Y:S05]  /*8930*/  BSYNC B0 ;  /* 0x0000000000007941 */ /* 0x000fea0003800000 */
.L_x_948:
        /* <DEDUP_REMOVED lines=16> */
.L_x_951:
[----:B------:R-:W-:Y:S05]  /*8a40*/  BSYNC B0 ;  /* 0x0000000000007941 */ /* 0x000fea0003800000 */
.L_x_950:
        /* <DEDUP_REMOVED lines=15> */
.L_x_953:
[----:B------:R-:W-:Y:S05]  /*8b40*/  BSYNC B0 ;  /* 0x0000000000007941 */ /* 0x000fea0003800000 */
.L_x_952:
        /* <DEDUP_REMOVED lines=23> */
.L_x_955:
[----:B------:R-:W-:Y:S05]  /*8cc0*/  BSYNC B0 ;  /* 0x0000000000007941 */ /* 0x000fea0003800000 */
.L_x_954:
        /* <DEDUP_REMOVED lines=15> */
.L_x_957:
[----:B------:R-:W-:Y:S05]  /*8dc0*/  BSYNC B0 ;  /* 0x0000000000007941 */ /* 0x000fea0003800000 */
.L_x_956:
        /* <DEDUP_REMOVED lines=15> */
.L_x_959:
[----:B------:R-:W-:Y:S05]  /*8ec0*/  BSYNC B0 ;  /* 0x0000000000007941 */ /* 0x000fea0003800000 */
.L_x_958:
        /* <DEDUP_REMOVED lines=14> */
.L_x_961:
[----:B------:R-:W-:Y:S05]  /*8fb0*/  BSYNC B0 ;  /* 0x0000000000007941 */ /* 0x000fea0003800000 */
.L_x_960:
        /* <DEDUP_REMOVED lines=14> */
.L_x_963:
[----:B------:R-:W-:Y:S05]  /*90a0*/  BSYNC B0 ;  /* 0x0000000000007941 */ /* 0x000fea0003800000 */
.L_x_962:
        /* <DEDUP_REMOVED lines=14> */
.L_x_965:
[----:B------:R-:W-:Y:S05]  /*9190*/  BSYNC B0 ;  /* 0x0000000000007941 */ /* 0x000fea0003800000 */
.L_x_964:
        /* <DEDUP_REMOVED lines=14> */
.L_x_967:
[----:B------:R-:W-:Y:S05]  /*9280*/  BSYNC B0 ;  /* 0x0000000000007941 */ /* 0x000fea0003800000 */
.L_x_966:
        /* <DEDUP_REMOVED lines=13> */
.L_x_968:
        /* <DEDUP_REMOVED lines=10> */
.L_x_1169:


//--------------------- .text._ZN7cutlass13device_kernelIN5flash19enable_sm80_to_sm89INS1_16FlashAttnBwdSm80INS1_25CollectiveMainloopBwdSm80ILi1ELi1EN4cute5tupleIJNS5_1CILi64EEES8_NS7_ILi256EEEEEENS_10bfloat16_tEfNS_4arch4Sm80ELb1ELb0ELb0ELb0ELb0ELb0ELb0ELb0ELi2ELi4ELi2ELi2ELb0EEENS1_24CollectiveEpilogueBwdGQAISA_fSD_Li256ELb0ELb0EEENS1_25SingleTileBwdLPTSchedulerILb0ELi64ELb0EEEEEEEEEvNT_6ParamsE --------------------------
	.section	.text._ZN7cutlass13device_kernelIN5flash19enable_sm80_to_sm89INS1_16FlashAttnBwdSm80INS1_25CollectiveMainloopBwdSm80ILi1ELi1EN4cute5tupleIJNS5_1CILi64EEES8_NS7_ILi256EEEEEENS_10bfloat16_tEfNS_4arch4Sm80ELb1ELb0ELb0ELb0ELb0ELb0ELb0ELb0ELi2ELi4ELi2ELi2ELb0EEENS1_24CollectiveEpilogueBwdGQAISA_fSD_Li256ELb0ELb0EEENS1_25SingleTileBwdLPTSchedulerILb0ELi64ELb0EEEEEEEEEvNT_6ParamsE,"ax",@progbits
	.sectioninfo	@"SHI_REGISTERS=255"
	.align	128
.text._ZN7cutlass13device_kernelIN5flash19enable_sm80_to_sm89INS1_16FlashAttnBwdSm80INS1_25CollectiveMainloopBwdSm80ILi1ELi1EN4cute5tupleIJNS5_1CILi64EEES8_NS7_ILi256EEEEEENS_10bfloat16_tEfNS_4arch4Sm80ELb1ELb0ELb0ELb0ELb0ELb0ELb0ELb0ELi2ELi4ELi2ELi2ELb0EEENS1_24CollectiveEpilogueBwdGQAISA_fSD_Li256ELb0ELb0EEENS1_25SingleTileBwdLPTSchedulerILb0ELi64ELb0EEEEEEEEEvNT_6ParamsE:
        .type           _ZN7cutlass13device_kernelIN5flash19enable_sm80_to_sm89INS1_16FlashAttnBwdSm80INS1_25CollectiveMainloopBwdSm80ILi1ELi1EN4cute5tupleIJNS5_1CILi64EEES8_NS7_ILi256EEEEEENS_10bfloat16_tEfNS_4arch4Sm80ELb1ELb0ELb0ELb0ELb0ELb0ELb0ELb0ELi2ELi4ELi2ELi2ELb0EEENS1_24CollectiveEpilogueBwdGQAISA_fSD_Li256ELb0ELb0EEENS1_25SingleTileBwdLPTSchedulerILb0ELi64ELb0EEEEEEEEEvNT_6ParamsE,@function
        .size           _ZN7cutlass13device_kernelIN5flash19enable_sm80_to_sm89INS1_16FlashAttnBwdSm80INS1_25CollectiveMainloopBwdSm80ILi1ELi1EN4cute5tupleIJNS5_1CILi64EEES8_NS7_ILi256EEEEEENS_10bfloat16_tEfNS_4arch4Sm80ELb1ELb0ELb0ELb0ELb0ELb0ELb0ELb0ELi2ELi4ELi2ELi2ELb0EEENS1_24CollectiveEpilogueBwdGQAISA_fSD_Li256ELb0ELb0EEENS1_25SingleTileBwdLPTSchedulerILb0ELi64ELb0EEEEEEEEEvNT_6ParamsE,(.L_x_1170 - _ZN7cutlass13device_kernelIN5flash19enable_sm80_to_sm89INS1_16FlashAttnBwdSm80INS1_25CollectiveMainloopBwdSm80ILi1ELi1EN4cute5tupleIJNS5_1CILi64EEES8_NS7_ILi256EEEEEENS_10bfloat16_tEfNS_4arch4Sm80ELb1ELb0ELb0ELb0ELb0ELb0ELb0ELb0ELi2ELi4ELi2ELi2ELb0EEENS1_24CollectiveEpilogueBwdGQAISA_fSD_Li256ELb0ELb0EEENS1_25SingleTileBwdLPTSchedulerILb0ELi64ELb0EEEEEEEEEvNT_6ParamsE)
        .other          _ZN7cutlass13device_kernelIN5flash19enable_sm80_to_sm89INS1_16FlashAttnBwdSm80INS1_25CollectiveMainloopBwdSm80ILi1ELi1EN4cute5tupleIJNS5_1CILi64EEES8_NS7_ILi256EEEEEENS_10bfloat16_tEfNS_4arch4Sm80ELb1ELb0ELb0ELb0ELb0ELb0ELb0ELb0ELi2ELi4ELi2ELi2ELb0EEENS1_24CollectiveEpilogueBwdGQAISA_fSD_Li256ELb0ELb0EEENS1_25SingleTileBwdLPTSchedulerILb0ELi64ELb0EEEEEEEEEvNT_6ParamsE,@"STO_CUDA_ENTRY STV_DEFAULT"
_ZN7cutlass13device_kernelIN5flash19enable_sm80_to_sm89INS1_16FlashAttnBwdSm80INS1_25CollectiveMainloopBwdSm80ILi1ELi1EN4cute5tupleIJNS5_1CILi64EEES8_NS7_ILi256EEEEEENS_10bfloat16_tEfNS_4arch4Sm80ELb1ELb0ELb0ELb0ELb0ELb0ELb0ELb0ELi2ELi4ELi2ELi2ELb0EEENS1_24CollectiveEpilogueBwdGQAISA_fSD_Li256ELb0ELb0EEENS1_25SingleTileBwdLPTSchedulerILb0ELi64ELb0EEEEEEEEEvNT_6ParamsE:
        /* <DEDUP_REMOVED lines=28> */
.L_x_970:
[----:B------:R-:W-:Y:S02]  /*01c0*/  ULDC UR7, c[0x0][0x3b4] ;  /* 0x0000ed0000077ab9 */ /* 0x000fe40000000800 */
[----:B------:R-:W-:Y:S02]  /*01d0*/  UISETP.NE.AND UP0, UPT, UR7, 0x1, UPT ;  /* 0x000000010700788c */ /* 0x000fe4000bf05270 */
[----:B------:R-:W-:Y:S02]  /*01e0*/  ULDC.64 UR4, c[0x0][0x3b8] ;  /* 0x0000ee0000047ab9 */ /* 0x000fe40000000a00 */
[----:B------:R-:W-:Y:S02]  /*01f0*/  UIMAD.WIDE.U32 UR10, UR6, UR4, URZ ;  /* 0x00000004060a72a5 */ /* 0x000fe4000f8e003f */
[----:B------:R-:W-:-:S05]  /*0200*/  UMOV UR15, UR6 ;  /* 0x00000006000f7c82 */ /* 0x000fca0008000000 */
[----:B------:R-:W-:-:S04]  /*0210*/  @UP0 USHF.R.U32.HI UR15, URZ, UR5, UR11 ;  /* 0x000000053f0f0299 */ /* 0x000fc8000801160b */
[----:B------:R-:W-:-:S04]  /*0220*/  UIMAD UR7, UR15, UR7, URZ ;  /* 0x000000070f0772a4 */ /* 0x000fc8000f8e023f */
.L_x_971:
        /* <DEDUP_REMOVED lines=11> */
.L_x_969:
        /* <DEDUP_REMOVED lines=20> */
.L_x_973:
[----:B------:R-:W-:Y:S02]  /*0420*/  ULDC UR7, c[0x0][0x3b4] ;  /* 0x0000ed0000077ab9 */ /* 0x000fe40000000800 */
[----:B------:R-:W-:Y:S02]  /*0430*/  UISETP.NE.AND UP0, UPT, UR7, 0x1, UPT ;  /* 0x000000010700788c */ /* 0x000fe4000bf05270 */
[----:B------:R-:W-:Y:S02]  /*0440*/  ULDC.64 UR4, c[0x0][0x3b8] ;  /* 0x0000ee0000047ab9 */ /* 0x000fe40000000a00 */
[----:B------:R-:W-:Y:S02]  /*0450*/  UIMAD.WIDE.U32 UR10, UR6, UR4, URZ ;  /* 0x00000004060a72a5 */ /* 0x000fe4000f8e003f */
[----:B------:R-:W-:-:S05]  /*0460*/  UMOV UR15, UR6 ;  /* 0x00000006000f7c82 */ /* 0x000fca0008000000 */
[----:B------:R-:W-:-:S04]  /*0470*/  @UP0 USHF.R.U32.HI UR15, URZ, UR5, UR11 ;  /* 0x000000053f0f0299 */ /* 0x000fc8000801160b */
[----:B------:R-:W-:-:S04]  /*0480*/  UIMAD UR7, UR15, UR7, URZ ;  /* 0x000000070f0772a4 */ /* 0x000fc8000f8e023f */
.L_x_974:
        /* <DEDUP_REMOVED lines=10> */
.L_x_972:
        /* <DEDUP_REMOVED lines=16> */
[----:B------:R-:W-:Y:S01]  /*0630*/  UIADD3 UR6, UR6, 0x3f, URZ ;  /* 0x0000003f06067890 */ /* 0x000fe2000fffe03f */
[----:B------:R-:W-:Y:S01]  /*0640*/  CS2R R150, SRZ ;  /* 0x0000000000967805 */ /* 0x000fe2000001ff00 */
[----:B------:R-:W-:Y:S01]  /*0650*/  USHF.R.S32.HI UR4, URZ, 0x1f, UR5 ;  /* 0x0000001f3f047899 */ /* 0x000fe20008011405 */
[----:B------:R-:W-:Y:S01]  /*0660*/  CS2R R148, SRZ ;  /* 0x0000000000947805 */ /* 0x000fe2000001ff00 */
[----:B------:R-:W-:Y:S01]  /*0670*/  ULDC.64 UR16, c[0x0][0x118] ;  /* 0x0000460000107ab9 */ /* 0x000fe20000000a00 */
        /* <DEDUP_REMOVED lines=80> */
[----:B------:R-:W-:Y:S01]  /*0b80*/  CS2R R162, SRZ ;  /* 0x0000000000a27805 */ /* 0x000fe2000001ff00 */
        /* <DEDUP_REMOVED lines=84> */
[----:B------:R-:W-:Y:S01]  /*10d0*/  UIMAD UR7, UR19, UR4, URZ ;  /* 0x00000004130772a4 */ /* 0x000fe2000f8e023f */
[----:B------:R-:W-:Y:S01]  /*10e0*/  SHF.R.S32.HI R27, RZ, 0x6, R8 ;  /* 0x00000006ff1b7819 */ /* 0x000fe20000011408 */
[----:B------:R-:W-:Y:S01]  /*10f0*/  IMAD.WIDE.U32 R18, R11, c[0x0][0x188], R12 ;  /* 0x000062000b127a25 */ /* 0x000fe200078e000c */
[C---:B------:R-:W-:Y:S01]  /*1100*/  LEA R8, P3, R9.reuse, R4, 0x6 ;  /* 0x0000000409087211 */ /* 0x040fe200078630ff */
[----:B------:R-:W-:Y:S01]  /*1110*/  UIMAD.WIDE.U32 UR22, UR11, UR4, URZ ;  /* 0x000000040b1672a5 */ /* 0x000fe2000f8e003f */
[----:B------:R-:W-:Y:S01]  /*1120*/  ISETP.LT.OR P2, PT, R0, 0x1, P5 ;  /* 0x000000010000780c */ /* 0x000fe20002f41670 */
        /* <DEDUP_REMOVED lines=9> */
[C---:B------:R-:W-:Y:S01]  /*11c0*/  ISETP.LT.OR P0, PT, R0.reuse, 0x21, P0 ;  /* 0x000000210000780c */ /* 0x040fe20000701670 */
[----:B------:R-:W-:Y:S01]  /*11d0*/  UIADD3 UR5, UR23, UR5, URZ ;  /* 0x0000000517057290 */ /* 0x000fe2000fffe03f */
[C---:B------:R-:W-:Y:S01]  /*11e0*/  ISETP.LT.OR P6, PT, R0.reuse, 0x21, P6 ;  /* 0x000000210000780c */ /* 0x040fe200037c1670 */
[----:B------:R-:W-:Y:S01]  /*11f0*/  @!PT LDS RZ, [RZ] ;  /* 0x00000000fffff984 */ /* 0x000fe20000000800 */
[----:B------:R-:W-:Y:S01]  /*1200*/  @!PT LDS RZ, [RZ] ;  /* 0x00000000fffff984 */ /* 0x000fe20000000800 */
[----:B------:R-:W-:Y:S01]  /*1210*/  @!PT LDS RZ, [RZ] ;  /* 0x00000000fffff984 */ /* 0x000fe20000000800 */
[----:B------:R1:W-:Y:S01]  /*1220*/  LDGSTS.E.BYPASS.LTC128B.128 [R240+0x8080], [R4.64], !P2 ;  /* 0x0808000004f07fae */ /* 0x0003e2000d101d50 */
[C---:B------:R-:W-:Y:S01]  /*1230*/  ISETP.LT.OR P2, PT, R0.reuse, 0x1, P4 ;  /* 0x000000010000780c */ /* 0x040fe20002741670 */
[----:B------:R-:W-:Y:S01]  /*1240*/  IMAD.MOV.U32 R246, RZ, RZ, 0x20 ;  /* 0x00000020fff67424 */ /* 0x000fe200078e00ff */
[----:B------:R-:W-:Y:S01]  /*1250*/  ISETP.LT.OR P4, PT, R0, 0x21, P4 ;  /* 0x000000210000780c */ /* 0x000fe20002781670 */
[----:B------:R-:W-:Y:S01]  /*1260*/  IMAD.U32 R17, RZ, RZ, UR5 ;  /* 0x00000005ff117e24 */ /* 0x000fe2000f8e00ff */
[--C-:B------:R-:W-:Y:S01]  /*1270*/  SHF.R.S32.HI R13, RZ, 0x1f, R12.reuse ;  /* 0x0000001fff0d7819 */ /* 0x100fe2000001140c */
[----:B------:R2:W-:Y:S01]  /*1280*/  STL.64 [R1+0x8], R18 ;  /* 0x0000081201007387 */ /* 0x0005e20000100a00 */
[----:B------:R-:W-:Y:S01]  /*1290*/  IADD3 R23, R19, UR6, RZ ;  /* 0x0000000613177c10 */ /* 0x000fe2000fffe0ff */
[----:B------:R-:W-:Y:S01]  /*12a0*/  ULDC.64 UR4, c[0x0][0x238] ;  /* 0x00008e0000047ab9 */ /* 0x000fe20000000a00 */
[----:B------:R-:W-:Y:S01]  /*12b0*/  CS2R R156, SRZ ;  /* 0x00000000009c7805 */ /* 0x000fe2000001ff00 */
[----:B------:R1:W-:Y:S01]  /*12c0*/  LDGSTS.E.BYPASS.LTC128B.128 [R240+0xa080], [R4.64+0x80], !P1 ;  /* 0x0a08008004f07fae */ /* 0x0003e2000c901d50 */
[C---:B------:R-:W-:Y:S01]  /*12d0*/  LEA R10, P1, R14.reuse, R6, 0x6 ;  /* 0x000000060e0a7211 */ /* 0x040fe200078230ff */
[----:B------:R-:W-:Y:S01]  /*12e0*/  UIMAD UR4, UR20, UR4, URZ ;  /* 0x00000004140472a4 */ /* 0x000fe2000f8e023f */
[----:B------:R-:W-:Y:S01]  /*12f0*/  CS2R R154, SRZ ;  /* 0x00000000009a7805 */ /* 0x000fe2000001ff00 */
[----:B------:R1:W-:Y:S01]  /*1300*/  LDGSTS.E.BYPASS.LTC128B.128 [R240+0xc080], [R4.64+0x100], !P3 ;  /* 0x0c08010004f07fae */ /* 0x0003e2000d901d50 */
[----:B------:R-:W-:Y:S01]  /*1310*/  LEA.HI.X R11, R14, R7, R15, 0x6, P1 ;  /* 0x000000070e0b7211 */ /* 0x000fe200008f340f */
[----:B------:R-:W-:Y:S01]  /*1320*/  IMAD.U32 R14, RZ, RZ, UR13 ;  /* 0x0000000dff0e7e24 */ /* 0x000fe2000f8e00ff */
[----:B------:R-:W-:Y:S01]  /*1330*/  ISETP.GE.AND P1, PT, R2, c[0x0][0x19c], PT ;  /* 0x0000670002007a0c */ /* 0x000fe20003f26270 */
[----:B------:R1:W-:Y:S01]  /*1340*/  LDGSTS.E.BYPASS.LTC128B.128 [R240+0xe080], [R4.64+0x180], !P2 ;  /* 0x0e08018004f07fae */ /* 0x0003e2000d101d50 */
[----:B------:R-:W-:Y:S01]  /*1350*/  ISETP.LT.OR P2, PT, R0, 0x21, P5 ;  /* 0x000000210000780c */ /* 0x000fe20002f41670 */
[--C-:B------:R-:W-:Y:S01]  /*1360*/  IMAD.WIDE.U32 R14, R14, c[0x0][0x270], R12.reuse ;  /* 0x00009c000e0e7a25 */ /* 0x100fe200078e000c */
[----:B------:R-:W-:Y:S01]  /*1370*/  ISETP.LT.OR P3, PT, R0, 0x1, P1 ;  /* 0x000000010000780c */ /* 0x000fe20000f61670 */
[----:B------:R-:W-:Y:S01]  /*1380*/  ULDC.64 UR6, c[0x0][0x270] ;  /* 0x00009c0000067ab9 */ /* 0x000fe20000000a00 */
[----:B------:R-:W-:Y:S01]  /*1390*/  ISETP.GE.AND P5, PT, R26, c[0x0][0x19c], PT ;  /* 0x000067001a007a0c */ /* 0x000fe20003fa6270 */
[----:B------:R-:W-:Y:S01]  /*13a0*/  UIMAD UR4, UR13, UR5, UR4 ;  /* 0x000000050d0472a4 */ /* 0x000fe2000f8e0204 */
[C---:B------:R-:W-:Y:S01]  /*13b0*/  ISETP.LT.OR P1, PT, R0.reuse, 0x21, P1 ;  /* 0x000000210000780c */ /* 0x040fe20000f21670 */
[----:B------:R-:W-:Y:S01]  /*13c0*/  UIMAD UR6, UR20, UR6, URZ ;  /* 0x00000006140672a4 */ /* 0x000fe2000f8e023f */
[----:B------:R3:W-:Y:S01]  /*13d0*/  STL [R1+0x14], R23 ;  /* 0x0000141701007387 */ /* 0x0007e20000100800 */
[----:B------:R-:W-:Y:S01]  /*13e0*/  CS2R R152, SRZ ;  /* 0x0000000000987805 */ /* 0x000fe2000001ff00 */
[----:B------:R-:W-:Y:S01]  /*13f0*/  CS2R R150, SRZ ;  /* 0x0000000000967805 */ /* 0x000fe2000001ff00 */
[----:B------:R-:W-:Y:S01]  /*1400*/  UIMAD UR6, UR13, UR7, UR6 ;  /* 0x000000070d0672a4 */ /* 0x000fe2000f8e0206 */
[----:B------:R-:W-:Y:S01]  /*1410*/  CS2R R148, SRZ ;  /* 0x0000000000947805 */ /* 0x000fe2000001ff00 */
[----:B------:R4:W-:Y:S01]  /*1420*/  LDGSTS.E.BYPASS.LTC128B.128 [R240+0x9080], [R8.64], !P2 ;  /* 0x0908000008f07fae */ /* 0x0009e2000d101d50 */
        /* <DEDUP_REMOVED lines=8> */
[----:B------:R-:W-:Y:S01]  /*14b0*/  CS2R R138, SRZ ;  /* 0x00000000008a7805 */ /* 0x000fe2000001ff00 */
[----:B------:R-:W-:Y:S01]  /*14c0*/  CS2R R136, SRZ ;  /* 0x0000000000887805 */ /* 0x000fe2000001ff00 */
[----:B------:R-:W-:Y:S01]  /*14d0*/  CS2R R134, SRZ ;  /* 0x0000000000867805 */ /* 0x000fe2000001ff00 */
[----:B------:R4:W-:Y:S01]  /*14e0*/  LDGSTS.E.BYPASS.LTC128B.128 [R240+0xf080], [R8.64+0x180], !P4 ;  /* 0x0f08018008f07fae */ /* 0x0009e2000e101d50 */
[----:B-1----:R-:W-:Y:S01]  /*14f0*/  IMAD.U32 R4, RZ, RZ, UR22 ;  /* 0x00000016ff047e24 */ /* 0x002fe2000f8e00ff */
[----:B------:R-:W-:Y:S01]  /*1500*/  ISETP.GE.AND P4, PT, R25, c[0x0][0x19c], PT ;  /* 0x0000670019007a0c */ /* 0x000fe20003f86270 */
[----:B------:R-:W-:Y:S01]  /*1510*/  IMAD.U32 R5, RZ, RZ, UR23 ;  /* 0x00000017ff057e24 */ /* 0x000fe2000f8e00ff */
[----:B------:R1:W-:Y:S01]  /*1520*/  LDGSTS.E.BYPASS.LTC128B.128 [R240+0x80], [R6.64], !P3 ;  /* 0x0008000006f07fae */ /* 0x0003e2000d901d50 */
[----:B------:R-:W-:Y:S01]  /*1530*/  CS2R R132, SRZ ;  /* 0x0000000000847805 */ /* 0x000fe2000001ff00 */
[----:B------:R-:W-:Y:S01]  /*1540*/  LEA R5, P2, R4, R18, 0x6 ;  /* 0x0000001204057211 */ /* 0x000fe200078430ff */
[----:B--2---:R-:W-:Y:S01]  /*1550*/  IMAD.WIDE.U32 R18, R16, c[0x0][0x288], R12 ;  /* 0x0000a20010127a25 */ /* 0x004fe200078e000c */
[----:B------:R-:W-:Y:S01]  /*1560*/  ISETP.LT.OR P6, PT, R0, 0x1, P4 ;  /* 0x000000010000780c */ /* 0x000fe200027c1670 */
[----:B------:R1:W-:Y:S01]  /*1570*/  LDGSTS.E.BYPASS.LTC128B.128 [R240+0x2080], [R6.64+0x80], !P0 ;  /* 0x0208008006f07fae */ /* 0x0003e2000c101d50 */
[----:B------:R-:W-:Y:S01]  /*1580*/  LEA.HI.X R12, R4, R23, R17, 0x6, P2 ;  /* 0x00000017040c7211 */ /* 0x000fe200010f3411 */
[----:B------:R-:W-:Y:S01]  /*1590*/  CS2R R130, SRZ ;  /* 0x0000000000827805 */ /* 0x000fe2000001ff00 */
[----:B------:R-:W-:Y:S01]  /*15a0*/  ISETP.GE.AND P2, PT, R24, c[0x0][0x19c], PT ;  /* 0x0000670018007a0c */ /* 0x000fe20003f46270 */
[----:B------:R-:W-:Y:S01]  /*15b0*/  CS2R R128, SRZ ;  /* 0x0000000000807805 */ /* 0x000fe2000001ff00 */
[C---:B------:R-:W-:Y:S01]  /*15c0*/  ISETP.LT.OR P4, PT, R0.reuse, 0x21, P4 ;  /* 0x000000210000780c */ /* 0x040fe20002781670 */
[----:B------:R-:W-:Y:S01]  /*15d0*/  CS2R R126, SRZ ;  /* 0x00000000007e7805 */ /* 0x000fe2000001ff00 */
[C---:B------:R-:W-:Y:S01]  /*15e0*/  ISETP.LT.OR P3, PT, R0.reuse, 0x1, P2 ;  /* 0x000000010000780c */ /* 0x040fe20001761670 */
[----:B------:R-:W-:Y:S01]  /*15f0*/  CS2R R124, SRZ ;  /* 0x00000000007c7805 */ /* 0x000fe2000001ff00 */
[----:B------:R-:W-:Y:S01]  /*1600*/  ISETP.LT.OR P2, PT, R0, 0x21, P2 ;  /* 0x000000210000780c */ /* 0x000fe20001741670 */
[----:B------:R-:W-:Y:S01]  /*1610*/  IMAD.MOV.U32 R0, RZ, RZ, c[0x0][0x178] ;  /* 0x00005e00ff007624 */ /* 0x000fe200078e00ff */
[C---:B------:R-:W-:Y:S01]  /*1620*/  LEA R4, P0, R5.reuse, c[0x0][0x160], 0x1 ;  /* 0x0000580005047a11 */ /* 0x040fe200078008ff */
[----:B------:R1:W-:Y:S01]  /*1630*/  LDGSTS.E.BYPASS.LTC128B.128 [R240+0x4080], [R6.64+0x100], !P6 ;  /* 0x0408010006f07fae */ /* 0x0003e2000f101d50 */
[-C--:B------:R-:W-:Y:S01]  /*1640*/  LEA.HI R17, R22, R248.reuse, RZ, 0x4 ;  /* 0x000000f816117211 */ /* 0x080fe200078f20ff */
[----:B------:R-:W-:Y:S01]  /*1650*/  CS2R R122, SRZ ;  /* 0x00000000007a7805 */ /* 0x000fe2000001ff00 */
[----:B------:R-:W-:Y:S01]  /*1660*/  LEA.HI.X R5, R5, c[0x0][0x164], R12, 0x1, P0 ;  /* 0x0000590005057a11 */ /* 0x000fe200000f0c0c */
[----:B------:R-:W-:Y:S01]  /*1670*/  IMAD.MOV.U32 R12, RZ, RZ, R20 ;  /* 0x000000ffff0c7224 */ /* 0x000fe200078e0014 */
[----:B------:R-:W-:Y:S01]  /*1680*/  ISETP.GE.AND P0, PT, R2, c[0x0][0x16c], PT ;  /* 0x00005b0002007a0c */ /* 0x000fe20003f06270 */
[----:B----4-:R-:W-:Y:S01]  /*1690*/  IMAD.U32 R9, RZ, RZ, UR18 ;  /* 0x00000012ff097e24 */ /* 0x010fe2000f8e00ff */
[----:B------:R-:W-:Y:S01]  /*16a0*/  SHF.R.S32.HI R8, RZ, 0x4, R17 ;  /* 0x00000004ff087819 */ /* 0x000fe20000011411 */
[----:B------:R1:W-:Y:S01]  /*16b0*/  LDGSTS.E.BYPASS.LTC128B.128 [R240+0x6080], [R6.64+0x180], !P3 ;  /* 0x0608018006f07fae */ /* 0x0003e2000d901d50 */
[----:B------:R-:W-:Y:S01]  /*16c0*/  IADD3 R13, R21, UR4, RZ ;  /* 0x00000004150d7c10 */ /* 0x000fe2000fffe0ff */
[----:B------:R-:W-:Y:S01]  /*16d0*/  ULDC.64 UR4, c[0x0][0x278] ;  /* 0x00009e0000047ab9 */ /* 0x000fe20000000a00 */
[----:B------:R-:W-:Y:S01]  /*16e0*/  IADD3 R9, -R9, c[0x0][0x168], -R250 ;  /* 0x00005a0009097a10 */ /* 0x000fe20007ffe9fa */
[----:B------:R2:W-:Y:S01]  /*16f0*/  LDGSTS.E.BYPASS.LTC128B.128 [R240+0x1080], [R10.64], !P1 ;  /* 0x010800000af07fae */ /* 0x0005e2000c901d50 */
[----:B------:R-:W-:Y:S01]  /*1700*/  ISETP.GE.AND P1, PT, R26, c[0x0][0x16c], PT ;  /* 0x00005b001a007a0c */ /* 0x000fe20003f26270 */
[----:B------:R-:W-:Y:S01]  /*1710*/  UIMAD UR4, UR9, UR4, URZ ;  /* 0x00000004090472a4 */ /* 0x000fe2000f8e023f */
        /* <DEDUP_REMOVED lines=13> */
[----:B------:R-:W0:Y:S01]  /*17f0*/  LDGDEPBAR ;  /* 0x00000000000079af */ /* 0x000e220000000000 */
[CC--:B------:R-:W-:Y:S01]  /*1800*/  LEA.HI R16, R22.reuse, R248.reuse, RZ, 0x5 ;  /* 0x000000f816107211 */ /* 0x0c0fe200078f28ff */
[----:B------:R-:W-:Y:S01]  /*1810*/  CS2R R114, SRZ ;  /* 0x0000000000727805 */ /* 0x000fe2000001ff00 */
[----:B------:R-:W-:Y:S01]  /*1820*/  LEA.HI R20, R22, R248, RZ, 0x2 ;  /* 0x000000f816147211 */ /* 0x000fe200078f10ff */
[----:B------:R4:W-:Y:S01]  /*1830*/  LDGSTS.E.BYPASS.LTC128B.128 [R240+0x10080], [R4.64], !P3 ;  /* 0x1008000004f07fae */ /* 0x0009e2000d901d50 */
[----:B------:R-:W-:Y:S01]  /*1840*/  ISETP.LT.OR P3, PT, R9, 0x1, P4 ;  /* 0x000000010900780c */ /* 0x000fe20002761670 */
[----:B------:R-:W-:Y:S01]  /*1850*/  CS2R R112, SRZ ;  /* 0x0000000000707805 */ /* 0x000fe2000001ff00 */
[----:B-1----:R-:W-:Y:S01]  /*1860*/  IADD3 R7, R15, UR6, RZ ;  /* 0x000000060f077c10 */ /* 0x002fe2000fffe0ff */
[----:B------:R-:W-:Y:S01]  /*1870*/  IMAD.MOV.U32 R6, RZ, RZ, R14 ;  /* 0x000000ffff067224 */ /* 0x000fe200078e000e */
[----:B------:R-:W-:Y:S01]  /*1880*/  ULDC.64 UR6, c[0x0][0x210] ;  /* 0x0000840000067ab9 */ /* 0x000fe20000000a00 */
[----:B------:R4:W-:Y:S01]  /*1890*/  LDGSTS.E.BYPASS.LTC128B.128 [R240+0x12080], [R4.64+0x80], !P2 ;  /* 0x1208008004f07fae */ /* 0x0009e2000d101d50 */
[----:B------:R-:W-:Y:S01]  /*18a0*/  UIMAD UR21, UR20, UR6, URZ ;  /* 0x00000006141572a4 */ /* 0x000fe2000f8e023f */
[C---:B------:R-:W-:Y:S01]  /*18b0*/  ISETP.LT.OR P5, PT, R9.reuse, 0x21, P5 ;  /* 0x000000210900780c */ /* 0x040fe20002fa1670 */
[----:B------:R-:W-:Y:S01]  /*18c0*/  UIMAD UR6, UR14, UR5, UR4 ;  /* 0x000000050e0672a4 */ /* 0x000fe2000f8e0204 */
[----:B------:R4:W-:Y:S01]  /*18d0*/  LDGSTS.E.BYPASS.LTC128B.128 [R240+0x14080], [R4.64+0x100], !P6 ;  /* 0x1408010004f07fae */ /* 0x0009e2000f101d50 */
[C---:B------:R-:W-:Y:S01]  /*18e0*/  ISETP.GE.AND P6, PT, R2.reuse, c[0x0][0x1fc], PT ;  /* 0x00007f0002007a0c */ /* 0x040fe20003fc6270 */
[----:B------:R-:W-:Y:S01]  /*18f0*/  UIMAD UR7, UR13, UR7, UR21 ;  /* 0x000000070d0772a4 */ /* 0x000fe2000f8e0215 */
[----:B------:R-:W-:Y:S01]  /*1900*/  ISETP.LT.OR P4, PT, R9, 0x21, P4 ;  /* 0x000000210900780c */ /* 0x000fe20002781670 */
[----:B------:R4:W-:Y:S01]  /*1910*/  LDGSTS.E.BYPASS.LTC128B.128 [R240+0x16080], [R4.64+0x180], !P3 ;  /* 0x1608018004f07fae */ /* 0x0009e2000d901d50 */
[----:B------:R-:W-:Y:S01]  /*1920*/  ISETP.GE.AND P3, PT, R2, c[0x0][0x16c], PT ;  /* 0x00005b0002007a0c */ /* 0x000fe20003f66270 */
[----:B------:R-:W-:Y:S01]  /*1930*/  USHF.R.S32.HI UR21, URZ, 0x1f, UR18 ;  /* 0x0000001f3f157899 */ /* 0x000fe20008011412 */
[----:B------:R-:W-:Y:S01]  /*1940*/  CS2R R110, SRZ ;  /* 0x00000000006e7805 */ /* 0x000fe2000001ff00 */
[----:B------:R-:W-:Y:S01]  /*1950*/  ULDC.64 UR4, c[0x0][0x218] ;  /* 0x0000860000047ab9 */ /* 0x000fe20000000a00 */
[----:B--2---:R-:W-:Y:S01]  /*1960*/  IMAD.MOV.U32 R11, RZ, RZ, c[0x0][0x17c] ;  /* 0x00005f00ff0b7624 */ /* 0x004fe200078e00ff */
[C---:B------:R-:W-:Y:S01]  /*1970*/  LEA R10, P2, R0.reuse, R4, 0x6 ;  /* 0x00000004000a7211 */ /* 0x040fe200078430ff */
[----:B------:R-:W-:Y:S01]  /*1980*/  UIMAD UR4, UR9, UR4, URZ ;  /* 0x00000004090472a4 */ /* 0x000fe2000f8e023f */
[----:B------:R-:W-:Y:S01]  /*1990*/  CS2R R108, SRZ ;  /* 0x00000000006c7805 */ /* 0x000fe2000001ff00 */
[----:B------:R-:W-:Y:S01]  /*19a0*/  CS2R R106, SRZ ;  /* 0x00000000006a7805 */ /* 0x000fe2000001ff00 */
[----:B------:R-:W-:Y:S01]  /*19b0*/  LEA.HI.X R11, R0, R5, R11, 0x6, P2 ;  /* 0x00000005000b7211 */ /* 0x000fe200010f340b */
[----:B------:R-:W-:Y:S01]  /*19c0*/  UIMAD UR22, UR14, UR5, UR4 ;  /* 0x000000050e1672a4 */ /* 0x000fe2000f8e0204 */
[----:B------:R-:W-:Y:S01]  /*19d0*/  LEA.HI R0, R17, R8, RZ, 0x1 ;  /* 0x0000000811007211 */ /* 0x000fe200078f08ff */
[----:B------:R-:W-:Y:S01]  /*19e0*/  CS2R R104, SRZ ;  /* 0x0000000000687805 */ /* 0x000fe2000001ff00 */
[----:B------:R-:W-:Y:S01]  /*19f0*/  ISETP.GE.AND P2, PT, R2, c[0x0][0x1fc], PT ;  /* 0x00007f0002007a0c */ /* 0x000fe20003f46270 */
[----:B------:R1:W-:Y:S01]  /*1a00*/  LDGSTS.E.BYPASS.LTC128B.128 [R240+0x11080], [R10.64], !P0 ;  /* 0x110800000af07fae */ /* 0x0003e2000c101d50 */
[----:B------:R-:W-:Y:S01]  /*1a10*/  LOP3.LUT R0, R0, 0xfffffffe, RZ, 0xc0, !PT ;  /* 0xfffffffe00007812 */ /* 0x000fe200078ec0ff */
[----:B------:R-:W-:Y:S01]  /*1a20*/  IMAD.WIDE.U32 R2, R250, c[0x0][0x208], R2 ;  /* 0x00008200fa027a25 */ /* 0x000fe200078e0002 */
[----:B------:R-:W-:Y:S01]  /*1a30*/  ISETP.GT.AND P0, PT, R248, 0xf, PT ;  /* 0x0000000ff800780c */ /* 0x000fe20003f04270 */
[----:B------:R1:W-:Y:S01]  /*1a40*/  LDGSTS.E.BYPASS.LTC128B.128 [R240+0x13080], [R10.64+0x80], !P1 ;  /* 0x130800800af07fae */ /* 0x0003e2000c901d50 */
[----:B------:R-:W-:Y:S01]  /*1a50*/  ULDC.64 UR4, c[0x0][0x288] ;  /* 0x0000a20000047ab9 */ /* 0x000fe20000000a00 */
[----:B------:R-:W-:Y:S01]  /*1a60*/  IMAD.IADD R21, R8, 0x1, -R0 ;  /* 0x0000000108157824 */ /* 0x000fe200078e0a00 */
[----:B------:R-:W-:Y:S01]  /*1a70*/  UIMAD UR4, UR20, UR4, URZ ;  /* 0x00000004140472a4 */ /* 0x000fe2000f8e023f */
[----:B------:R-:W-:Y:S01]  /*1a80*/  IMAD R0, R251, c[0x0][0x208], RZ ;  /* 0x00008200fb007a24 */ /* 0x000fe200078e02ff */
[----:B------:R1:W-:Y:S01]  /*1a90*/  LDGSTS.E.BYPASS.LTC128B.128 [R240+0x15080], [R10.64+0x100], !P5 ;  /* 0x150801000af07fae */ /* 0x0003e2000e901d50 */
[----:B------:R-:W-:Y:S01]  /*1aa0*/  ISETP.GE.AND P5, PT, R26, c[0x0][0x16c], PT ;  /* 0x00005b001a007a0c */ /* 0x000fe20003fa6270 */
[----:B------:R-:W-:Y:S01]  /*1ab0*/  UIMAD UR4, UR13, UR5, UR4 ;  /* 0x000000050d0472a4 */ /* 0x000fe2000f8e0204 */
[----:B----4-:R-:W-:Y:S01]  /*1ac0*/  IMAD.U32 R4, RZ, RZ, UR14 ;  /* 0x0000000eff047e24 */ /* 0x010fe2000f8e00ff */
[----:B------:R-:W-:Y:S01]  /*1ad0*/  SHF.R.S32.HI R5, RZ, 0x1f, R16 ;  /* 0x0000001fff057819 */ /* 0x000fe20000011410 */
[----:B------:R-:W-:Y:S01]  /*1ae0*/  IMAD R0, R250, c[0x0][0x20c], R0 ;  /* 0x00008300fa007a24 */ /* 0x000fe200078e0200 */
[----:B------:R1:W-:Y:S01]  /*1af0*/  LDGSTS.E.BYPASS.LTC128B.128 [R240+0x17080], [R10.64+0x180], !P4 ;  /* 0x170801800af07fae */ /* 0x0003e2000e101d50 */
[----:B------:R-:W-:Y:S01]  /*1b00*/  IMAD.WIDE.U32 R32, R4, c[0x0][0x278], R6 ;  /* 0x00009e0004207a25 */ /* 0x000fe200078e0006 */
[----:B------:R-:W-:Y:S01]  /*1b10*/  SHF.R.S32.HI R4, RZ, 0x5, R16 ;  /* 0x00000005ff047819 */ /* 0x000fe20000011410 */
[----:B------:R-:W-:Y:S01]  /*1b20*/  CS2R R102, SRZ ;  /* 0x0000000000667805 */ /* 0x000fe2000001ff00 */
[----:B------:R-:W-:Y:S01]  /*1b30*/  ISETP.GE.AND P4, PT, R24, c[0x0][0x16c], PT ;  /* 0x00005b0018007a0c */ /* 0x000fe20003f86270 */
[----:B------:R-:W-:Y:S01]  /*1b40*/  IMAD.IADD R3, R3, 0x1, R0 ;  /* 0x0000000103037824 */ /* 0x000fe200078e0200 */
[-C--:B------:R-:W-:Y:S01]  /*1b50*/  LEA.HI R6, R5, R4.reuse, RZ, 0x2 ;  /* 0x0000000405067211 */ /* 0x080fe200078f10ff */
[----:B------:R-:W-:Y:S01]  /*1b60*/  IMAD.U32 R0, RZ, RZ, UR13 ;  /* 0x0000000dff007e24 */ /* 0x000fe2000f8e00ff */
[----:B------:R-:W-:Y:S01]  /*1b70*/  LEA.HI R5, R4, R4, RZ, 0x1 ;  /* 0x0000000404057211 */ /* 0x000fe200078f08ff */
[----:B------:R2:W-:Y:S01]  /*1b80*/  STL.64 [R1+0x20], R32 ;  /* 0x0000202001007387 */ /* 0x0005e20000100a00 */
[----:B------:R-:W-:Y:S01]  /*1b90*/  IADD3 R28, R33, UR6, RZ ;  /* 0x00000006211c7c10 */ /* 0x000fe2000fffe0ff */
[----:B------:R-:W-:Y:S01]  /*1ba0*/  IMAD.WIDE.U32 R2, R0, c[0x0][0x210], R2 ;  /* 0x0000840000027a25 */ /* 0x000fe200078e0002 */
[----:B------:R-:W-:Y:S01]  /*1bb0*/  @!P0 IADD3 R0, P1, R32, UR18, RZ ;  /* 0x0000001220008c10 */ /* 0x000fe2000ff3e0ff */
[----:B------:R-:W-:Y:S01]  /*1bc0*/  CS2R R100, SRZ ;  /* 0x0000000000647805 */ /* 0x000fe2000001ff00 */
[----:B------:R-:W-:Y:S01]  /*1bd0*/  LOP3.LUT R7, R5, 0xfffffffe, RZ, 0xc0, !PT ;  /* 0xfffffffe05077812 */ /* 0x000fe200078ec0ff */
[----:B------:R4:W-:Y:S01]  /*1be0*/  STL [R1+0x38], R28 ;  /* 0x0000381c01007387 */ /* 0x0009e20000100800 */
[----:B------:R-:W-:Y:S01]  /*1bf0*/  IADD3 R3, R3, UR7, RZ ;  /* 0x0000000703037c10 */ /* 0x000fe2000fffe0ff */
[----:B------:R-:W-:Y:S01]  /*1c00*/  ULDC.64 UR6, c[0x0][0x208] ;  /* 0x0000820000067ab9 */ /* 0x000fe20000000a00 */
[----:B------:R-:W-:Y:S01]  /*1c10*/  @!P0 IADD3.X R5, R28, UR21, RZ, P1, !PT ;  /* 0x000000151c058c10 */ /* 0x000fe20008ffe4ff */
[----:B------:R-:W-:Y:S01]  /*1c20*/  UIMAD UR19, UR19, UR6, URZ ;  /* 0x00000006131372a4 */ /* 0x000fe2000f8e023f */
[----:B------:R-:W-:Y:S01]  /*1c30*/  LOP3.LUT R6, R6, 0xfffffffc, RZ, 0xc0, !PT ;  /* 0xfffffffc06067812 */ /* 0x000fe200078ec0ff */
[----:B------:R-:W-:Y:S01]  /*1c40*/  UIMAD.WIDE.U32 UR24, UR11, UR6, URZ ;  /* 0x000000060b1872a5 */ /* 0x000fe2000f8e003f */
[----:B------:R-:W-:Y:S01]  /*1c50*/  @!P0 LEA R14, P1, R0, c[0x0][0x258], 0x2 ;  /* 0x00009600000e8a11 */ /* 0x000fe200078210ff */
[----:B------:R-:W-:Y:S01]  /*1c60*/  UIMAD UR19, UR11, UR7, UR19 ;  /* 0x000000070b1372a4 */ /* 0x000fe2000f8e0213 */
[----:B------:R-:W-:Y:S01]  /*1c70*/  SEL R243, RZ, 0x8, P4 ;  /* 0x00000008fff37807 */ /* 0x000fe20002000000 */
[----:B---3--:R-:W-:Y:S01]  /*1c80*/  IMAD.IADD R23, R4, 0x1, -R6 ;  /* 0x0000000104177824 */ /* 0x008fe200078e0a06 */
[----:B------:R-:W-:Y:S01]  /*1c90*/  @!P0 LEA.HI.X R15, R0, c[0x0][0x25c], R5, 0x2, P1 ;  /* 0x00009700000f8a11 */ /* 0x000fe200008f1405 */
[----:B------:R-:W-:Y:S01]  /*1ca0*/  IMAD.U32 R0, RZ, RZ, UR14 ;  /* 0x0000000eff007e24 */ /* 0x000fe2000f8e00ff */
[----:B------:R-:W-:Y:S01]  /*1cb0*/  SHF.R.S32.HI R5, RZ, 0x2, R20 ;  /* 0x00000002ff057819 */ /* 0x000fe20000011414 */
[----:B------:R-:W-:Y:S01]  /*1cc0*/  UIADD3 UR19, UR25, UR19, URZ ;  /* 0x0000001319137290 */ /* 0x000fe2000fffe03f */
[----:B------:R-:W-:Y:S01]  /*1cd0*/  IMAD.MOV.U32 R6, RZ, RZ, R18 ;  /* 0x000000ffff067224 */ /* 0x000fe200078e0012 */
[----:B------:R-:W-:Y:S01]  /*1ce0*/  ISETP.GE.AND P4, PT, R25, c[0x0][0x1fc], PT ;  /* 0x00007f0019007a0c */ /* 0x000fe20003f86270 */
[----:B-1----:R-:W-:Y:S01]  /*1cf0*/  IMAD.SHL.U32 R10, R27, 0x8, RZ ;  /* 0x000000081b0a7824 */ /* 0x002fe200078e00ff */
[----:B------:R-:W-:Y:S01]  /*1d00*/  SEL R31, RZ, 0x1, P2 ;  /* 0x00000001ff1f7807 */ /* 0x000fe20001000000 */
[----:B------:R-:W-:Y:S01]  /*1d10*/  CS2R R98, SRZ ;  /* 0x0000000000627805 */ /* 0x000fe2000001ff00 */
[----:B------:R-:W-:Y:S01]  /*1d20*/  ISETP.GE.AND P2, PT, R24, c[0x0][0x1fc], PT ;  /* 0x00007f0018007a0c */ /* 0x000fe20003f46270 */
[----:B--2---:R-:W-:Y:S01]  /*1d30*/  IMAD.WIDE.U32 R32, R0, c[0x0][0x218], R2 ;  /* 0x0000860000207a25 */ /* 0x004fe200078e0002 */
[----:B------:R-:W-:Y:S01]  /*1d40*/  CS2R R96, SRZ ;  /* 0x0000000000607805 */ /* 0x000fe2000001ff00 */
[----:B------:R-:W-:Y:S01]  /*1d50*/  CS2R R94, SRZ ;  /* 0x00000000005e7805 */ /* 0x000fe2000001ff00 */
[----:B------:R-:W-:Y:S01]  /*1d60*/  SEL R242, RZ, 0x8, P2 ;  /* 0x00000008fff27807 */ /* 0x000fe20001000000 */
[----:B----4-:R-:W-:Y:S01]  /*1d70*/  IMAD.IADD R28, R4, 0x1, -R7 ;  /* 0x00000001041c7824 */ /* 0x010fe200078e0a07 */
[----:B------:R-:W-:Y:S01]  /*1d80*/  SHF.R.S32.HI R4, RZ, 0x1f, R20 ;  /* 0x0000001fff047819 */ /* 0x000fe20000011414 */
[----:B------:R-:W-:Y:S01]  /*1d90*/  IMAD.U32 R2, RZ, RZ, UR24 ;  /* 0x00000018ff027e24 */ /* 0x000fe2000f8e00ff */
[----:B------:R-:W-:Y:S01]  /*1da0*/  IADD3 R29, R33, UR22, RZ ;  /* 0x00000016211d7c10 */ /* 0x000fe2000fffe0ff */
[----:B------:R-:W-:Y:S01]  /*1db0*/  IMAD.U32 R3, RZ, RZ, UR25 ;  /* 0x00000019ff037e24 */ /* 0x000fe2000f8e00ff */
[----:B------:R-:W-:Y:S01]  /*1dc0*/  LEA.HI R0, R4, R5, RZ, 0x3 ;  /* 0x0000000504007211 */ /* 0x000fe200078f18ff */
[----:B------:R1:W-:Y:S01]  /*1dd0*/  STL.64 [R1], R32 ;  /* 0x0000002001007387 */ /* 0x0003e20000100a00 */
[----:B------:R-:W-:Y:S01]  /*1de0*/  LEA R8, P1, R2, R32, 0x6 ;  /* 0x0000002002087211 */ /* 0x000fe200078230ff */
[----:B------:R-:W-:Y:S01]  /*1df0*/  IMAD.U32 R4, RZ, RZ, UR14 ;  /* 0x0000000eff047e24 */ /* 0x000fe2000f8e00ff */
[----:B------:R-:W-:Y:S01]  /*1e00*/  LOP3.LUT R3, R0, 0xfffffff8, RZ, 0xc0, !PT ;  /* 0xfffffff800037812 */ /* 0x000fe200078ec0ff */
[----:B------:R-:W-:Y:S01]  /*1e10*/  IMAD.U32 R0, RZ, RZ, UR19 ;  /* 0x00000013ff007e24 */ /* 0x000fe2000f8e00ff */
[----:B------:R-:W-:Y:S01]  /*1e20*/  IADD3 R7, R19, UR4, RZ ;  /* 0x0000000413077c10 */ /* 0x000fe2000fffe0ff */
[----:B------:R2:W-:Y:S01]  /*1e30*/  STL [R1+0x10], R29 ;  /* 0x0000101d01007387 */ /* 0x0005e20000100800 */
[----:B------:R-:W-:Y:S01]  /*1e40*/  IMAD.WIDE.U32 R34, R4, c[0x0][0x240], R12 ;  /* 0x0000900004227a25 */ /* 0x000fe200078e000c */
[----:B------:R-:W-:Y:S01]  /*1e50*/  ULDC.64 UR4, c[0x0][0x290] ;  /* 0x0000a40000047ab9 */ /* 0x000fe20000000a00 */
[----:B------:R-:W-:Y:S01]  /*1e60*/  CS2R R92, SRZ ;  /* 0x00000000005c7805 */ /* 0x000fe2000001ff00 */
[----:B------:R-:W-:Y:S01]  /*1e70*/  UIMAD UR4, UR9, UR4, URZ ;  /* 0x00000004090472a4 */ /* 0x000fe2000f8e023f */
[----:B------:R-:W-:Y:S01]  /*1e80*/  IMAD.IADD R19, R5, 0x1, -R3 ;  /* 0x0000000105137824 */ /* 0x000fe200078e0a03 */
[----:B------:R-:W-:Y:S01]  /*1e90*/  LEA.HI.X R5, R2, R29, R0, 0x6, P1 ;  /* 0x0000001d02057211 */ /* 0x000fe200008f3400 */
[----:B------:R-:W-:Y:S01]  /*1ea0*/  IMAD.U32 R0, RZ, RZ, UR14 ;  /* 0x0000000eff007e24 */ /* 0x000fe2000f8e00ff */
[----:B------:R-:W-:Y:S01]  /*1eb0*/  LOP3.LUT R2, R17, 0xfffffff0, RZ, 0xc0, !PT ;  /* 0xfffffff011027812 */ /* 0x000fe200078ec0ff */
[----:B------:R-:W-:Y:S01]  /*1ec0*/  UIMAD UR4, UR14, UR5, UR4 ;  /* 0x000000050e0472a4 */ /* 0x000fe2000f8e0204 */
[C---:B------:R-:W-:Y:S01]  /*1ed0*/  ISETP.GE.AND P1, PT, R25.reuse, c[0x0][0x16c], PT ;  /* 0x00005b0019007a0c */ /* 0x040fe20003f26270 */
[----:B------:R-:W-:Y:S01]  /*1ee0*/  IMAD.WIDE.U32 R36, R0, c[0x0][0x290], R6 ;  /* 0x0000a40000247a25 */ /* 0x000fe200078e0006 */
[----:B------:R-:W-:Y:S01]  /*1ef0*/  LOP3.LUT R3, R16, 0xffffffe0, RZ, 0xc0, !PT ;  /* 0xffffffe010037812 */ /* 0x000fe200078ec0ff */
[----:B------:R-:W-:Y:S01]  /*1f00*/  STL.64 [R1+0x30], R34 ;  /* 0x0000302201007387 */ /* 0x000fe20000100a00 */
[----:B------:R-:W-:Y:S01]  /*1f10*/  CS2R R90, SRZ ;  /* 0x00000000005a7805 */ /* 0x000fe2000001ff00 */
[C---:B------:R-:W-:Y:S01]  /*1f20*/  IMAD.IADD R2, R248.reuse, 0x1, -R2 ;  /* 0x00000001f8027824 */ /* 0x040fe200078e0a02 */
[----:B------:R-:W-:Y:S01]  /*1f30*/  CS2R R88, SRZ ;  /* 0x0000000000587805 */ /* 0x000fe2000001ff00 */
[C---:B------:R-:W-:Y:S01]  /*1f40*/  IMAD.IADD R0, R248.reuse, 0x1, -R3 ;  /* 0x00000001f8007824 */ /* 0x040fe200078e0a03 */
[----:B------:R3:W-:Y:S01]  /*1f50*/  STL.64 [R1+0x18], R36 ;  /* 0x0000182401007387 */ /* 0x0007e20000100a00 */
[----:B------:R-:W-:Y:S01]  /*1f60*/  @!P0 IMAD.SHL.U32 R3, R248, 0x10, RZ ;  /* 0x00000010f8038824 */ /* 0x000fe200078e00ff */
[----:B------:R-:W-:Y:S01]  /*1f70*/  SHF.R.S32.HI R6, RZ, 0x1f, R2 ;  /* 0x0000001fff067819 */ /* 0x000fe20000011402 */
[----:B------:R-:W-:Y:S01]  /*1f80*/  CS2R R86, SRZ ;  /* 0x0000000000567805 */ /* 0x000fe2000001ff00 */
[----:B-1----:R-:W-:Y:S01]  /*1f90*/  SEL R32, RZ, 0x1, P3 ;  /* 0x00000001ff207807 */ /* 0x002fe20001800000 */
[----:B------:R-:W-:Y:S01]  /*1fa0*/  CS2R R84, SRZ ;  /* 0x0000000000547805 */ /* 0x000fe2000001ff00 */
[C---:B------:R-:W-:Y:S01]  /*1fb0*/  ISETP.GE.AND P3, PT, R26.reuse, c[0x0][0x1fc], PT ;  /* 0x00007f001a007a0c */ /* 0x040fe20003f66270 */
[----:B------:R1:W-:Y:S01]  /*1fc0*/  @!P0 LDGSTS.E.BYPASS.LTC128B.128 [R3+0x20080], [R14.64] ;  /* 0x200800000e038fae */ /* 0x0003e2000b901d50 */
[----:B--2---:R-:W-:Y:S01]  /*1fd0*/  SEL R29, RZ, 0xffffffff, P5 ;  /* 0xffffffffff1d7807 */ /* 0x004fe20002800000 */
[----:B------:R-:W-:Y:S01]  /*1fe0*/  CS2R R82, SRZ ;  /* 0x0000000000527805 */ /* 0x000fe2000001ff00 */
[----:B------:R-:W-:Y:S01]  /*1ff0*/  ISETP.GE.AND P5, PT, R26, c[0x0][0x1fc], PT ;  /* 0x00007f001a007a0c */ /* 0x000fe20003fa6270 */
[----:B------:R-:W0:Y:S01]  /*2000*/  LDGDEPBAR ;  /* 0x00000000000079af */ /* 0x000e220000000000 */
[----:B------:R-:W-:Y:S01]  /*2010*/  SEL R26, RZ, 0x4, P1 ;  /* 0x00000004ff1a7807 */ /* 0x000fe20000800000 */
[----:B------:R-:W-:Y:S01]  /*2020*/  CS2R R80, SRZ ;  /* 0x0000000000507805 */ /* 0x000fe2000001ff00 */
[----:B------:R-:W-:Y:S01]  /*2030*/  ISETP.GE.AND P1, PT, R25, c[0x0][0x1fc], PT ;  /* 0x00007f0019007a0c */ /* 0x000fe20003f26270 */
[----:B------:R-:W-:Y:S01]  /*2040*/  CS2R R78, SRZ ;  /* 0x00000000004e7805 */ /* 0x000fe2000001ff00 */
[----:B------:R-:W-:Y:S01]  /*2050*/  SEL R25, RZ, 0xffffffff, P3 ;  /* 0xffffffffff197807 */ /* 0x000fe20001800000 */
[----:B------:R-:W-:Y:S01]  /*2060*/  CS2R R76, SRZ ;  /* 0x00000000004c7805 */ /* 0x000fe2000001ff00 */
[----:B------:R-:W-:Y:S01]  /*2070*/  ISETP.GE.AND P3, PT, R24, c[0x0][0x1fc], PT ;  /* 0x00007f0018007a0c */ /* 0x000fe20003f66270 */
[----:B------:R-:W-:Y:S01]  /*2080*/  CS2R R74, SRZ ;  /* 0x00000000004a7805 */ /* 0x000fe2000001ff00 */
[----:B------:R-:W-:Y:S01]  /*2090*/  SEL R24, RZ, 0x4, P1 ;  /* 0x00000004ff187807 */ /* 0x000fe20000800000 */
[----:B------:R-:W-:Y:S01]  /*20a0*/  CS2R R72, SRZ ;  /* 0x0000000000487805 */ /* 0x000fe2000001ff00 */
[----:B------:R-:W-:Y:S01]  /*20b0*/  LEA R4, P1, R8, c[0x0][0x1f0], 0x1 ;  /* 0x00007c0008047a11 */ /* 0x000fe200078208ff */
[----:B------:R-:W-:Y:S01]  /*20c0*/  CS2R R70, SRZ ;  /* 0x0000000000467805 */ /* 0x000fe2000001ff00 */
[----:B------:R-:W-:Y:S01]  /*20d0*/  LEA.HI R230, R6, R2, RZ, 0x3 ;  /* 0x0000000206e67211 */ /* 0x000fe200078f18ff */
[----:B------:R-:W-:Y:S01]  /*20e0*/  CS2R R68, SRZ ;  /* 0x0000000000447805 */ /* 0x000fe2000001ff00 */
[----:B------:R-:W-:Y:S01]  /*20f0*/  SHF.R.S32.HI R7, RZ, 0x1f, R0 ;  /* 0x0000001fff077819 */ /* 0x000fe20000011400 */
[----:B------:R-:W-:Y:S01]  /*2100*/  CS2R R66, SRZ ;  /* 0x0000000000427805 */ /* 0x000fe2000001ff00 */
[----:B------:R-:W-:Y:S01]  /*2110*/  LEA.HI.X R5, R8, c[0x0][0x1f4], R5, 0x1, P1 ;  /* 0x00007d0008057a11 */ /* 0x000fe200008f0c05 */
[----:B------:R-:W-:Y:S01]  /*2120*/  CS2R R64, SRZ ;  /* 0x0000000000407805 */ /* 0x000fe2000001ff00 */
[----:B------:R-:W-:Y:S01]  /*2130*/  ISETP.LT.OR P1, PT, R9, 0x1, P6 ;  /* 0x000000010900780c */ /* 0x000fe20003721670 */
[----:B------:R-:W-:Y:S01]  /*2140*/  CS2R R62, SRZ ;  /* 0x00000000003e7805 */ /* 0x000fe2000001ff00 */
[----:B------:R-:W-:Y:S01]  /*2150*/  LEA.HI R16, R7, R0, RZ, 0x2 ;  /* 0x0000000007107211 */ /* 0x000fe200078f10ff */
[----:B------:R-:W-:Y:S01]  /*2160*/  CS2R R60, SRZ ;  /* 0x00000000003c7805 */ /* 0x000fe2000001ff00 */
[C---:B-1----:R-:W-:Y:S01]  /*2170*/  LOP3.LUT R3, R230.reuse, 0xfffffff8, RZ, 0xc0, !PT ;  /* 0xfffffff8e6037812 */ /* 0x042fe200078ec0ff */
[----:B------:R-:W-:Y:S01]  /*2180*/  IMAD.SHL.U32 R230, R230, 0x40, RZ ;  /* 0x00000040e6e67824 */ /* 0x000fe200078e00ff */
[----:B------:R-:W-:Y:S01]  /*2190*/  LOP3.LUT R6, R16, 0x7ffffffc, RZ, 0xc0, !PT ;  /* 0x7ffffffc10067812 */ /* 0x000fe200078ec0ff */
[----:B------:R-:W-:Y:S01]  /*21a0*/  CS2R R58, SRZ ;  /* 0x00000000003a7805 */ /* 0x000fe2000001ff00 */
[----:B------:R-:W-:Y:S01]  /*21b0*/  LEA.HI R7, R22, R248, RZ, 0x7 ;  /* 0x000000f816077211 */ /* 0x000fe200078f38ff */
[----:B------:R-:W-:Y:S01]  /*21c0*/  IMAD.IADD R13, R2, 0x1, -R3 ;  /* 0x00000001020d7824 */ /* 0x000fe200078e0a03 */
[C---:B------:R-:W-:Y:S01]  /*21d0*/  ISETP.LT.OR P2, PT, R9.reuse, 0x1, P5 ;  /* 0x000000010900780c */ /* 0x040fe20002f41670 */
[----:B------:R-:W-:Y:S01]  /*21e0*/  IMAD.SHL.U32 R2, R30, 0x40, RZ ;  /* 0x000000401e027824 */ /* 0x000fe200078e00ff */
[----:B------:R-:W-:Y:S01]  /*21f0*/  SHF.R.S32.HI R12, RZ, 0x7, R7 ;  /* 0x00000007ff0c7819 */ /* 0x000fe20000011407 */
[----:B------:R-:W-:Y:S01]  /*2200*/  IMAD.IADD R11, R0, 0x1, -R6 ;  /* 0x00000001000b7824 */ /* 0x000fe200078e0a06 */
[----:B------:R1:W-:Y:S01]  /*2210*/  LDGSTS.E.BYPASS.LTC128B.128 [R240+0x18080], [R4.64], !P1 ;  /* 0x1808000004f07fae */ /* 0x0003e2000c901d50 */
[----:B------:R-:W-:Y:S01]  /*2220*/  IMAD.SHL.U32 R3, R250, 0x8, RZ ;  /* 0x00000008fa037824 */ /* 0x000fe200078e00ff */
[----:B------:R-:W-:Y:S01]  /*2230*/  LOP3.LUT R0, R2, 0x1c0, RZ, 0xc0, !PT ;  /* 0x000001c002007812 */ /* 0x000fe200078ec0ff */
[----:B------:R-:W-:Y:S01]  /*2240*/  IMAD.SHL.U32 R7, R28, 0x10, RZ ;  /* 0x000000101c077824 */ /* 0x000fe200078e00ff */
[----:B------:R-:W-:Y:S01]  /*2250*/  ISETP.LT.OR P1, PT, R9, 0x1, P4 ;  /* 0x000000010900780c */ /* 0x000fe20002721670 */
[----:B------:R-:W-:Y:S01]  /*2260*/  IMAD.SHL.U32 R6, R21, 0x20, RZ ;  /* 0x0000002015067824 */ /* 0x000fe200078e00ff */
[----:B------:R-:W-:Y:S01]  /*2270*/  LOP3.LUT R3, R3, 0x8, RZ, 0xc0, !PT ;  /* 0x0000000803037812 */ /* 0x000fe200078ec0ff */
[----:B------:R-:W-:Y:S01]  /*2280*/  CS2R R56, SRZ ;  /* 0x0000000000387805 */ /* 0x000fe2000001ff00 */
[--C-:B------:R-:W-:Y:S01]  /*2290*/  SHF.R.U32.HI R2, RZ, 0x3, R0.reuse ;  /* 0x00000003ff027819 */ /* 0x100fe20000011600 */
[----:B------:R1:W-:Y:S01]  /*22a0*/  LDGSTS.E.BYPASS.LTC128B.128 [R240+0x1a080], [R4.64+0x80], !P2 ;  /* 0x1a08008004f07fae */ /* 0x0003e2000d101d50 */
[----:B------:R-:W-:Y:S01]  /*22b0*/  LOP3.LUT R7, R0, 0x10, R7, 0xf8, !PT ;  /* 0x0000001000077812 */ /* 0x000fe200078ef807 */
[----:B------:R-:W-:Y:S01]  /*22c0*/  CS2R R54, SRZ ;  /* 0x0000000000367805 */ /* 0x000fe2000001ff00 */
[----:B------:R-:W-:Y:S01]  /*22d0*/  LOP3.LUT R8, R2, R3, R0, 0x1e, !PT ;  /* 0x0000000302087212 */ /* 0x000fe200078e1e00 */
[----:B------:R-:W-:Y:S01]  /*22e0*/  CS2R R52, SRZ ;  /* 0x0000000000347805 */ /* 0x000fe2000001ff00 */
[----:B------:R-:W-:Y:S01]  /*22f0*/  LOP3.LUT R0, R6, 0x20, RZ, 0xc0, !PT ;  /* 0x0000002006007812 */ /* 0x000fe200078ec0ff */
[----:B------:R-:W-:Y:S01]  /*2300*/  IMAD.U32 R6, RZ, RZ, UR6 ;  /* 0x00000006ff067e24 */ /* 0x000fe2000f8e00ff */
[----:B------:R-:W-:Y:S01]  /*2310*/  LOP3.LUT R17, R2, R7, R3, 0x1e, !PT ;  /* 0x0000000702117212 */ /* 0x000fe200078e1e03 */
[----:B------:R-:W-:Y:S01]  /*2320*/  IMAD.U32 R7, RZ, RZ, UR7 ;  /* 0x00000007ff077e24 */ /* 0x000fe2000f8e00ff */
[C---:B------:R-:W-:Y:S01]  /*2330*/  ISETP.LT.OR P2, PT, R9.reuse, 0x1, P3 ;  /* 0x000000010900780c */ /* 0x040fe20001f41670 */
[----:B------:R1:W-:Y:S01]  /*2340*/  LDGSTS.E.BYPASS.LTC128B.128 [R240+0x1c080], [R4.64+0x100], !P1 ;  /* 0x1c08010004f07fae */ /* 0x0003e2000c901d50 */
[----:B------:R-:W-:Y:S01]  /*2350*/  LEA.HI R3, R12, R12, RZ, 0x1 ;  /* 0x0000000c0c037211 */ /* 0x000fe200078f08ff */
[----:B------:R-:W-:Y:S01]  /*2360*/  CS2R R50, SRZ ;  /* 0x0000000000327805 */ /* 0x000fe2000001ff00 */
[C---:B------:R-:W-:Y:S01]  /*2370*/  ISETP.LT.OR P6, PT, R9.reuse, 0x21, P6 ;  /* 0x000000210900780c */ /* 0x040fe200037c1670 */
[----:B------:R-:W-:Y:S01]  /*2380*/  CS2R R48, SRZ ;  /* 0x0000000000307805 */ /* 0x000fe2000001ff00 */
[C---:B------:R-:W-:Y:S01]  /*2390*/  ISETP.LT.OR P5, PT, R9.reuse, 0x21, P5 ;  /* 0x000000210900780c */ /* 0x040fe20002fa1670 */
[----:B------:R-:W-:Y:S01]  /*23a0*/  CS2R R46, SRZ ;  /* 0x00000000002e7805 */ /* 0x000fe2000001ff00 */
[C---:B------:R-:W-:Y:S01]  /*23b0*/  ISETP.LT.OR P4, PT, R9.reuse, 0x21, P4 ;  /* 0x000000210900780c */ /* 0x040fe20002781670 */
[----:B------:R-:W-:Y:S01]  /*23c0*/  CS2R R44, SRZ ;  /* 0x00000000002c7805 */ /* 0x000fe2000001ff00 */
        /* <DEDUP_REMOVED lines=17> */
[----:B------:R1:W-:Y:S01]  /*24e0*/  LDGSTS.E.BYPASS.LTC128B.128 [R240+0x1e080], [R4.64+0x180], !P2 ;  /* 0x1e08018004f07fae */ /* 0x0003e2000d101d50 */
[----:B------:R-:W-:Y:S01]  /*24f0*/  SHF.R.U32.HI R6, RZ, 0x3, R3 ;  /* 0x00000003ff067819 */ /* 0x000fe20000011603 */
[----:B------:R-:W-:Y:S01]  /*2500*/  ULDC.64 UR4, c[0x0][0x240] ;  /* 0x0000900000047ab9 */ /* 0x000fe20000000a00 */
[----:B------:R-:W-:Y:S01]  /*2510*/  IADD3.X R3, R33, UR21, RZ, P1, !PT ;  /* 0x0000001521037c10 */ /* 0x000fe20008ffe4ff */
[----:B------:R2:W-:Y:S01]  /*2520*/  LDGSTS.E.BYPASS.LTC128B.128 [R240+0x19080], [R8.64], !P6 ;  /* 0x1908000008f07fae */ /* 0x0005e2000f101d50 */
[----:B------:R-:W-:Y:S01]  /*2530*/  LEA R14, P1, R0, c[0x0][0x280], 0x2 ;  /* 0x0000a000000e7a11 */ /* 0x000fe200078210ff */
[----:B------:R-:W-:Y:S01]  /*2540*/  UIMAD UR4, UR9, UR4, URZ ;  /* 0x00000004090472a4 */ /* 0x000fe2000f8e023f */
[----:B------:R-:W-:Y:S01]  /*2550*/  LOP3.LUT R10, R10, 0x2, R31, 0xe2, !PT ;  /* 0x000000020a0a7812 */ /* 0x000fe200078ee21f */
[----:B------:R2:W-:Y:S01]  /*2560*/  LDGSTS.E.BYPASS.LTC128B.128 [R240+0x1b080], [R8.64+0x80], !P5 ;  /* 0x1b08008008f07fae */ /* 0x0005e2000e901d50 */
[----:B------:R-:W-:Y:S01]  /*2570*/  LEA.HI.X R15, R0, c[0x0][0x284], R3, 0x2, P1 ;  /* 0x0000a100000f7a11 */ /* 0x000fe200008f1403 */
[----:B------:R-:W-:Y:S01]  /*2580*/  UIMAD UR4, UR14, UR5, UR4 ;  /* 0x000000050e0472a4 */ /* 0x000fe2000f8e0204 */
        /* <DEDUP_REMOVED lines=9> */
[----:B------:R-:W-:Y:S01]  /*2620*/  IMAD.SHL.U32 R10, R23, 0x400, RZ ;  /* 0x00000400170a7824 */ /* 0x000fe200078e00ff */
[----:B------:R-:W-:Y:S01]  /*2630*/  LOP3.LUT R12, R7, R6, RZ, 0x3c, !PT ;  /* 0x00000006070c7212 */ /* 0x000fe200078e3cff */
[----:B------:R2:W-:Y:S01]  /*2640*/  LDGSTS.E.BYPASS.LTC128B.128 [R240+0x1f080], [R8.64+0x180], !P3 ;  /* 0x1f08018008f07fae */ /* 0x0005e2000d901d50 */
[----:B------:R-:W-:Y:S01]  /*2650*/  LOP3.LUT R3, R3, 0x1c0, RZ, 0xc0, !PT ;  /* 0x000001c003037812 */ /* 0x000fe200078ec0ff */
[----:B------:R-:W-:Y:S01]  /*2660*/  IMAD.SHL.U32 R22, R22, 0x2, RZ ;  /* 0x0000000216167824 */ /* 0x000fe200078e00ff */
[----:B------:R-:W-:Y:S01]  /*2670*/  LOP3.LUT R243, R243, R11, R26, 0xfe, !PT ;  /* 0x0000000bf3f37212 */ /* 0x000fe200078efe1a */
[----:B------:R-:W-:Y:S01]  /*2680*/  IMAD.SHL.U32 R11, R21, 0x8, RZ ;  /* 0x00000008150b7824 */ /* 0x000fe200078e00ff */
[----:B-1----:R-:W-:Y:S01]  /*2690*/  SEL R5, R16, 0xfffffff0, !P1 ;  /* 0xfffffff010057807 */ /* 0x002fe20004800000 */
[----:B------:R-:W-:Y:S01]  /*26a0*/  IMAD.IADD R4, R248, 0x1, -R0 ;  /* 0x00000001f8047824 */ /* 0x000fe200078e0a00 */
[----:B------:R-:W-:Y:S01]  /*26b0*/  SHF.R.U32.HI R6, RZ, 0x3, R3 ;  /* 0x00000003ff067819 */ /* 0x000fe20000011603 */
[----:B------:R2:W-:Y:S01]  /*26c0*/  STL [R1+0x2c], R33 ;  /* 0x00002c2101007387 */ /* 0x0005e20000100800 */
[----:B------:R-:W-:Y:S01]  /*26d0*/  LOP3.LUT R11, R3, 0x8, R11, 0xf8, !PT ;  /* 0x00000008030b7812 */ /* 0x000fe200078ef80b */
[----:B------:R-:W-:Y:S01]  /*26e0*/  IMAD R7, R4, 0x2, R10 ;  /* 0x0000000204077824 */ /* 0x000fe200078e020a */
[----:B------:R-:W-:Y:S01]  /*26f0*/  SEL R4, R246, 0xffffffe0, !P2 ;  /* 0xffffffe0f6047807 */ /* 0x000fe20005000000 */
[----:B------:R2:W-:Y:S01]  /*2700*/  STL [R1+0x28], R22 ;  /* 0x0000281601007387 */ /* 0x0005e20000100800 */
[----:B------:R-:W-:Y:S01]  /*2710*/  R2P PR, R30, 0x6 ;  /* 0x000000061e007804 */ /* 0x000fe20000000000 */
[----:B------:R-:W-:Y:S01]  /*2720*/  IMAD.IADD R12, R12, 0x1, R7 ;  /* 0x000000010c0c7824 */ /* 0x000fe200078e0207 */
[----:B------:R-:W-:Y:S01]  /*2730*/  LOP3.LUT R7, R6, R18, R3, 0x1e, !PT ;  /* 0x0000001206077212 */ /* 0x000fe200078e1e03 */
[----:B------:R-:W-:Y:S01]  /*2740*/  IMAD R0, R21, 0x200, R17 ;  /* 0x0000020015007824 */ /* 0x000fe200078e0211 */
[----:B------:R-:W-:Y:S01]  /*2750*/  LOP3.LUT R230, R230, 0xfffffe00, RZ, 0xc0, !PT ;  /* 0xfffffe00e6e67812 */ /* 0x000fe200078ec0ff */
[----:B------:R-:W-:Y:S01]  /*2760*/  IMAD.SHL.U32 R244, R12, 0x2, RZ ;  /* 0x000000020cf47824 */ /* 0x000fe200078e00ff */
        /* <DEDUP_REMOVED lines=8> */
[----:B------:R-:W-:Y:S01]  /*27f0*/  LOP3.LUT R236, R11, R6, RZ, 0x3c, !PT ;  /* 0x000000060bec7212 */ /* 0x000fe200078e3cff */
[----:B------:R-:W-:Y:S01]  /*2800*/  IMAD R11, R28, 0x400, R230 ;  /* 0x000004001c0b7824 */ /* 0x000fe200078e02e6 */
[-C--:B------:R-:W-:Y:S01]  /*2810*/  LOP3.LUT R6, R7, R230.reuse, RZ, 0xfc, !PT ;  /* 0x000000e607067212 */ /* 0x080fe200078efcff */
[----:B------:R-:W-:Y:S01]  /*2820*/  IMAD R229, R228, 0x2, R2 ;  /* 0x00000002e4e57824 */ /* 0x000fe200078e0202 */
[C---:B------:R-:W-:Y:S01]  /*2830*/  IADD3 R7, R244.reuse, 0x20280, RZ ;  /* 0x00020280f4077810 */ /* 0x040fe20007ffe0ff */
[----:B------:R-:W-:Y:S01]  /*2840*/  CS2R R42, SRZ ;  /* 0x00000000002a7805 */ /* 0x000fe2000001ff00 */
[----:B------:R-:W-:Y:S01]  /*2850*/  IADD3 R245, R244, 0x202c0, RZ ;  /* 0x000202c0f4f57810 */ /* 0x000fe20007ffe0ff */
[----:B------:R-:W-:Y:S01]  /*2860*/  CS2R R40, SRZ ;  /* 0x0000000000287805 */ /* 0x000fe2000001ff00 */
[C---:B------:R-:W-:Y:S01]  /*2870*/  IADD3 R230, R236.reuse, R230, R10 ;  /* 0x000000e6ece67210 */ /* 0x040fe20007ffe00a */
[----:B------:R-:W-:Y:S01]  /*2880*/  IMAD.IADD R236, R236, 0x1, R11 ;  /* 0x00000001ecec7824 */ /* 0x000fe200078e020b */
[----:B------:R-:W-:Y:S01]  /*2890*/  @P2 IADD3 R245, R7, -0x40, RZ ;  /* 0xffffffc007f52810 */ /* 0x000fe20007ffe0ff */
[----:B------:R-:W-:Y:S01]  /*28a0*/  @!P6 IMAD.SHL.U32 R7, R248, 0x10, RZ ;  /* 0x00000010f807e824 */ /* 0x000fe200078e00ff */
[----:B------:R-:W-:Y:S01]  /*28b0*/  SEL R246, R246, 0xffffffe0, !P1 ;  /* 0xffffffe0f6f67807 */ /* 0x000fe20004800000 */
[----:B------:R-:W-:Y:S01]  /*28c0*/  IMAD.SHL.U32 R230, R230, 0x2, RZ ;  /* 0x00000002e6e67824 */ /* 0x000fe200078e00ff */
[----:B------:R-:W-:Y:S01]  /*28d0*/  LEA R236, R236, 0x22280, 0x1 ;  /* 0x00022280ecec7811 */ /* 0x000fe200078e08ff */
[----:B------:R-:W-:Y:S01]  /*28e0*/  CS2R R38, SRZ ;  /* 0x0000000000267805 */ /* 0x000fe2000001ff00 */
[----:B------:R1:W-:Y:S01]  /*28f0*/  @!P6 LDGSTS.E.BYPASS.LTC128B.128 [R7+0x20180], [R14.64] ;  /* 0x201800000e07efae */ /* 0x0003e2000b901d50 */
[C---:B------:R-:W-:Y:S01]  /*2900*/  IMAD R231, R5.reuse, 0x2, R230 ;  /* 0x0000000205e77824 */ /* 0x040fe200078e02e6 */
[----:B---3--:R-:W-:Y:S01]  /*2910*/  CS2R R36, SRZ ;  /* 0x0000000000247805 */ /* 0x008fe2000001ff00 */
[----:B------:R-:W-:Y:S01]  /*2920*/  IMAD R237, R5, 0x2, R236 ;  /* 0x0000000205ed7824 */ /* 0x000fe200078e02ec */
[----:B------:R-:W0:Y:S01]  /*2930*/  LDGDEPBAR ;  /* 0x00000000000079af */ /* 0x000e220000000000 */
[----:B------:R-:W-:Y:S01]  /*2940*/  IMAD.IADD R247, R244, 0x1, R246 ;  /* 0x00000001f4f77824 */ /* 0x000fe200078e02f6 */
[----:B------:R-:W-:Y:S01]  /*2950*/  USHF.L.U64.HI UR7, UR6, 0x5, UR7 ;  /* 0x0000000506077899 */ /* 0x000fe20008010207 */
[----:B------:R-:W-:Y:S01]  /*2960*/  IMAD.SHL.U32 R0, R6, 0x2, RZ ;  /* 0x0000000206007824 */ /* 0x000fe200078e00ff */
[----:B------:R-:W-:Y:S01]  /*2970*/  IADD3 R252, -R22, UR8, RZ ;  /* 0x0000000816fc7c10 */ /* 0x000fe2000fffe1ff */
[----:B------:R-:W-:Y:S01]  /*2980*/  IMAD R228, R228, 0x2, R3 ;  /* 0x00000002e4e47824 */ /* 0x000fe200078e0203 */
[----:B------:R-:W-:Y:S01]  /*2990*/  USHF.L.U32 UR6, UR6, 0x5, URZ ;  /* 0x0000000506067899 */ /* 0x000fe2000800063f */
[----:B------:R-:W-:Y:S01]  /*29a0*/  IMAD.SHL.U32 R232, R232, 0x2, RZ ;  /* 0x00000002e8e87824 */ /* 0x000fe200078e00ff */
[----:B------:R-:W-:Y:S01]  /*29b0*/  ULDC UR8, c[0x0][0x198] ;  /* 0x0000660000087ab9 */ /* 0x000fe20000000800 */
[----:B------:R-:W-:-:S02]  /*29c0*/  IMAD.IADD R246, R246, 0x1, R245 ;  /* 0x00000001f6f67824 */ /* 0x000fc400078e02f5 */
[C---:B------:R-:W-:Y:S02]  /*29d0*/  IMAD R234, R4.reuse, 0x2, R230 ;  /* 0x0000000204ea7824 */ /* 0x040fe400078e02e6 */
[C---:B------:R-:W-:Y:S02]  /*29e0*/  IMAD R239, R4.reuse, 0x2, R236 ;  /* 0x0000000204ef7824 */ /* 0x040fe400078e02ec */
[C---:B------:R-:W-:Y:S02]  /*29f0*/  IMAD R233, R4.reuse, 0x2, R231 ;  /* 0x0000000204e97824 */ /* 0x040fe400078e02e7 */
[----:B------:R-:W-:Y:S01]  /*2a00*/  IMAD R238, R4, 0x2, R237 ;  /* 0x0000000204ee7824 */ /* 0x000fe200078e02ed */
[----:B-1----:R-:W-:-:S05]  /*2a10*/  IADD3 R7, R35, UR4, RZ ;  /* 0x0000000423077c10 */ /* 0x002fca000fffe0ff */
[----:B------:R2:W-:Y:S02]  /*2a20*/  STL [R1+0x3c], R7 ;  /* 0x00003c0701007387 */ /* 0x0005e40000100800 */
.L_x_978:
        /* <DEDUP_REMOVED lines=20> */
[C---:B--2---:R-:W-:Y:S08]  /*2b70*/  HMMA.16816.F32.BF16 R12, R16.reuse, R20, RZ ;  /* 0x00000014100c723c */ /* 0x044ff000000418ff */
[----:B------:R-:W-:Y:S01]  /*2b80*/  HMMA.16816.F32.BF16 R16, R16, R22, RZ ;  /* 0x000000161010723c */ /* 0x000fe200000418ff */
[----:B------:R-:W1:Y:S07]  /*2b90*/  LDSM.16.M88.4 R20, [R229+0x1080] ;  /* 0x00108000e514783b */ /* 0x000e6e0000000200 */
[C---:B---3--:R-:W-:Y:S08]  /*2ba0*/  HMMA.16816.F32.BF16 R4, R24.reuse, R28, R4 ;  /* 0x0000001c1804723c */ /* 0x048ff00000041804 */
[C---:B------:R-:W-:Y:S01]  /*2bb0*/  HMMA.16816.F32.BF16 R8, R24.reuse, R30, R8 ;  /* 0x0000001e1808723c */ /* 0x040fe20000041808 */
[----:B------:R-:W2:Y:S07]  /*2bc0*/  LDSM.16.M88.4 R28, [R233+0x10080] ;  /* 0x01008000e91c783b */ /* 0x000eae0000000200 */
[C---:B----4-:R-:W-:Y:S08]  /*2bd0*/  HMMA.16816.F32.BF16 R12, R24.reuse, R32, R12 ;  /* 0x00000020180c723c */ /* 0x050ff0000004180c */
[----:B------:R-:W-:Y:S01]  /*2be0*/  HMMA.16816.F32.BF16 R16, R24, R34, R16 ;  /* 0x000000221810723c */ /* 0x000fe20000041810 */
[----:B------:R-:W3:Y:S05]  /*2bf0*/  LDSM.16.M88.4 R24, [R228+0x1080] ;  /* 0x00108000e418783b */ /* 0x000eea0000000200 */
        /* <DEDUP_REMOVED lines=8> */
[C---:B--2---:R-:W-:Y:S08]  /*2c80*/  HMMA.16816.F32.BF16 R4, R28.reuse, R172, R4 ;  /* 0x000000ac1c04723c */ /* 0x044ff00000041804 */
[C---:B------:R-:W-:Y:S01]  /*2c90*/  HMMA.16816.F32.BF16 R8, R28.reuse, R174, R8 ;  /* 0x000000ae1c08723c */ /* 0x040fe20000041808 */
[----:B------:R-:W2:Y:S07]  /*2ca0*/  LDSM.16.M88.4 R172, [R3+0x2080] ;  /* 0x0020800003ac783b */ /* 0x000eae0000000200 */
[C---:B---3--:R-:W-:Y:S08]  /*2cb0*/  HMMA.16816.F32.BF16 R12, R28.reuse, R24, R12 ;  /* 0x000000181c0c723c */ /* 0x048ff0000004180c */
[----:B------:R-:W-:Y:S01]  /*2cc0*/  HMMA.16816.F32.BF16 R16, R28, R26, R16 ;  /* 0x0000001a1c10723c */ /* 0x000fe20000041810 */
[----:B------:R-:W3:Y:S05]  /*2cd0*/  LDSM.16.M88.4 R24, [R3+0x3080] ;  /* 0x003080000318783b */ /* 0x000eea0000000200 */
[----:B------:R-:W-:Y:S02]  /*2ce0*/  LDSM.16.M88.4 R28, [R234+0x12080] ;  /* 0x01208000ea1c783b */ /* 0x000fe40000000200 */
[C---:B----4-:R-:W-:Y:S08]  /*2cf0*/  HMMA.16816.F32.BF16 R4, R32.reuse, R168, R4 ;  /* 0x000000a82004723c */ /* 0x050ff00000041804 */
        /* <DEDUP_REMOVED lines=67> */
[----:B------:R-:W3:Y:S01]  /*3130*/  LDSM.16.M88.4 R24, [R228+0x7080] ;  /* 0x00708000e418783b */ /* 0x000ee20000000200 */
[----:B------:R-:W-:Y:S04]  /*3140*/  DEPBAR.LE SB0, 0x0 ;  /* 0x000080000000791a */ /* 0x000fe80000000000 */
[----:B------:R-:W-:Y:S02]  /*3150*/  BAR.SYNC.DEFER_BLOCKING 0x0 ;  /* 0x0000000000007b1d */ /* 0x000fe40000010000 */
[C---:B----4-:R-:W-:Y:S08]  /*3160*/  HMMA.16816.F32.BF16 R4, R164.reuse, R168, R4 ;  /* 0x000000a8a404723c */ /* 0x050ff00000041804 */
[C---:B------:R-:W-:Y:S08]  /*3170*/  HMMA.16816.F32.BF16 R8, R164.reuse, R170, R8 ;  /* 0x000000aaa408723c */ /* 0x040ff00000041808 */
[C---:B-1----:R-:W-:Y:S01]  /*3180*/  HMMA.16816.F32.BF16 R12, R164.reuse, R20, R12 ;  /* 0x00000014a40c723c */ /* 0x042fe2000004180c */
[----:B------:R-:W-:Y:S07]  /*3190*/  LDSM.16.M88.4 R32, [R230+0x18080] ;  /* 0x01808000e620783b */ /* 0x000fee0000000200 */
[----:B------:R-:W-:Y:S01]  /*31a0*/  HMMA.16816.F32.BF16 R16, R164, R22, R16 ;  /* 0x00000016a410723c */ /* 0x000fe20000041810 */
[----:B------:R-:W1:Y:S07]  /*31b0*/  LDSM.16.M88.4 R176, [R2+0x8080] ;  /* 0x0080800002b0783b */ /* 0x000e6e0000000200 */
[C---:B--2---:R-:W-:Y:S01]  /*31c0*/  HMMA.16816.F32.BF16 R4, R28.reuse, R172, R4 ;  /* 0x000000ac1c04723c */ /* 0x044fe20000041804 */
[----:B------:R-:W2:Y:S05]  /*31d0*/  LDSM.16.M88.4 R168, [R2+0x9080] ;  /* 0x0090800002a8783b */ /* 0x000eaa0000000200 */
[----:B------:R-:W-:Y:S02]  /*31e0*/  LDSM.16.M88.4 R164, [R231+0x18080] ;  /* 0x01808000e7a4783b */ /* 0x000fe40000000200 */
[C---:B------:R-:W-:Y:S03]  /*31f0*/  HMMA.16816.F32.BF16 R8, R28.reuse, R174, R8 ;  /* 0x000000ae1c08723c */ /* 0x040fe60000041808 */
[----:B------:R-:W4:Y:S05]  /*3200*/  LDSM.16.M88.4 R180, [R3+0x8080] ;  /* 0x0080800003b4783b */ /* 0x000f2a0000000200 */
[C---:B---3--:R-:W-:Y:S01]  /*3210*/  HMMA.16816.F32.BF16 R12, R28.reuse, R24, R12 ;  /* 0x000000181c0c723c */ /* 0x048fe2000004180c */
[----:B------:R-:W3:Y:S05]  /*3220*/  LDSM.16.M88.4 R172, [R3+0x9080] ;  /* 0x0090800003ac783b */ /* 0x000eea0000000200 */
        /* <DEDUP_REMOVED lines=10> */
[C---:B----4-:R-:W-:Y:S08]  /*32d0*/  HMMA.16816.F32.BF16 R20, R164.reuse, R180, R20 ;  /* 0x000000b4a414723c */ /* 0x050ff00000041814 */
[C---:B------:R-:W-:Y:S01]  /*32e0*/  HMMA.16816.F32.BF16 R24, R164.reuse, R182, R24 ;  /* 0x000000b6a418723c */ /* 0x040fe20000041818 */
[----:B------:R-:W2:Y:S07]  /*32f0*/  LDSM.16.M88.4 R180, [R228+0x8080] ;  /* 0x00808000e4b4783b */ /* 0x000eae0000000200 */
[C---:B---3--:R-:W-:Y:S08]  /*3300*/  HMMA.16816.F32.BF16 R28, R164.reuse, R172, R28 ;  /* 0x000000aca41c723c */ /* 0x048ff0000004181c */
        /* <DEDUP_REMOVED lines=334> */
[C---:B------:R-:W-:Y:S01]  /*47f0*/  LOP3.LUT P5, RZ, R242.reuse, 0x1, RZ, 0xc0, !PT ;  /* 0x00000001f2ff7812 */ /* 0x040fe200078ac0ff */
[----:B------:R-:W-:Y:S01]  /*4800*/  ULDC.64 UR4, c[0x0][0x208] ;  /* 0x0000820000047ab9 */ /* 0x000fe20000000a00 */
[----:B------:R-:W-:Y:S01]  /*4810*/  LOP3.LUT P4, RZ, R242, 0x2, RZ, 0xc0, !PT ;  /* 0x00000002f2ff7812 */ /* 0x000fe2000788c0ff */
[----:B------:R-:W3:Y:S01]  /*4820*/  LDL R200, [R1+0x10] ;  /* 0x0000100001c87983 */ /* 0x000ee20000100800 */
[----:B------:R-:W-:Y:S01]  /*4830*/  USHF.R.S32.HI UR18, URZ, 0x1f, UR9 ;  /* 0x0000001f3f127899 */ /* 0x000fe20008011409 */
[----:B------:R-:W-:Y:S01]  /*4840*/  IMAD.U32 R16, RZ, RZ, UR7 ;  /* 0x00000007ff107e24 */ /* 0x000fe2000f8e00ff */
        /* <DEDUP_REMOVED lines=18> */
[----:B------:R-:W-:Y:S02]  /*4970*/  ISETP.LT.OR P6, PT, R8, 0x1, !P5 ;  /* 0x000000010800780c */ /* 0x000fe40006fc1670 */
[----:B------:R-:W-:Y:S02]  /*4980*/  IADD3 R9, P3, P2, R202, UR4, R9 ;  /* 0x00000004ca097c10 */ /* 0x000fe4000fa7e009 */
[----:B-----5:R-:W-:Y:S02]  /*4990*/  LEA.HI.X.SX32 R15, R15, R201, 0x1, P1 ;  /* 0x000000c90f0f7211 */ /* 0x020fe400008f0eff */
[----:B------:R-:W-:Y:S02]  /*49a0*/  ISETP.LT.OR P1, PT, R8, 0x1, !P4 ;  /* 0x000000010800780c */ /* 0x000fe40006721670 */
[----:B------:R-:W-:Y:S02]  /*49b0*/  IADD3.X R16, R200, UR18, R16, P3, P2 ;  /* 0x00000012c8107c10 */ /* 0x000fe40009fe4410 */
        /* <DEDUP_REMOVED lines=8> */
[----:B------:R-:W-:Y:S01]  /*4a40*/  LEA.HI.X R11, R9, c[0x0][0x1f4], R16, 0x1, P3 ;  /* 0x00007d00090b7a11 */ /* 0x000fe200018f0c10 */
[----:B------:R1:W-:Y:S01]  /*4a50*/  LDGSTS.E.BYPASS.LTC128B.128 [R240+0x1a080], [R12.64+0x80], !P1 ;  /* 0x1a0800800cf07fae */ /* 0x0003e2000c901d50 */
        /* <DEDUP_REMOVED lines=8> */
[----:B------:R-:W-:Y:S05]  /*4ae0*/  @!P0 IMAD.SHL.U32 R8, R248, 0x10, RZ ;  /* 0x00000010f8088824 */ /* 0x000fea00078e00ff */
[----:B------:R1:W-:Y:S04]  /*4af0*/  LDGSTS.E.BYPASS.LTC128B.128 [R240+0x1e080], [R12.64+0x180], !P1 ;  /* 0x1e0801800cf07fae */ /* 0x0003e8000c901d50 */
[----:B------:R1:W-:Y:S04]  /*4b00*/  LDGSTS.E.BYPASS.LTC128B.128 [R240+0x19080], [R10.64], !P5 ;  /* 0x190800000af07fae */ /* 0x0003e8000e901d50 */
[----:B------:R1:W-:Y:S04]  /*4b10*/  LDGSTS.E.BYPASS.LTC128B.128 [R240+0x1b080], [R10.64+0x80], !P4 ;  /* 0x1b0800800af07fae */ /* 0x0003e8000e101d50 */
[----:B------:R1:W-:Y:S04]  /*4b20*/  LDGSTS.E.BYPASS.LTC128B.128 [R240+0x1d080], [R10.64+0x100], !P2 ;  /* 0x1d0801000af07fae */ /* 0x0003e8000d101d50 */
[----:B------:R1:W-:Y:S04]  /*4b30*/  LDGSTS.E.BYPASS.LTC128B.128 [R240+0x1f080], [R10.64+0x180], !P3 ;  /* 0x1f0801800af07fae */ /* 0x0003e8000d901d50 */
[----:B------:R1:W-:Y:S02]  /*4b40*/  @!P0 LDGSTS.E.BYPASS.LTC128B.128 [R8+0x20180], [R14.64] ;  /* 0x201800000e088fae */ /* 0x0003e4000b901d50 */
.L_x_976:
        /* <DEDUP_REMOVED lines=93> */
[C---:B------:R-:W-:Y:S01]  /*5120*/  LOP3.LUT P4, RZ, R243.reuse, 0x1, RZ, 0xc0, !PT ;  /* 0x00000001f3ff7812 */ /* 0x040fe2000788c0ff */
[----:B------:R-:W-:Y:S01]  /*5130*/  ULDC.64 UR4, c[0x0][0x178] ;  /* 0x00005e0000047ab9 */ /* 0x000fe20000000a00 */
[----:B------:R-:W-:Y:S01]  /*5140*/  LOP3.LUT P3, RZ, R243, 0x2, RZ, 0xc0, !PT ;  /* 0x00000002f3ff7812 */ /* 0x000fe2000786c0ff */
        /* <DEDUP_REMOVED lines=21> */
[C---:B------:R-:W-:Y:S02]  /*52a0*/  ISETP.LT.OR P6, PT, R4.reuse, 0x1, !P4 ;  /* 0x000000010400780c */ /* 0x040fe400067c1670 */
[----:B------:R-:W-:Y:S02]  /*52b0*/  ISETP.LT.OR P5, PT, R4, 0x1, !P3 ;  /* 0x000000010400780c */ /* 0x000fe40005fa1670 */
[----:B------:R-:W-:Y:S02]  /*52c0*/  IADD3 R5, P2, R226, UR19, RZ ;  /* 0x00000013e2057c10 */ /* 0x000fe4000ff5e0ff */
[----:B---3--:R-:W-:Y:S02]  /*52d0*/  LEA.HI.X.SX32 R11, R11, R225, 0x1, P1 ;  /* 0x000000e10b0b7211 */ /* 0x008fe400008f0eff */
[----:B------:R-:W-:Y:S02]  /*52e0*/  LEA R10, P1, R7, c[0x0][0x258], 0x2 ;  /* 0x00009600070a7a11 */ /* 0x000fe400078210ff */
[----:B------:R-:W-:Y:S02]  /*52f0*/  IADD3.X R12, R224, UR4, RZ, P2, !PT ;  /* 0x00000004e00c7c10 */ /* 0x000fe400097fe4ff */
        /* <DEDUP_REMOVED lines=24> */
.L_x_977:
        /* <DEDUP_REMOVED lines=218> */
.L_x_975:
[----:B------:R-:W-:Y:S05]  /*6220*/  @P1 EXIT ;  /* 0x000000000000194d */ /* 0x000fea0003800000 */
[----:B------:R-:W-:Y:S01]  /*6230*/  ULDC.64 UR4, c[0x0][0x338] ;  /* 0x0000ce0000047ab9 */ /* 0x000fe20000000a00 */
[----:B-1----:R-:W-:Y:S01]  /*6240*/  IMAD.U32 R8, RZ, RZ, UR14 ;  /* 0x0000000eff087e24 */ /* 0x002fe2000f8e00ff */
[----:B------:R-:W-:Y:S01]  /*6250*/  UISETP.NE.AND UP0, UPT, UR4, 0x1, UPT ;  /* 0x000000010400788c */ /* 0x000fe2000bf05270 */
[----:B------:R-:W-:Y:S01]  /*6260*/  IMAD.U32 R6, RZ, RZ, UR14 ;  /* 0x0000000eff067e24 */ /* 0x000fe2000f8e00ff */
[----:B------:R-:W-:Y:S02]  /*6270*/  UIMAD.WIDE.U32 UR6, UR13, UR5, URZ ;  /* 0x000000050d0672a5 */ /* 0x000fe4000f8e003f */
[----:B------:R-:W-:Y:S02]  /*6280*/  ULDC UR4, c[0x0][0x340] ;  /* 0x0000d00000047ab9 */ /* 0x000fe40000000800 */
[----:B------:R-:W-:-:S02]  /*6290*/  USHF.L.U32 UR15, UR15, 0xe, URZ ;  /* 0x0000000e0f0f7899 */ /* 0x000fc4000800063f */
[----:B------:R-:W-:-:S03]  /*62a0*/  USHF.R.S32.HI UR8, URZ, 0x1f, UR14 ;  /* 0x0000001f3f087899 */ /* 0x000fc6000801140e */
[----:B------:R-:W-:Y:S01]  /*62b0*/  @UP0 USHF.R.U32.HI UR13, URZ, UR4, UR7 ;  /* 0x000000043f0d0299 */ /* 0x000fe20008011607 */
[----:B------:R-:W-:Y:S01]  /*62c0*/  BAR.SYNC.DEFER_BLOCKING 0x1, 0x100 ;  /* 0x0044000000007b1d */ /* 0x000fe20000010000 */
[----:B------:R-:W-:Y:S01]  /*62d0*/  USHF.R.S32.HI UR7, URZ, 0x1f, UR15 ;  /* 0x0000001f3f077899 */ /* 0x000fe2000801140f */
[C---:B------:R-:W-:Y:S01]  /*62e0*/  IADD3 R2, P0, R248.reuse, UR15, RZ ;  /* 0x0000000ff8027c10 */ /* 0x040fe2000ff1e0ff */
[----:B------:R-:W-:Y:S02]  /*62f0*/  USHF.R.S32.HI UR6, URZ, 0x1f, UR13 ;  /* 0x0000001f3f067899 */ /* 0x000fe4000801140d */
[----:B------:R-:W-:Y:S01]  /*6300*/  IMAD.U32 R4, RZ, RZ, UR13 ;  /* 0x0000000dff047e24 */ /* 0x000fe2000f8e00ff */
[----:B------:R-:W-:Y:S01]  /*6310*/  ULDC.64 UR4, c[0x0][0x328] ;  /* 0x0000ca0000047ab9 */ /* 0x000fe20000000a00 */
[----:B------:R-:W-:Y:S01]  /*6320*/  LEA.HI.X.SX32 R3, R248, UR7, 0x1, P0 ;  /* 0x00000007f8037c11 */ /* 0x000fe200080f0eff */
[----:B------:R-:W-:Y:S01]  /*6330*/  UIMAD UR4, UR6, UR4, URZ ;  /* 0x00000004060472a4 */ /* 0x000fe2000f8e023f */
[----:B------:R-:W-:-:S03]  /*6340*/  IMAD.U32 R0, RZ, RZ, UR13 ;  /* 0x0000000dff007e24 */ /* 0x000fc6000f8e00ff */
[----:B------:R-:W-:Y:S01]  /*6350*/  UIMAD UR7, UR13, UR5, UR4 ;  /* 0x000000050d0772a4 */ /* 0x000fe2000f8e0204 */
[--C-:B------:R-:W-:Y:S02]  /*6360*/  IMAD.WIDE.U32 R4, R4, c[0x0][0x328], R2.reuse ;  /* 0x0000ca0004047a25 */ /* 0x100fe400078e0002 */
[----:B------:R-:W-:Y:S02]  /*6370*/  ULDC.64 UR4, c[0x0][0x300] ;  /* 0x0000c00000047ab9 */ /* 0x000fe40000000a00 */
[----:B------:R-:W-:Y:S01]  /*6380*/  UIMAD UR4, UR6, UR4, URZ ;  /* 0x00000004060472a4 */ /* 0x000fe2000f8e023f */
[----:B------:R-:W-:Y:S01]  /*6390*/  IADD3 R5, R5, UR7, RZ ;  /* 0x0000000705057c10 */ /* 0x000fe2000fffe0ff */
[----:B------:R-:W-:Y:S01]  /*63a0*/  IMAD.WIDE.U32 R2, R0, c[0x0][0x300], R2 ;  /* 0x0000c00000027a25 */ /* 0x000fe200078e0002 */
[----:B------:R-:W-:Y:S02]  /*63b0*/  ULDC.64 UR6, c[0x0][0x330] ;  /* 0x0000cc0000067ab9 */ /* 0x000fe40000000a00 */
[----:B------:R-:W-:Y:S01]  /*63c0*/  UIMAD UR6, UR8, UR6, URZ ;  /* 0x00000006080672a4 */ /* 0x000fe2000f8e023f */
        /* <DEDUP_REMOVED lines=143> */
.L_x_979:
        /* <DEDUP_REMOVED lines=12> */
.L_x_1170:


//--------------------- .text._ZN7cutlass13device_kernelIN5flash22FlashAttnBwdPreprocessIN4cute5tupleIJNS3_1CILi64EEENS5_ILi256EEEEEENS_10bfloat16_tEfNS_4arch4Sm80ELb1ELb0EEEEEvNT_6ParamsE --------------------------
	.section	.text._ZN7cutlass13device_kernelIN5flash22FlashAttnBwdPreprocessIN4cute5tupleIJNS3_1CILi64EEENS5_ILi256EEEEEENS_10bfloat16_tEfNS_4arch4Sm80ELb1ELb0EEEEEvNT_6ParamsE,"ax",@progbits
	.sectioninfo	@"SHI_REGISTERS=119"
	.align	128
.text._ZN7cutlass13device_kernelIN5flash22FlashAttnBwdPreprocessIN4cute5tupleIJNS3_1CILi64EEENS5_ILi256EEEEEENS_10bfloat16_tEfNS_4arch4Sm80ELb1ELb0EEEEEvNT_6ParamsE:
        .type           _ZN7cutlass13device_kernelIN5flash22FlashAttnBwdPreprocessIN4cute5tupleIJNS3_1CILi64EEENS5_ILi256EEEEEENS_10bfloat16_tEfNS_4arch4Sm80ELb1ELb0EEEEEvNT_6ParamsE,@function
        .size           _ZN7cutlass13device_kernelIN5flash22FlashAttnBwdPreprocessIN4cute5tupleIJNS3_1CILi64EEENS5_ILi256EEEEEENS_10bfloat16_tEfNS_4arch4Sm80ELb1ELb0EEEEEvNT_6ParamsE,(.L_x_1171 - _ZN7cutlass13device_kernelIN5flash22FlashAttnBwdPreprocessIN4cute5tupleIJNS3_1CILi64EEENS5_ILi256EEEEEENS_10bfloat16_tEfNS_4arch4Sm80ELb1ELb0EEEEEvNT_6ParamsE)
        .other          _ZN7cutlass13device_kernelIN5flash22FlashAttnBwdPreprocessIN4cute5tupleIJNS3_1CILi64EEENS5_ILi256EEEEEENS_10bfloat16_tEfNS_4arch4Sm80ELb1ELb0EEEEEvNT_6ParamsE,@"STO_CUDA_ENTRY STV_DEFAULT"
_ZN7cutlass13device_kernelIN5flash22FlashAttnBwdPreprocessIN4cute5tupleIJNS3_1CILi64EEENS5_ILi256EEEEEENS_10bfloat16_tEfNS_4arch4Sm80ELb1ELb0EEEEEvNT_6ParamsE:
[----:B------:R-:W-:Y:S02]  /*0000*/  IMAD.MOV.U32 R1, RZ, RZ, c[0x0][0x28] ;  /* 0x00000a00ff017624 */ /* 0x000fe400078e00ff */
[----:B------:R-:W0:Y:S01]  /*0010*/  S2UR UR13, SR_CTAID.X ;  /* 0x00000000000d79c3 */ /* 0x000e220000002500 */
[----:B------:R-:W1:Y:S01]  /*0020*/  S2R R0, SR_TID.X ;  /* 0x0000000000007919 */ /* 0x000e620000002100 */
[----:B------:R-:W-:Y:S01]  /*0030*/  ULDC UR5, c[0x0][0x168] ;  /* 0x00005a0000057ab9 */ /* 0x000fe20000000800 */
[----:B------:R-:W-:Y:S01]  /*0040*/  IMAD.MOV.U32 R96, RZ, RZ, 0x7f800000 ;  /* 0x7f800000ff607424 */ /* 0x000fe200078e00ff */
[----:B------:R-:W-:Y:S02]  /*0050*/  ULDC.64 UR6, c[0x0][0x180] ;  /* 0x0000600000067ab9 */ /* 0x000fe40000000a00 */
[----:B------:R-:W-:Y:S02]  /*0060*/  ULDC.64 UR10, c[0x0][0x118] ;  /* 0x00004600000a7ab9 */ /* 0x000fe40000000a00 */
[----:B------:R-:W2:Y:S01]  /*0070*/  S2UR UR12, SR_CTAID.Y ;  /* 0x00000000000c79c3 */ /* 0x000ea20000002600 */
[----:B------:R-:W-:-:S07]  /*0080*/  ULDC.64 UR8, c[0x0][0x188] ;  /* 0x0000620000087ab9 */ /* 0x000fce0000000a00 */
[----:B------:R-:W3:Y:S01]  /*0090*/  S2UR UR14, SR_CTAID.Z ;  /* 0x00000000000e79c3 */ /* 0x000ee20000002700 */
[----:B0-----:R-:W-:-:S04]  /*00a0*/  USHF.L.U32 UR4, UR13, 0x6, URZ ;  /* 0x000000060d047899 */ /* 0x001fc8000800063f */
[----:B------:R-:W-:Y:S02]  /*00b0*/  UIADD3 UR5, -UR4, UR5, URZ ;  /* 0x0000000504057290 */ /* 0x000fe4000fffe13f */
[----:B------:R-:W-:Y:S01]  /*00c0*/  IMAD.U32 R6, RZ, RZ, UR4 ;  /* 0x00000004ff067e24 */ /* 0x000fe2000f8e00ff */
[----:B--2---:R-:W-:Y:S01]  /*00d0*/  USHF.R.S32.HI UR15, URZ, 0x1f, UR12 ;  /* 0x0000001f3f0f7899 */ /* 0x004fe2000801140c */
[----:B------:R-:W-:Y:S01]  /*00e0*/  MOV R5, UR12 ;  /* 0x0000000c00057c02 */ /* 0x000fe20008000f00 */
[----:B------:R-:W-:Y:S01]  /*00f0*/  IMAD.U32 R7, RZ, RZ, UR12 ;  /* 0x0000000cff077e24 */ /* 0x000fe2000f8e00ff */
[----:B-1----:R-:W-:-:S03]  /*0100*/  ISETP.GE.AND P0, PT, R0, UR5, PT ;  /* 0x0000000500007c0c */ /* 0x002fc6000bf06270 */
[----:B------:R-:W-:Y:S01]  /*0110*/  IMAD.U32 R4, RZ, RZ, UR15 ;  /* 0x0000000fff047e24 */ /* 0x000fe2000f8e00ff */
[----:B------:R-:W-:Y:S01]  /*0120*/  ISETP.GT.OR P0, PT, R0, 0x3f, P0 ;  /* 0x0000003f0000780c */ /* 0x000fe20000704670 */
[----:B---3--:R-:W-:Y:S01]  /*0130*/  USHF.R.S32.HI UR18, URZ, 0x1f, UR14 ;  /* 0x0000001f3f127899 */ /* 0x008fe2000801140e */
[----:B------:R-:W-:-:S11]  /*0140*/  IMAD.U32 R9, RZ, RZ, UR14 ;  /* 0x0000000eff097e24 */ /* 0x000fd6000f8e00ff */
[----:B------:R-:W-:Y:S01]  /*0150*/  @!P0 SHF.R.S32.HI R3, RZ, 0x1f, R0 ;  /* 0x0000001fff038819 */ /* 0x000fe20000011400 */
[----:B------:R-:W-:Y:S01]  /*0160*/  @!P0 IMAD R4, R4, c[0x0][0x1e0], RZ ;  /* 0x0000780004048a24 */ /* 0x000fe200078e02ff */
[----:B------:R-:W-:-:S03]  /*0170*/  @!P0 IADD3 R2, P1, R0, UR4, RZ ;  /* 0x0000000400028c10 */ /* 0x000fc6000ff3e0ff */
[----:B------:R-:W-:Y:S01]  /*0180*/  @!P0 IMAD R5, R5, c[0x0][0x1e4], R4 ;  /* 0x0000790005058a24 */ /* 0x000fe200078e0204 */
[----:B------:R-:W-:Y:S01]  /*0190*/  @!P0 LEA.HI.X.SX32 R3, R6, R3, 0x1, P1 ;  /* 0x0000000306038211 */ /* 0x000fe200008f0eff */
[----:B------:R-:W-:-:S04]  /*01a0*/  IMAD.U32 R4, RZ, RZ, UR18 ;  /* 0x00000012ff047e24 */ /* 0x000fc8000f8e00ff */
[----:B------:R-:W-:-:S04]  /*01b0*/  @!P0 IMAD.WIDE.U32 R2, R7, c[0x0][0x1e0], R2 ;  /* 0x0000780007028a25 */ /* 0x000fc800078e0002 */
[----:B------:R-:W-:Y:S01]  /*01c0*/  @!P0 IMAD R4, R4, c[0x0][0x1e8], RZ ;  /* 0x00007a0004048a24 */ /* 0x000fe200078e02ff */
[----:B------:R-:W-:Y:S01]  /*01d0*/  @!P0 IADD3 R3, R3, R5, RZ ;  /* 0x0000000503038210 */ /* 0x000fe20007ffe0ff */
[----:B------:R-:W-:Y:S02]  /*01e0*/  IMAD.U32 R7, RZ, RZ, UR14 ;  /* 0x0000000eff077e24 */ /* 0x000fe4000f8e00ff */
[----:B------:R-:W-:Y:S02]  /*01f0*/  @!P0 IMAD R5, R9, c[0x0][0x1ec], R4 ;  /* 0x00007b0009058a24 */ /* 0x000fe400078e0204 */
[----:B------:R-:W-:-:S04]  /*0200*/  @!P0 IMAD.WIDE.U32 R2, R7, c[0x0][0x1e8], R2 ;  /* 0x00007a0007028a25 */ /* 0x000fc800078e0002 */
[----:B------:R-:W-:Y:S01]  /*0210*/  @!P0 IMAD.IADD R3, R3, 0x1, R5 ;  /* 0x0000000103038824 */ /* 0x000fe200078e0205 */
[----:B------:R-:W-:-:S04]  /*0220*/  @!P0 LEA R4, P1, R2, c[0x0][0x1d8], 0x2 ;  /* 0x0000760002048a11 */ /* 0x000fc800078210ff */
[----:B------:R-:W-:Y:S02]  /*0230*/  @!P0 LEA.HI.X R5, R2, c[0x0][0x1dc], R3, 0x2, P1 ;  /* 0x0000770002058a11 */ /* 0x000fe400008f1403 */
[----:B------:R-:W-:Y:S01]  /*0240*/  SHF.R.S32.HI R3, RZ, 0x1f, R0 ;  /* 0x0000001fff037819 */ /* 0x000fe20000011400 */
[----:B------:R-:W-:Y:S02]  /*0250*/  UIMAD UR6, UR15, UR6, URZ ;  /* 0x000000060f0672a4 */ /* 0x000fe4000f8e023f */
[----:B------:R0:W5:Y:S01]  /*0260*/  @!P0 LDG.E R96, [R4.64] ;  /* 0x0000000a04608981 */ /* 0x000162000c1e1900 */
[-C--:B------:R-:W-:Y:S01]  /*0270*/  LEA.HI R28, R3, R0.reuse, RZ, 0x4 ;  /* 0x00000000031c7211 */ /* 0x080fe200078f20ff */
[----:B------:R-:W-:Y:S01]  /*0280*/  UIMAD UR6, UR12, UR7, UR6 ;  /* 0x000000070c0672a4 */ /* 0x000fe2000f8e0206 */
[----:B------:R-:W-:Y:S01]  /*0290*/  IMAD.U32 R73, RZ, RZ, UR13 ;  /* 0x0000000dff497e24 */ /* 0x000fe2000f8e00ff */
[----:B------:R-:W-:Y:S01]  /*02a0*/  BSSY B0, `(.L_x_980) ;  /* 0x0000033000007945 */ /* 0x000fe20003800000 */
[----:B------:R-:W-:Y:S01]  /*02b0*/  LOP3.LUT R3, R28, 0xfffffff0, RZ, 0xc0, !PT ;  /* 0xfffffff01c037812 */ /* 0x000fe200078ec0ff */
[----:B------:R-:W-:Y:S01]  /*02c0*/  CS2R R12, SRZ ;  /* 0x00000000000c7805 */ /* 0x000fe2000001ff00 */
[----:B------:R-:W-:Y:S01]  /*02d0*/  SHF.R.S32.HI R2, RZ, 0x4, R28 ;  /* 0x00000004ff027819 */ /* 0x000fe2000001141c */
[----:B------:R-:W-:Y:S01]  /*02e0*/  CS2R R64, SRZ ;  /* 0x0000000000407805 */ /* 0x000fe2000001ff00 */
[----:B------:R-:W-:Y:S01]  /*02f0*/  IADD3 R68, -R3, R0, RZ ;  /* 0x0000000003447210 */ /* 0x000fe20007ffe1ff */
[----:B------:R-:W-:Y:S01]  /*0300*/  IMAD.U32 R3, RZ, RZ, UR12 ;  /* 0x0000000cff037e24 */ /* 0x000fe2000f8e00ff */
[C---:B------:R-:W-:Y:S01]  /*0310*/  ISETP.GE.AND P3, PT, R2.reuse, UR5, PT ;  /* 0x0000000502007c0c */ /* 0x040fe2000bf66270 */
[----:B------:R-:W-:Y:S01]  /*0320*/  CS2R R66, SRZ ;  /* 0x0000000000427805 */ /* 0x000fe2000001ff00 */
[----:B------:R-:W-:Y:S01]  /*0330*/  IADD3 R97, R2, 0x10, RZ ;  /* 0x0000001002617810 */ /* 0x000fe20007ffe0ff */
[----:B------:R-:W-:Y:S01]  /*0340*/  IMAD.SHL.U32 R70, R68, 0x8, RZ ;  /* 0x0000000844467824 */ /* 0x000fe200078e00ff */
[C---:B------:R-:W-:Y:S01]  /*0350*/  IADD3 R98, R2.reuse, 0x20, RZ ;  /* 0x0000002002627810 */ /* 0x040fe20007ffe0ff */
[----:B------:R-:W-:Y:S01]  /*0360*/  CS2R R14, SRZ ;  /* 0x00000000000e7805 */ /* 0x000fe2000001ff00 */
[----:B------:R-:W-:Y:S01]  /*0370*/  IADD3 R99, R2, 0x30, RZ ;  /* 0x0000003002637810 */ /* 0x000fe20007ffe0ff */
[----:B------:R-:W-:Y:S01]  /*0380*/  CS2R R48, SRZ ;  /* 0x0000000000307805 */ /* 0x000fe2000001ff00 */
[--C-:B------:R-:W-:Y:S01]  /*0390*/  SHF.R.S32.HI R71, RZ, 0x1f, R70.reuse ;  /* 0x0000001fff477819 */ /* 0x100fe20000011446 */
[----:B------:R-:W-:Y:S01]  /*03a0*/  CS2R R50, SRZ ;  /* 0x0000000000327805 */ /* 0x000fe2000001ff00 */
[----:B------:R-:W-:Y:S01]  /*03b0*/  CS2R R8, SRZ ;  /* 0x0000000000087805 */ /* 0x000fe2000001ff00 */
[----:B------:R-:W-:Y:S01]  /*03c0*/  CS2R R10, SRZ ;  /* 0x00000000000a7805 */ /* 0x000fe2000001ff00 */
[----:B------:R-:W-:Y:S01]  /*03d0*/  CS2R R40, SRZ ;  /* 0x0000000000287805 */ /* 0x000fe2000001ff00 */
[----:B0-----:R-:W-:Y:S01]  /*03e0*/  IMAD.WIDE.U32 R4, R3, c[0x0][0x180], R70 ;  /* 0x0000600003047a25 */ /* 0x001fe200078e0046 */
[--C-:B------:R-:W-:Y:S01]  /*03f0*/  SHF.R.S32.HI R3, RZ, 0x1f, R2.reuse ;  /* 0x0000001fff037819 */ /* 0x100fe20000011402 */
[----:B------:R-:W-:Y:S01]  /*0400*/  CS2R R42, SRZ ;  /* 0x00000000002a7805 */ /* 0x000fe2000001ff00 */
[----:B------:R-:W-:Y:S01]  /*0410*/  CS2R R32, SRZ ;  /* 0x0000000000207805 */ /* 0x000fe2000001ff00 */
[----:B------:R-:W-:Y:S01]  /*0420*/  CS2R R34, SRZ ;  /* 0x0000000000227805 */ /* 0x000fe2000001ff00 */
[----:B------:R-:W-:Y:S01]  /*0430*/  IADD3 R5, R5, UR6, RZ ;  /* 0x0000000605057c10 */ /* 0x000fe2000fffe0ff */
[----:B------:R-:W-:Y:S01]  /*0440*/  UIMAD UR6, UR18, UR8, URZ ;  /* 0x00000008120672a4 */ /* 0x000fe2000f8e023f */
[----:B------:R-:W-:Y:S01]  /*0450*/  IMAD.WIDE R72, R73, 0x40, R2 ;  /* 0x0000004049487825 */ /* 0x000fe200078e0202 */
[----:B------:R-:W-:Y:S01]  /*0460*/  CS2R R24, SRZ ;  /* 0x0000000000187805 */ /* 0x000fe2000001ff00 */
[----:B------:R-:W-:Y:S01]  /*0470*/  ISETP.GE.AND P1, PT, R97, UR5, PT ;  /* 0x0000000561007c0c */ /* 0x000fe2000bf26270 */
[----:B------:R-:W-:Y:S01]  /*0480*/  UIMAD UR6, UR14, UR9, UR6 ;  /* 0x000000090e0672a4 */ /* 0x000fe2000f8e0206 */
[----:B------:R-:W-:Y:S01]  /*0490*/  IMAD.WIDE.U32 R6, R7, c[0x0][0x188], R4 ;  /* 0x0000620007067a25 */ /* 0x000fe200078e0004 */
[----:B------:R-:W-:Y:S01]  /*04a0*/  ISETP.GE.AND P2, PT, R98, UR5, PT ;  /* 0x0000000562007c0c */ /* 0x000fe2000bf46270 */
[----:B------:R-:W-:Y:S01]  /*04b0*/  CS2R R26, SRZ ;  /* 0x00000000001a7805 */ /* 0x000fe2000001ff00 */
[----:B------:R-:W-:Y:S01]  /*04c0*/  ISETP.GE.AND P0, PT, R99, UR5, PT ;  /* 0x0000000563007c0c */ /* 0x000fe2000bf06270 */
[----:B------:R-:W-:Y:S01]  /*04d0*/  CS2R R16, SRZ ;  /* 0x0000000000107805 */ /* 0x000fe2000001ff00 */
[----:B------:R-:W-:Y:S01]  /*04e0*/  IADD3 R23, R7, UR6, RZ ;  /* 0x0000000607177c10 */ /* 0x000fe2000fffe0ff */
[----:B------:R-:W-:Y:S01]  /*04f0*/  CS2R R18, SRZ ;  /* 0x0000000000127805 */ /* 0x000fe2000001ff00 */
[----:B------:R-:W-:Y:S05]  /*0500*/  @P3 BRA `(.L_x_981) ;  /* 0x000000c000003947 */ /* 0x000fea0003800000 */
[----:B------:R-:W-:Y:S01]  /*0510*/  MOV R22, R6 ;  /* 0x0000000600167202 */ /* 0x000fe20000000f00 */
[----:B------:R-:W-:Y:S01]  /*0520*/  IMAD R5, R73, c[0x0][0x178], RZ ;  /* 0x00005e0049057a24 */ /* 0x000fe200078e02ff */
[----:B------:R-:W-:-:S02]  /*0530*/  IADD3 R4, R70, 0x80, RZ ;  /* 0x0000008046047810 */ /* 0x000fc40007ffe0ff */
        /* <DEDUP_REMOVED lines=9> */
.L_x_981:
[----:B------:R-:W-:Y:S05]  /*05d0*/  BSYNC B0 ;  /* 0x0000000000007941 */ /* 0x000fea0003800000 */
.L_x_980:
[----:B------:R-:W-:Y:S01]  /*05e0*/  BSSY B0, `(.L_x_982) ;  /* 0x0000011000007945 */ /* 0x000fe20003800000 */
[----:B------:R-:W-:Y:S05]  /*05f0*/  @P1 BRA `(.L_x_983) ;  /* 0x000000f000001947 */ /* 0x000fea0003800000 */
[----:B0-----:R-:W-:Y:S01]  /*0600*/  IADD3 R5, P1, R72, 0x10, RZ ;  /* 0x0000001048057810 */ /* 0x001fe20007f3e0ff */
[----:B------:R-:W-:Y:S01]  /*0610*/  IMAD.MOV.U32 R20, RZ, RZ, R6 ;  /* 0x000000ffff147224 */ /* 0x000fe200078e0006 */
[----:B------:R-:W-:Y:S02]  /*0620*/  MOV R21, R23 ;  /* 0x0000001700157202 */ /* 0x000fe40000000f00 */
[C---:B------:R-:W-:Y:S01]  /*0630*/  IADD3 R29, R70.reuse, 0x80, RZ ;  /* 0x00000080461d7810 */ /* 0x040fe20007ffe0ff */
[----:B------:R-:W-:Y:S01]  /*0640*/  IMAD.X R4, RZ, RZ, R73, P1 ;  /* 0x000000ffff047224 */ /* 0x000fe200008e0649 */
[----:B------:R-:W-:Y:S01]  /*0650*/  ISETP.GE.AND P3, PT, R70, c[0x0][0x16c], PT ;  /* 0x00005b0046007a0c */ /* 0x000fe20003f66270 */
[----:B------:R-:W-:Y:S01]  /*0660*/  IMAD.WIDE.U32 R20, R5, c[0x0][0x178], R20 ;  /* 0x00005e0005147a25 */ /* 0x000fe200078e0014 */
[----:B------:R-:W-:-:S03]  /*0670*/  ISETP.GE.AND P4, PT, R29, c[0x0][0x16c], PT ;  /* 0x00005b001d007a0c */ /* 0x000fc60003f86270 */
[----:B------:R-:W-:-:S04]  /*0680*/  IMAD R4, R4, c[0x0][0x178], RZ ;  /* 0x00005e0004047a24 */ /* 0x000fc800078e02ff */
[----:B------:R-:W-:Y:S01]  /*0690*/  IMAD R5, R5, c[0x0][0x17c], R4 ;  /* 0x00005f0005057a24 */ /* 0x000fe200078e0204 */
[----:B------:R-:W-:-:S03]  /*06a0*/  LEA R4, P1, R20, c[0x0][0x160], 0x1 ;  /* 0x0000580014047a11 */ /* 0x000fc600078208ff */
[----:B------:R-:W-:-:S05]  /*06b0*/  IMAD.IADD R5, R21, 0x1, R5 ;  /* 0x0000000115057824 */ /* 0x000fca00078e0205 */
[----:B------:R-:W-:-:S05]  /*06c0*/  LEA.HI.X R5, R20, c[0x0][0x164], R5, 0x1, P1 ;  /* 0x0000590014057a11 */ /* 0x000fca00008f0c05 */
[----:B------:R0:W5:Y:S04]  /*06d0*/  @!P3 LDG.E.128 R12, [R4.64] ;  /* 0x0000000a040cb981 */ /* 0x000168000c1e1d00 */
[----:B------:R0:W5:Y:S02]  /*06e0*/  @!P4 LDG.E.128 R32, [R4.64+0x100] ;  /* 0x0001000a0420c981 */ /* 0x000164000c1e1d00 */
.L_x_983:
[----:B------:R-:W-:Y:S05]  /*06f0*/  BSYNC B0 ;  /* 0x0000000000007941 */ /* 0x000fea0003800000 */
.L_x_982:
        /* <DEDUP_REMOVED lines=17> */
.L_x_985:
[----:B------:R-:W-:Y:S05]  /*0810*/  BSYNC B0 ;  /* 0x0000000000007941 */ /* 0x000fea0003800000 */
.L_x_984:
[----:B------:R-:W-:Y:S01]  /*0820*/  BSSY B0, `(.L_x_986) ;  /* 0x0000010000007945 */ /* 0x000fe20003800000 */
[----:B------:R-:W-:Y:S05]  /*0830*/  @P0 BRA `(.L_x_987) ;  /* 0x000000e000000947 */ /* 0x000fea0003800000 */
[----:B0-----:R-:W-:Y:S01]  /*0840*/  IADD3 R5, P1, R72, 0x30, RZ ;  /* 0x0000003048057810 */ /* 0x001fe20007f3e0ff */
        /* <DEDUP_REMOVED lines=13> */
.L_x_987:
[----:B------:R-:W-:Y:S05]  /*0920*/  BSYNC B0 ;  /* 0x0000000000007941 */ /* 0x000fea0003800000 */
.L_x_986:
[----:B------:R-:W-:Y:S01]  /*0930*/  ULDC.64 UR6, c[0x0][0x1a0] ;  /* 0x0000680000067ab9 */ /* 0x000fe20000000a00 */
[----:B0-----:R-:W-:Y:S01]  /*0940*/  IMAD.U32 R5, RZ, RZ, UR12 ;  /* 0x0000000cff057e24 */ /* 0x001fe2000f8e00ff */
[----:B------:R-:W-:Y:S01]  /*0950*/  UIMAD UR5, UR15, UR6, URZ ;  /* 0x000000060f0572a4 */ /* 0x000fe2000f8e023f */
[----:B------:R-:W-:Y:S01]  /*0960*/  IMAD.U32 R75, RZ, RZ, UR14 ;  /* 0x0000000eff4b7e24 */ /* 0x000fe2000f8e00ff */
[----:B------:R-:W-:Y:S01]  /*0970*/  UMOV UR8, 0xffffffc0 ;  /* 0xffffffc000087882 */ /* 0x000fe20000000000 */
[----:B------:R-:W-:Y:S01]  /*0980*/  IMAD.WIDE.U32 R4, R5, c[0x0][0x1a0], R70 ;  /* 0x0000680005047a25 */ /* 0x000fe200078e0046 */
[----:B------:R-:W-:Y:S01]  /*0990*/  ULDC UR6, c[0x0][0x168] ;  /* 0x00005a0000067ab9 */ /* 0x000fe20000000800 */
[C---:B------:R-:W-:Y:S01]  /*09a0*/  LEA.HI.SX32 R6, R28.reuse, 0x10, 0x1c ;  /* 0x000000101c067811 */ /* 0x040fe200078fe2ff */
[----:B------:R-:W-:Y:S01]  /*09b0*/  UIMAD UR8, UR13, UR8, UR6 ;  /* 0x000000080d0872a4 */ /* 0x000fe2000f8e0206 */
[----:B------:R-:W-:Y:S01]  /*09c0*/  LEA.HI.SX32 R28, R28, 0x20, 0x1c ;  /* 0x000000201c1c7811 */ /* 0x000fe200078fe2ff */
[----:B------:R-:W-:Y:S01]  /*09d0*/  UIMAD UR5, UR12, UR7, UR5 ;  /* 0x000000070c0572a4 */ /* 0x000fe2000f8e0205 */
[----:B------:R-:W-:Y:S01]  /*09e0*/  BSSY B0, `(.L_x_988) ;  /* 0x0000027000007945 */ /* 0x000fe20003800000 */
[----:B------:R-:W-:Y:S01]  /*09f0*/  CS2R R60, SRZ ;  /* 0x00000000003c7805 */ /* 0x000fe2000001ff00 */
[----:B------:R-:W-:Y:S01]  /*0a00*/  ULDC.64 UR6, c[0x0][0x1a8] ;  /* 0x00006a0000067ab9 */ /* 0x000fe20000000a00 */
[----:B------:R-:W-:Y:S01]  /*0a10*/  ISETP.GE.AND P3, PT, R2, UR8, PT ;  /* 0x0000000802007c0c */ /* 0x000fe2000bf66270 */
[----:B------:R-:W-:Y:S01]  /*0a20*/  CS2R R62, SRZ ;  /* 0x00000000003e7805 */ /* 0x000fe2000001ff00 */
[----:B------:R-:W-:Y:S01]  /*0a30*/  IADD3 R5, R5, UR5, RZ ;  /* 0x0000000505057c10 */ /* 0x000fe2000fffe0ff */
[----:B------:R-:W-:Y:S01]  /*0a40*/  UIMAD UR5, UR18, UR6, URZ ;  /* 0x00000006120572a4 */ /* 0x000fe2000f8e023f */
[----:B------:R-:W-:Y:S01]  /*0a50*/  ISETP.GE.AND P2, PT, R6, UR8, PT ;  /* 0x0000000806007c0c */ /* 0x000fe2000bf46270 */
[----:B------:R-:W-:Y:S01]  /*0a60*/  CS2R R52, SRZ ;  /* 0x0000000000347805 */ /* 0x000fe2000001ff00 */
[----:B------:R-:W-:Y:S01]  /*0a70*/  ISETP.GE.AND P1, PT, R28, UR8, PT ;  /* 0x000000081c007c0c */ /* 0x000fe2000bf26270 */
[----:B------:R-:W-:Y:S01]  /*0a80*/  UIMAD UR5, UR14, UR7, UR5 ;  /* 0x000000070e0572a4 */ /* 0x000fe2000f8e0205 */
[----:B------:R-:W-:Y:S01]  /*0a90*/  IMAD.WIDE.U32 R74, R75, c[0x0][0x1a8], R4 ;  /* 0x00006a004b4a7a25 */ /* 0x000fe200078e0004 */
[----:B------:R-:W-:Y:S01]  /*0aa0*/  CS2R R6, SRZ ;  /* 0x0000000000067805 */ /* 0x000fe2000001ff00 */
[----:B------:R-:W-:Y:S01]  /*0ab0*/  CS2R R4, SRZ ;  /* 0x0000000000047805 */ /* 0x000fe2000001ff00 */
[----:B------:R-:W-:Y:S01]  /*0ac0*/  CS2R R54, SRZ ;  /* 0x0000000000367805 */ /* 0x000fe2000001ff00 */
[----:B------:R-:W-:Y:S01]  /*0ad0*/  CS2R R56, SRZ ;  /* 0x0000000000387805 */ /* 0x000fe2000001ff00 */
[----:B------:R-:W-:Y:S01]  /*0ae0*/  IADD3 R77, R75, UR5, RZ ;  /* 0x000000054b4d7c10 */ /* 0x000fe2000fffe0ff */
        /* <DEDUP_REMOVED lines=22> */
.L_x_989:
[----:B------:R-:W-:Y:S05]  /*0c50*/  BSYNC B0 ;  /* 0x0000000000007941 */ /* 0x000fea0003800000 */
.L_x_988:
[----:B------:R-:W-:Y:S01]  /*0c60*/  BSSY B0, `(.L_x_990) ;  /* 0x000001b000007945 */ /* 0x000fe20003800000 */
[----:B------:R-:W-:Y:S05]  /*0c70*/  @P2 BRA `(.L_x_991) ;  /* 0x0000019000002947 */ /* 0x000fea0003800000 */
[C---:B------:R-:W-:Y:S02]  /*0c80*/  IADD3 R69, R70.reuse, 0x80, RZ ;  /* 0x0000008046457810 */ /* 0x040fe40007ffe0ff */
[----:B------:R-:W-:Y:S02]  /*0c90*/  ISETP.GE.AND P3, PT, R70, c[0x0][0x16c], PT ;  /* 0x00005b0046007a0c */ /* 0x000fe40003f66270 */
[----:B------:R-:W-:-:S11]  /*0ca0*/  ISETP.GE.AND P2, PT, R69, c[0x0][0x16c], PT ;  /* 0x00005b0045007a0c */ /* 0x000fd60003f46270 */
[C---:B------:R-:W-:Y:S01]  /*0cb0*/  @!P3 IADD3 R80, P4, R72.reuse, 0x10, RZ ;  /* 0x000000104850b810 */ /* 0x040fe20007f9e0ff */
[----:B0-----:R-:W-:Y:S01]  /*0cc0*/  @!P3 IMAD.MOV.U32 R78, RZ, RZ, R74 ;  /* 0x000000ffff4eb224 */ /* 0x001fe200078e004a */
[----:B------:R-:W-:Y:S02]  /*0cd0*/  @!P2 IADD3 R85, P5, R72, 0x10, RZ ;  /* 0x000000104855a810 */ /* 0x000fe40007fbe0ff */
[----:B------:R-:W-:Y:S01]  /*0ce0*/  @!P3 MOV R79, R77 ;  /* 0x0000004d004fb202 */ /* 0x000fe20000000f00 */
[--C-:B------:R-:W-:Y:S02]  /*0cf0*/  @!P3 IMAD.X R69, RZ, RZ, R73.reuse, P4 ;  /* 0x000000ffff45b224 */ /* 0x100fe400020e0649 */
[----:B------:R-:W-:Y:S02]  /*0d00*/  @!P2 IMAD.X R81, RZ, RZ, R73, P5 ;  /* 0x000000ffff51a224 */ /* 0x000fe400028e0649 */
[----:B------:R-:W-:Y:S02]  /*0d10*/  @!P3 IMAD R69, R69, c[0x0][0x198], RZ ;  /* 0x000066004545ba24 */ /* 0x000fe400078e02ff */
[----:B------:R-:W-:-:S04]  /*0d20*/  @!P3 IMAD.WIDE.U32 R78, R80, c[0x0][0x198], R78 ;  /* 0x00006600504eba25 */ /* 0x000fc800078e004e */
[----:B------:R-:W-:Y:S02]  /*0d30*/  @!P2 IMAD R84, R81, c[0x0][0x198], RZ ;  /* 0x000066005154aa24 */ /* 0x000fe400078e02ff */
[----:B------:R-:W-:Y:S02]  /*0d40*/  @!P3 IMAD R69, R80, c[0x0][0x19c], R69 ;  /* 0x000067005045ba24 */ /* 0x000fe400078e0245 */
[----:B------:R-:W-:Y:S02]  /*0d50*/  @!P2 IMAD.MOV.U32 R80, RZ, RZ, R74 ;  /* 0x000000ffff50a224 */ /* 0x000fe400078e004a */
[----:B------:R-:W-:Y:S02]  /*0d60*/  @!P2 IMAD.MOV.U32 R81, RZ, RZ, R77 ;  /* 0x000000ffff51a224 */ /* 0x000fe400078e004d */
[----:B------:R-:W-:Y:S02]  /*0d70*/  @!P3 IMAD.IADD R69, R79, 0x1, R69 ;  /* 0x000000014f45b824 */ /* 0x000fe400078e0245 */
[----:B------:R-:W-:Y:S01]  /*0d80*/  @!P2 IMAD.WIDE.U32 R82, R85, c[0x0][0x198], R80 ;  /* 0x000066005552aa25 */ /* 0x000fe200078e0050 */
[----:B------:R-:W-:-:S03]  /*0d90*/  @!P3 LEA R80, P4, R78, c[0x0][0x190], 0x1 ;  /* 0x000064004e50ba11 */ /* 0x000fc600078808ff */
[----:B------:R-:W-:Y:S01]  /*0da0*/  @!P2 IMAD R85, R85, c[0x0][0x19c], R84 ;  /* 0x000067005555aa24 */ /* 0x000fe200078e0254 */
[----:B------:R-:W-:Y:S02]  /*0db0*/  @!P2 LEA R84, P5, R82, c[0x0][0x190], 0x1 ;  /* 0x000064005254aa11 */ /* 0x000fe400078a08ff */
[----:B------:R-:W-:Y:S02]  /*0dc0*/  @!P3 LEA.HI.X R81, R78, c[0x0][0x194], R69, 0x1, P4 ;  /* 0x000065004e51ba11 */ /* 0x000fe400020f0c45 */
[----:B------:R-:W-:-:S03]  /*0dd0*/  @!P2 IADD3 R85, R83, R85, RZ ;  /* 0x000000555355a210 */ /* 0x000fc60007ffe0ff */
[----:B------:R0:W5:Y:S01]  /*0de0*/  @!P3 LDG.E.128 R60, [R80.64] ;  /* 0x0000000a503cb981 */ /* 0x000162000c1e1d00 */
[----:B------:R-:W-:-:S05]  /*0df0*/  @!P2 LEA.HI.X R85, R82, c[0x0][0x194], R85, 0x1, P5 ;  /* 0x000065005255aa11 */ /* 0x000fca00028f0c55 */
[----:B------:R0:W5:Y:S02]  /*0e00*/  @!P2 LDG.E.128 R36, [R84.64+0x100] ;  /* 0x0001000a5424a981 */ /* 0x000164000c1e1d00 */
.L_x_991:
[----:B------:R-:W-:Y:S05]  /*0e10*/  BSYNC B0 ;  /* 0x0000000000007941 */ /* 0x000fea0003800000 */
.L_x_990:
[----:B------:R-:W-:Y:S01]  /*0e20*/  BSSY B0, `(.L_x_992) ;  /* 0x000001b000007945 */ /* 0x000fe20003800000 */
[----:B------:R-:W-:Y:S05]  /*0e30*/  @P1 BRA `(.L_x_993) ;  /* 0x0000019000001947 */ /* 0x000fea0003800000 */
[C---:B------:R-:W-:Y:S02]  /*0e40*/  IADD3 R69, R70.reuse, 0x80, RZ ;  /* 0x0000008046457810 */ /* 0x040fe40007ffe0ff */
[----:B------:R-:W-:Y:S02]  /*0e50*/  ISETP.GE.AND P2, PT, R70, c[0x0][0x16c], PT ;  /* 0x00005b0046007a0c */ /* 0x000fe40003f46270 */
[----:B------:R-:W-:-:S11]  /*0e60*/  ISETP.GE.AND P1, PT, R69, c[0x0][0x16c], PT ;  /* 0x00005b0045007a0c */ /* 0x000fd60003f26270 */
[C---:B0-----:R-:W-:Y:S01]  /*0e70*/  @!P2 IADD3 R80, P3, R72.reuse, 0x20, RZ ;  /* 0x000000204850a810 */ /* 0x041fe20007f7e0ff */
[----:B------:R-:W-:Y:S01]  /*0e80*/  @!P2 IMAD.MOV.U32 R78, RZ, RZ, R74 ;  /* 0x000000ffff4ea224 */ /* 0x000fe200078e004a */
        /* <DEDUP_REMOVED lines=9> */
[----:B------:R-:W-:Y:S01]  /*0f20*/  @!P1 IMAD.MOV.U32 R81, RZ, RZ, R77 ;  /* 0x000000ffff519224 */ /* 0x000fe200078e004d */
[----:B------:R-:W-:-:S03]  /*0f30*/  @!P2 IADD3 R69, R79, R69, RZ ;  /* 0x000000454f45a210 */ /* 0x000fc60007ffe0ff */
[----:B------:R-:W-:Y:S01]  /*0f40*/  @!P1 IMAD.WIDE.U32 R82, R85, c[0x0][0x198], R80 ;  /* 0x0000660055529a25 */ /* 0x000fe200078e0050 */
[----:B------:R-:W-:-:S03]  /*0f50*/  @!P2 LEA R80, P3, R78, c[0x0][0x190], 0x1 ;  /* 0x000064004e50aa11 */ /* 0x000fc600078608ff */
[----:B------:R-:W-:Y:S01]  /*0f60*/  @!P1 IMAD R85, R85, c[0x0][0x19c], R84 ;  /* 0x0000670055559a24 */ /* 0x000fe200078e0254 */
[----:B------:R-:W-:Y:S02]  /*0f70*/  @!P1 LEA R84, P4, R82, c[0x0][0x190], 0x1 ;  /* 0x0000640052549a11 */ /* 0x000fe400078808ff */
[----:B------:R-:W-:Y:S01]  /*0f80*/  @!P2 LEA.HI.X R81, R78, c[0x0][0x194], R69, 0x1, P3 ;  /* 0x000065004e51aa11 */ /* 0x000fe200018f0c45 */
[----:B------:R-:W-:-:S04]  /*0f90*/  @!P1 IMAD.IADD R85, R83, 0x1, R85 ;  /* 0x0000000153559824 */ /* 0x000fc800078e0255 */
[----:B------:R0:W5:Y:S01]  /*0fa0*/  @!P2 LDG.E.128 R52, [R80.64] ;  /* 0x0000000a5034a981 */ /* 0x000162000c1e1d00 */
[----:B------:R-:W-:-:S05]  /*0fb0*/  @!P1 LEA.HI.X R85, R82, c[0x0][0x194], R85, 0x1, P4 ;  /* 0x0000650052559a11 */ /* 0x000fca00020f0c55 */
[----:B------:R0:W5:Y:S02]  /*0fc0*/  @!P1 LDG.E.128 R28, [R84.64+0x100] ;  /* 0x0001000a541c9981 */ /* 0x000164000c1e1d00 */
.L_x_993:
[----:B------:R-:W-:Y:S05]  /*0fd0*/  BSYNC B0 ;  /* 0x0000000000007941 */ /* 0x000fea0003800000 */
.L_x_992:
[----:B------:R-:W-:Y:S01]  /*0fe0*/  BSSY B0, `(.L_x_994) ;  /* 0x0000011000007945 */ /* 0x000fe20003800000 */
[----:B------:R-:W-:Y:S05]  /*0ff0*/  @P0 BRA `(.L_x_995) ;  /* 0x000000f000000947 */ /* 0x000fea0003800000 */
[----:B------:R-:W-:Y:S02]  /*1000*/  IADD3 R71, P0, R72, 0x30, RZ ;  /* 0x0000003048477810 */ /* 0x000fe40007f1e0ff */
[----:B------:R-:W-:Y:S02]  /*1010*/  MOV R72, R74 ;  /* 0x0000004a00487202 */ /* 0x000fe40000000f00 */
[----:B------:R-:W-:Y:S01]  /*1020*/  LEA R74, R68, 0x80, 0x3 ;  /* 0x00000080444a7811 */ /* 0x000fe200078e18ff */
[----:B------:R-:W-:Y:S01]  /*1030*/  IMAD.X R69, RZ, RZ, R73, P0 ;  /* 0x000000ffff457224 */ /* 0x000fe200000e0649 */
[----:B------:R-:W-:Y:S01]  /*1040*/  ISETP.GE.AND P2, PT, R70, c[0x0][0x16c], PT ;  /* 0x00005b0046007a0c */ /* 0x000fe20003f46270 */
[----:B------:R-:W-:Y:S01]  /*1050*/  IMAD.MOV.U32 R73, RZ, RZ, R77 ;  /* 0x000000ffff497224 */ /* 0x000fe200078e004d */
[----:B------:R-:W-:Y:S01]  /*1060*/  ISETP.GE.AND P0, PT, R74, c[0x0][0x16c], PT ;  /* 0x00005b004a007a0c */ /* 0x000fe20003f06270 */
[----:B------:R-:W-:-:S02]  /*1070*/  IMAD R69, R69, c[0x0][0x198], RZ ;  /* 0x0000660045457a24 */ /* 0x000fc400078e02ff */
[----:B------:R-:W-:-:S04]  /*1080*/  IMAD.WIDE.U32 R72, R71, c[0x0][0x198], R72 ;  /* 0x0000660047487a25 */ /* 0x000fc800078e0048 */
[----:B------:R-:W-:Y:S01]  /*1090*/  IMAD R69, R71, c[0x0][0x19c], R69 ;  /* 0x0000670047457a24 */ /* 0x000fe200078e0245 */
[----:B------:R-:W-:-:S03]  /*10a0*/  LEA R70, P1, R72, c[0x0][0x190], 0x1 ;  /* 0x0000640048467a11 */ /* 0x000fc600078208ff */
[----:B------:R-:W-:-:S05]  /*10b0*/  IMAD.IADD R69, R73, 0x1, R69 ;  /* 0x0000000149457824 */ /* 0x000fca00078e0245 */
[----:B------:R-:W-:-:S05]  /*10c0*/  LEA.HI.X R71, R72, c[0x0][0x194], R69, 0x1, P1 ;  /* 0x0000650048477a11 */ /* 0x000fca00008f0c45 */
[----:B------:R1:W5:Y:S04]  /*10d0*/  @!P2 LDG.E.128 R56, [R70.64] ;  /* 0x0000000a4638a981 */ /* 0x000368000c1e1d00 */
[----:B------:R1:W5:Y:S02]  /*10e0*/  @!P0 LDG.E.128 R20, [R70.64+0x100] ;  /* 0x0001000a46148981 */ /* 0x000364000c1e1d00 */
.L_x_995:
[----:B------:R-:W-:Y:S05]  /*10f0*/  BSYNC B0 ;  /* 0x0000000000007941 */ /* 0x000fea0003800000 */
.L_x_994:
[C---:B-----5:R-:W-:Y:S01]  /*1100*/  IMAD.U32 R91, R55.reuse, 0x10000, RZ ;  /* 0x00010000375b7824 */ /* 0x060fe200078e00ff */
[----:B------:R-:W-:Y:S01]  /*1110*/  LOP3.LUT R94, R55, 0xffff0000, RZ, 0xc0, !PT ;  /* 0xffff0000375e7812 */ /* 0x000fe200078ec0ff */
[----:B------:R-:W-:Y:S01]  /*1120*/  IMAD.U32 R75, R7, 0x10000, RZ ;  /* 0x00010000074b7824 */ /* 0x000fe200078e00ff */
[C---:B------:R-:W-:Y:S01]  /*1130*/  SHF.L.U32 R76, R6.reuse, 0x10, RZ ;  /* 0x00000010064c7819 */ /* 0x040fe200000006ff */
[----:B0-----:R-:W-:Y:S01]  /*1140*/  IMAD.U32 R79, R61, 0x10000, RZ ;  /* 0x000100003d4f7824 */ /* 0x001fe200078e00ff */
[----:B------:R-:W-:Y:S01]  /*1150*/  LOP3.LUT R77, R6, 0xffff0000, RZ, 0xc0, !PT ;  /* 0xffff0000064d7812 */ /* 0x000fe200078ec0ff */
[----:B------:R-:W-:Y:S01]  /*1160*/  IMAD.U32 R89, R53, 0x10000, RZ ;  /* 0x0001000035597824 */ /* 0x000fe200078e00ff */
[----:B------:R-:W-:Y:S01]  /*1170*/  LOP3.LUT R92, R8, 0xffff0000, RZ, 0xc0, !PT ;  /* 0xffff0000085c7812 */ /* 0x000fe200078ec0ff */
[----:B------:R-:W-:Y:S01]  /*1180*/  IMAD.U32 R85, R62, 0x10000, RZ ;  /* 0x000100003e557824 */ /* 0x000fe200078e00ff */
[----:B------:R-:W-:Y:S01]  /*1190*/  SHF.L.U32 R55, R8, 0x10, RZ ;  /* 0x0000001008377819 */ /* 0x000fe200000006ff */
[----:B------:R-:W-:Y:S01]  /*11a0*/  IMAD.U32 R8, R9, 0x10000, RZ ;  /* 0x0001000009087824 */ /* 0x000fe200078e00ff */
[C---:B------:R-:W-:Y:S01]  /*11b0*/  SHF.L.U32 R6, R13.reuse, 0x10, RZ ;  /* 0x000000100d067819 */ /* 0x040fe200000006ff */
[----:B------:R-:W-:Y:S01]  /*11c0*/  IMAD.U32 R90, R50, 0x10000, RZ ;  /* 0x00010000325a7824 */ /* 0x000fe200078e00ff */
[----:B------:R-:W-:Y:S01]  /*11d0*/  LOP3.LUT R81, R13, 0xffff0000, RZ, 0xc0, !PT ;  /* 0xffff00000d517812 */ /* 0x000fe200078ec0ff */
[----:B------:R-:W-:Y:S01]  /*11e0*/  IMAD.U32 R93, R54, 0x10000, RZ ;  /* 0x00010000365d7824 */ /* 0x000fe200078e00ff */
[----:B------:R-:W-:Y:S01]  /*11f0*/  LOP3.LUT R100, R9, 0xffff0000, RZ, 0xc0, !PT ;  /* 0xffff000009647812 */ /* 0x000fe200078ec0ff */
[----:B------:R-:W-:Y:S01]  /*1200*/  IMAD.U32 R101, R10, 0x10000, RZ ;  /* 0x000100000a657824 */ /* 0x000fe200078e00ff */
[----:B-1----:R-:W-:Y:S01]  /*1210*/  LOP3.LUT R70, R64, 0xffff0000, RZ, 0xc0, !PT ;  /* 0xffff000040467812 */ /* 0x002fe200078ec0ff */
[----:B------:R-:W-:Y:S01]  /*1220*/  IMAD.U32 R105, R59, 0x10000, RZ ;  /* 0x000100003b697824 */ /* 0x000fe200078e00ff */
[C---:B------:R-:W-:Y:S01]  /*1230*/  LOP3.LUT R71, R4.reuse, 0xffff0000, RZ, 0xc0, !PT ;  /* 0xffff000004477812 */ /* 0x040fe200078ec0ff */
[----:B------:R-:W-:Y:S01]  /*1240*/  IMAD.U32 R4, R4, 0x10000, RZ ;  /* 0x0001000004047824 */ /* 0x000fe200078e00ff */
[----:B------:R-:W-:Y:S01]  /*1250*/  LOP3.LUT R78, R12, 0xffff0000, RZ, 0xc0, !PT ;  /* 0xffff00000c4e7812 */ /* 0x000fe200078ec0ff */
[----:B------:R-:W-:Y:S01]  /*1260*/  IMAD.U32 R109, R45, 0x10000, RZ ;  /* 0x000100002d6d7824 */ /* 0x000fe200078e00ff */
[----:B------:R-:W-:Y:S01]  /*1270*/  LOP3.LUT R13, R60, 0xffff0000, RZ, 0xc0, !PT ;  /* 0xffff00003c0d7812 */ /* 0x000fe200078ec0ff */
[----:B------:R-:W-:Y:S01]  /*1280*/  FMUL.FTZ R114, R70, R71 ;  /* 0x0000004746727220 */ /* 0x000fe20000410000 */
[----:B------:R-:W-:Y:S01]  /*1290*/  LOP3.LUT R84, R48, 0xffff0000, RZ, 0xc0, !PT ;  /* 0xffff000030547812 */ /* 0x000fe200078ec0ff */
[----:B------:R-:W-:Y:S01]  /*12a0*/  BSSY B0, `(.L_x_996) ;  /* 0x00000e4000007945 */ /* 0x000fe20003800000 */
[----:B------:R-:W-:Y:S01]  /*12b0*/  LOP3.LUT R87, R52, 0xffff0000, RZ, 0xc0, !PT ;  /* 0xffff000034577812 */ /* 0x000fe200078ec0ff */
[----:B------:R-:W-:Y:S01]  /*12c0*/  FMUL.FTZ R13, R78, R13 ;  /* 0x0000000d4e0d7220 */ /* 0x000fe20000410000 */
[C---:B------:R-:W-:Y:S01]  /*12d0*/  LOP3.LUT R9, R56.reuse, 0xffff0000, RZ, 0xc0, !PT ;  /* 0xffff000038097812 */ /* 0x040fe200078ec0ff */
[----:B------:R-:W-:Y:S01]  /*12e0*/  IMAD.U32 R56, R56, 0x10000, RZ ;  /* 0x0001000038387824 */ /* 0x000fe200078e00ff */
[----:B------:R-:W-:Y:S01]  /*12f0*/  LOP3.LUT R80, R7, 0xffff0000, RZ, 0xc0, !PT ;  /* 0xffff000007507812 */ /* 0x000fe200078ec0ff */
[----:B------:R-:W-:Y:S01]  /*1300*/  IMAD.U32 R7, R12, 0x10000, RZ ;  /* 0x000100000c077824 */ /* 0x000fe200078e00ff */
[----:B------:R-:W-:Y:S01]  /*1310*/  SHF.L.U32 R69, R64, 0x10, RZ ;  /* 0x0000001040457819 */ /* 0x000fe200000006ff */
[----:B------:R-:W-:Y:S01]  /*1320*/  IMAD.U32 R12, R60, 0x10000, RZ ;  /* 0x000100003c0c7824 */ /* 0x000fe200078e00ff */
[C---:B------:R-:W-:Y:S01]  /*1330*/  SHF.L.U32 R83, R63.reuse, 0x10, RZ ;  /* 0x000000103f537819 */ /* 0x040fe200000006ff */
[----:B------:R-:W-:Y:S01]  /*1340*/  FMUL.FTZ R116, R84, R87 ;  /* 0x0000005754747220 */ /* 0x000fe20000410000 */
[----:B------:R-:W-:Y:S01]  /*1350*/  LOP3.LUT R86, R63, 0xffff0000, RZ, 0xc0, !PT ;  /* 0xffff00003f567812 */ /* 0x000fe200078ec0ff */
[----:B------:R-:W-:Y:S01]  /*1360*/  IMAD.U32 R63, R48, 0x10000, RZ ;  /* 0x00010000303f7824 */ /* 0x000fe200078e00ff */
[----:B------:R-:W-:Y:S01]  /*1370*/  SHF.L.U32 R52, R52, 0x10, RZ ;  /* 0x0000001034347819 */ /* 0x000fe200000006ff */
[----:B------:R-:W-:Y:S01]  /*1380*/  FMUL.FTZ R9, R92, R9 ;  /* 0x000000095c097220 */ /* 0x000fe20000410000 */
[----:B------:R-:W-:Y:S01]  /*1390*/  SHF.L.U32 R73, R5, 0x10, RZ ;  /* 0x0000001005497819 */ /* 0x000fe200000006ff */
[----:B------:R-:W-:Y:S01]  /*13a0*/  IMAD.U32 R64, R65, 0x10000, RZ ;  /* 0x0001000041407824 */ /* 0x000fe200078e00ff */
        /* <DEDUP_REMOVED lines=18> */
[C---:B------:R-:W-:Y:S01]  /*14d0*/  LOP3.LUT R74, R66.reuse, 0xffff0000, RZ, 0xc0, !PT ;  /* 0xffff0000424a7812 */ /* 0x040fe200078ec0ff */
        /* <DEDUP_REMOVED lines=13> */
[C---:B------:R-:W-:Y:S01]  /*15b0*/  SHF.L.U32 R50, R51.reuse, 0x10, RZ ;  /* 0x0000001033327819 */ /* 0x040fe200000006ff */
[----:B------:R-:W-:Y:S01]  /*15c0*/  FFMA.FTZ R48, R90, R93, R48 ;  /* 0x0000005d5a307223 */ /* 0x000fe20000010030 */
[----:B------:R-:W-:Y:S01]  /*15d0*/  LOP3.LUT R51, R51, 0xffff0000, RZ, 0xc0, !PT ;  /* 0xffff000033337812 */ /* 0x000fe200078ec0ff */
[----:B------:R-:W-:Y:S01]  /*15e0*/  FFMA.FTZ R95, R101, R102, R95 ;  /* 0x00000066655f7223 */ /* 0x000fe2000001005f */
[----:B------:R-:W-:Y:S01]  /*15f0*/  LOP3.LUT R104, R59, 0xffff0000, RZ, 0xc0, !PT ;  /* 0xffff00003b687812 */ /* 0x000fe200078ec0ff */
[C---:B------:R-:W-:Y:S01]  /*1600*/  IMAD.U32 R66, R67.reuse, 0x10000, RZ ;  /* 0x0001000043427824 */ /* 0x040fe200078e00ff */
[----:B------:R-:W-:Y:S01]  /*1610*/  LOP3.LUT R67, R67, 0xffff0000, RZ, 0xc0, !PT ;  /* 0xffff000043437812 */ /* 0x000fe200078ec0ff */
[C---:B------:R-:W-:Y:S01]  /*1620*/  IMAD.U32 R14, R15.reuse, 0x10000, RZ ;  /* 0x000100000f0e7824 */ /* 0x040fe200078e00ff */
[----:B------:R-:W-:Y:S01]  /*1630*/  LOP3.LUT R15, R15, 0xffff0000, RZ, 0xc0, !PT ;  /* 0xffff00000f0f7812 */ /* 0x000fe200078ec0ff */
[C---:B------:R-:W-:Y:S01]  /*1640*/  IMAD.U32 R10, R11.reuse, 0x10000, RZ ;  /* 0x000100000b0a7824 */ /* 0x040fe200078e00ff */
[----:B------:R-:W-:Y:S01]  /*1650*/  LOP3.LUT R11, R11, 0xffff0000, RZ, 0xc0, !PT ;  /* 0xffff00000b0b7812 */ /* 0x000fe200078ec0ff */
[----:B------:R-:W-:Y:S01]  /*1660*/  FFMA.FTZ R5, R74, R77, R5 ;  /* 0x0000004d4a057223 */ /* 0x000fe20000010005 */
[C---:B------:R-:W-:Y:S01]  /*1670*/  SHF.L.U32 R110, R44.reuse, 0x10, RZ ;  /* 0x000000102c6e7819 */ /* 0x040fe200000006ff */
        /* <DEDUP_REMOVED lines=9> */
[----:B------:R-:W-:Y:S01]  /*1710*/  SHF.L.U32 R12, R24, 0x10, RZ ;  /* 0x00000010180c7819 */ /* 0x000fe200000006ff */
[----:B------:R-:W-:Y:S01]  /*1720*/  FFMA.FTZ R48, R50, R91, R48 ;  /* 0x0000005b32307223 */ /* 0x000fe20000010030 */
[----:B------:R-:W-:Y:S01]  /*1730*/  SHF.L.U32 R72, R20, 0x10, RZ ;  /* 0x0000001014487819 */ /* 0x000fe200000006ff */
[----:B------:R-:W-:Y:S01]  /*1740*/  FFMA.FTZ R10, R10, R105, R57 ;  /* 0x000000690a0a7223 */ /* 0x000fe20000010039 */
[----:B------:R-:W-:Y:S01]  /*1750*/  LOP3.LUT R73, R28, 0xffff0000, RZ, 0xc0, !PT ;  /* 0xffff00001c497812 */ /* 0x000fe200078ec0ff */
[----:B------:R-:W-:Y:S01]  /*1760*/  IMAD.U32 R44, R46, 0x10000, RZ ;  /* 0x000100002e2c7824 */ /* 0x000fe200078e00ff */
        /* <DEDUP_REMOVED lines=19> */
[----:B------:R-:W-:Y:S01]  /*18a0*/  IMAD.U32 R28, R29, 0x10000, RZ ;  /* 0x000100001d1c7824 */ /* 0x000fe200078e00ff */
[----:B------:R-:W-:Y:S01]  /*18b0*/  LOP3.LUT R92, R37, 0xffff0000, RZ, 0xc0, !PT ;  /* 0xffff0000255c7812 */ /* 0x000fe200078ec0ff */
[----:B------:R-:W-:Y:S01]  /*18c0*/  IMAD.U32 R29, R31, 0x10000, RZ ;  /* 0x000100001f1d7824 */ /* 0x000fe200078e00ff */
        /* <DEDUP_REMOVED lines=11> */
[----:B------:R-:W-:Y:S01]  /*1980*/  IMAD.U32 R13, R25, 0x10000, RZ ;  /* 0x00010000190d7824 */ /* 0x000fe200078e00ff */
[----:B------:R-:W-:Y:S01]  /*1990*/  SHF.L.U32 R33, R34, 0x10, RZ ;  /* 0x0000001022217819 */ /* 0x000fe200000006ff */
[C---:B------:R-:W-:Y:S01]  /*19a0*/  IMAD.U32 R65, R21.reuse, 0x10000, RZ ;  /* 0x0001000015417824 */ /* 0x040fe200078e00ff */
        /* <DEDUP_REMOVED lines=21> */
[----:B------:R-:W-:Y:S01]  /*1b00*/  IMAD.U32 R41, R42, 0x10000, RZ ;  /* 0x000100002a297824 */ /* 0x000fe200078e00ff */
[----:B------:R-:W-:Y:S01]  /*1b10*/  ISETP.NE.AND P0, PT, R68, RZ, PT ;  /* 0x000000ff4400720c */ /* 0x000fe20003f05270 */
[----:B------:R-:W-:Y:S01]  /*1b20*/  IMAD.U32 R25, R26, 0x10000, RZ ;  /* 0x000100001a197824 */ /* 0x000fe200078e00ff */
[C---:B------:R-:W-:Y:S01]  /*1b30*/  SHF.L.U32 R26, R27.reuse, 0x10, RZ ;  /* 0x000000101b1a7819 */ /* 0x040fe200000006ff */
[----:B------:R-:W-:Y:S01]  /*1b40*/  IMAD.U32 R17, R18, 0x10000, RZ ;  /* 0x0001000012117824 */ /* 0x000fe200078e00ff */
[----:B------:R-:W-:Y:S01]  /*1b50*/  LOP3.LUT R27, R27, 0xffff0000, RZ, 0xc0, !PT ;  /* 0xffff00001b1b7812 */ /* 0x000fe200078ec0ff */
[C---:B------:R-:W-:Y:S01]  /*1b60*/  IMAD.U32 R8, R22.reuse, 0x10000, RZ ;  /* 0x0001000016087824 */ /* 0x040fe200078e00ff */
[----:B------:R-:W-:Y:S01]  /*1b70*/  LOP3.LUT R22, R22, 0xffff0000, RZ, 0xc0, !PT ;  /* 0xffff000016167812 */ /* 0x000fe200078ec0ff */
[----:B------:R-:W-:-:S02]  /*1b80*/  FFMA.FTZ R5, R107, R112, R5 ;  /* 0x000000706b057223 */ /* 0x000fc40000010005 */
[----:B------:R-:W-:Y:S02]  /*1b90*/  FFMA.FTZ R6, R71, R92, R6 ;  /* 0x0000005c47067223 */ /* 0x000fe40000010006 */
[----:B------:R-:W-:Y:S02]  /*1ba0*/  FFMA.FTZ R12, R39, R64, R12 ;  /* 0x00000040270c7223 */ /* 0x000fe4000001000c */
[----:B------:R-:W-:Y:S02]  /*1bb0*/  FFMA.FTZ R7, R52, R21, R7 ;  /* 0x0000001534077223 */ /* 0x000fe40000010007 */
[----:B------:R-:W-:Y:S02]  /*1bc0*/  FFMA.FTZ R5, R41, R44, R5 ;  /* 0x0000002c29057223 */ /* 0x000fe40000010005 */
[----:B------:R-:W-:Y:S02]  /*1bd0*/  FFMA.FTZ R6, R33, R36, R6 ;  /* 0x0000002421067223 */ /* 0x000fe40000010006 */
[----:B------:R-:W-:-:S02]  /*1be0*/  FFMA.FTZ R12, R25, R56, R12 ;  /* 0x00000038190c7223 */ /* 0x000fc4000001000c */
[----:B------:R-:W-:Y:S02]  /*1bf0*/  FFMA.FTZ R7, R17, R8, R7 ;  /* 0x0000000811077223 */ /* 0x000fe40000010007 */
[C---:B------:R-:W-:Y:S01]  /*1c00*/  IMAD.U32 R42, R43.reuse, 0x10000, RZ ;  /* 0x000100002b2a7824 */ /* 0x040fe200078e00ff */
[----:B------:R-:W-:Y:S01]  /*1c10*/  LOP3.LUT R43, R43, 0xffff0000, RZ, 0xc0, !PT ;  /* 0xffff00002b2b7812 */ /* 0x000fe200078ec0ff */
[C---:B------:R-:W-:Y:S01]  /*1c20*/  IMAD.U32 R34, R35.reuse, 0x10000, RZ ;  /* 0x0001000023227824 */ /* 0x040fe200078e00ff */
[----:B------:R-:W-:Y:S01]  /*1c30*/  LOP3.LUT R35, R35, 0xffff0000, RZ, 0xc0, !PT ;  /* 0xffff000023237812 */ /* 0x000fe200078ec0ff */
[C---:B------:R-:W-:Y:S01]  /*1c40*/  IMAD.U32 R18, R19.reuse, 0x10000, RZ ;  /* 0x0001000013127824 */ /* 0x040fe200078e00ff */
[----:B------:R-:W-:Y:S01]  /*1c50*/  LOP3.LUT R19, R19, 0xffff0000, RZ, 0xc0, !PT ;  /* 0xffff000013137812 */ /* 0x000fe200078ec0ff */
[----:B------:R-:W-:Y:S02]  /*1c60*/  FFMA.FTZ R5, R108, R113, R5 ;  /* 0x000000716c057223 */ /* 0x000fe40000010005 */
        /* <DEDUP_REMOVED lines=8> */
[----:B------:R-:W-:Y:S02]  /*1cf0*/  FFMA.FTZ R6, R35, R38, R6 ;  /* 0x0000002623067223 */ /* 0x000fe40000010006 */
[----:B------:R-:W-:Y:S02]  /*1d00*/  FFMA.FTZ R12, R27, R114, R12 ;  /* 0x000000721b0c7223 */ /* 0x000fe4000001000c */
[----:B------:R-:W-:Y:S02]  /*1d10*/  FFMA.FTZ R19, R19, R4, R7 ;  /* 0x0000000413137223 */ /* 0x000fe40000010007 */
[----:B------:R-:W0:Y:S04]  /*1d20*/  SHFL.BFLY PT, R4, R5, 0x8, 0x1f ;  /* 0x0d001f0005047f89 */ /* 0x000e2800000e0000 */
[----:B------:R-:W1:Y:S04]  /*1d30*/  SHFL.BFLY PT, R7, R6, 0x8, 0x1f ;  /* 0x0d001f0006077f89 */ /* 0x000e6800000e0000 */
[----:B------:R-:W2:Y:S04]  /*1d40*/  SHFL.BFLY PT, R9, R12, 0x8, 0x1f ;  /* 0x0d001f000c097f89 */ /* 0x000ea800000e0000 */
[----:B------:R-:W3:Y:S01]  /*1d50*/  SHFL.BFLY PT, R10, R19, 0x8, 0x1f ;  /* 0x0d001f00130a7f89 */ /* 0x000ee200000e0000 */
[----:B0-----:R-:W-:-:S02]  /*1d60*/  FADD.FTZ R4, R5, R4 ;  /* 0x0000000405047221 */ /* 0x001fc40000010000 */
[----:B-1----:R-:W-:-:S03]  /*1d70*/  FADD.FTZ R8, R6, R7 ;  /* 0x0000000706087221 */ /* 0x002fc60000010000 */
[----:B------:R-:W0:Y:S01]  /*1d80*/  SHFL.BFLY PT, R7, R4, 0x4, 0x1f ;  /* 0x0c801f0004077f89 */ /* 0x000e2200000e0000 */
[----:B--2---:R-:W-:-:S03]  /*1d90*/  FADD.FTZ R11, R12, R9 ;  /* 0x000000090c0b7221 */ /* 0x004fc60000010000 */
[----:B------:R-:W1:Y:S01]  /*1da0*/  SHFL.BFLY PT, R9, R8, 0x4, 0x1f ;  /* 0x0c801f0008097f89 */ /* 0x000e6200000e0000 */
[----:B---3--:R-:W-:-:S03]  /*1db0*/  FADD.FTZ R13, R19, R10 ;  /* 0x0000000a130d7221 */ /* 0x008fc60000010000 */
[----:B------:R-:W2:Y:S04]  /*1dc0*/  SHFL.BFLY PT, R10, R11, 0x4, 0x1f ;  /* 0x0c801f000b0a7f89 */ /* 0x000ea800000e0000 */
[----:B------:R-:W3:Y:S01]  /*1dd0*/  SHFL.BFLY PT, R14, R13, 0x4, 0x1f ;  /* 0x0c801f000d0e7f89 */ /* 0x000ee200000e0000 */
[----:B0-----:R-:W-:Y:S02]  /*1de0*/  FADD.FTZ R7, R4, R7 ;  /* 0x0000000704077221 */ /* 0x001fe40000010000 */
        /* <DEDUP_REMOVED lines=8> */
[----:B-1----:R-:W-:Y:S02]  /*1e70*/  FADD.FTZ R10, R9, R10 ;  /* 0x0000000a090a7221 */ /* 0x002fe40000010000 */
[----:B--2---:R-:W-:-:S03]  /*1e80*/  FADD.FTZ R4, R12, R5 ;  /* 0x000000050c047221 */ /* 0x004fc60000010000 */
[----:B------:R-:W0:Y:S01]  /*1e90*/  SHFL.BFLY PT, R11, R10, 0x1, 0x1f ;  /* 0x0c201f000a0b7f89 */ /* 0x000e2200000e0000 */
[----:B---3--:R-:W-:-:S03]  /*1ea0*/  FADD.FTZ R15, R14, R15 ;  /* 0x0000000f0e0f7221 */ /* 0x008fc60000010000 */
[----:B------:R-:W1:Y:S04]  /*1eb0*/  SHFL.BFLY PT, R5, R6, 0x1, 0x1f ;  /* 0x0c201f0006057f89 */ /* 0x000e6800000e0000 */
[----:B------:R-:W2:Y:S04]  /*1ec0*/  SHFL.BFLY PT, R13, R4, 0x1, 0x1f ;  /* 0x0c201f00040d7f89 */ /* 0x000ea800000e0000 */
[----:B------:R-:W3:Y:S01]  /*1ed0*/  SHFL.BFLY PT, R8, R15, 0x1, 0x1f ;  /* 0x0c201f000f087f89 */ /* 0x000ee200000e0000 */
[----:B0-----:R-:W-:Y:S02]  /*1ee0*/  FADD.FTZ R11, R10, R11 ;  /* 0x0000000b0a0b7221 */ /* 0x001fe40000010000 */
[----:B-1----:R-:W-:-:S02]  /*1ef0*/  FADD.FTZ R7, R6, R5 ;  /* 0x0000000506077221 */ /* 0x002fc40000010000 */
[----:B--2---:R-:W-:Y:S02]  /*1f00*/  FADD.FTZ R9, R4, R13 ;  /* 0x0000000d04097221 */ /* 0x004fe40000010000 */
[----:B---3--:R-:W-:Y:S01]  /*1f10*/  FADD.FTZ R8, R15, R8 ;  /* 0x000000080f087221 */ /* 0x008fe20000010000 */
[----:B------:R-:W-:Y:S05]  /*1f20*/  @P0 BRA `(.L_x_997) ;  /* 0x000001b000000947 */ /* 0x000fea0003800000 */
[----:B------:R-:W-:Y:S01]  /*1f30*/  ULDC.64 UR16, c[0x0][0x1c8] ;  /* 0x0000720000107ab9 */ /* 0x000fe20000000a00 */
[----:B------:R-:W-:Y:S01]  /*1f40*/  ISETP.GE.AND P3, PT, R2, UR8, PT ;  /* 0x0000000802007c0c */ /* 0x000fe2000bf66270 */
[----:B------:R-:W-:Y:S01]  /*1f50*/  USHF.R.S32.HI UR5, URZ, 0x1f, UR4 ;  /* 0x0000001f3f057899 */ /* 0x000fe20008011404 */
[----:B------:R-:W-:Y:S01]  /*1f60*/  ISETP.GE.AND P2, PT, R97, UR8, PT ;  /* 0x0000000861007c0c */ /* 0x000fe2000bf46270 */
[----:B------:R-:W-:Y:S01]  /*1f70*/  UIMAD UR9, UR15, UR16, URZ ;  /* 0x000000100f0972a4 */ /* 0x000fe2000f8e023f */
[----:B------:R-:W-:Y:S01]  /*1f80*/  ISETP.GE.AND P0, PT, R99, UR8, PT ;  /* 0x0000000863007c0c */ /* 0x000fe2000bf06270 */
[----:B------:R-:W-:Y:S02]  /*1f90*/  UIMAD.WIDE.U32 UR6, UR12, UR16, UR4 ;  /* 0x000000100c0672a5 */ /* 0x000fe4000f8e0004 */
[----:B------:R-:W-:-:S03]  /*1fa0*/  UIMAD UR9, UR12, UR17, UR9 ;  /* 0x000000110c0972a4 */ /* 0x000fc6000f8e0209 */
[----:B------:R-:W-:Y:S02]  /*1fb0*/  ULDC.64 UR16, c[0x0][0x1d0] ;  /* 0x0000740000107ab9 */ /* 0x000fe40000000a00 */
[----:B------:R-:W-:Y:S02]  /*1fc0*/  UIMAD UR5, UR18, UR16, URZ ;  /* 0x00000010120572a4 */ /* 0x000fe4000f8e023f */
[----:B------:R-:W-:Y:S02]  /*1fd0*/  UIADD3 UR7, UR7, UR9, URZ ;  /* 0x0000000907077290 */ /* 0x000fe4000fffe03f */
[----:B------:R-:W-:Y:S02]  /*1fe0*/  UIMAD UR5, UR14, UR17, UR5 ;  /* 0x000000110e0572a4 */ /* 0x000fe4000f8e0205 */
[----:B------:R-:W-:-:S04]  /*1ff0*/  UIMAD.WIDE.U32 UR6, UR14, UR16, UR6 ;  /* 0x000000100e0672a5 */ /* 0x000fc8000f8e0006 */
[----:B------:R-:W-:Y:S02]  /*2000*/  IMAD.U32 R13, RZ, RZ, UR5 ;  /* 0x00000005ff0d7e24 */ /* 0x000fe4000f8e00ff */
[----:B------:R-:W-:-:S04]  /*2010*/  IADD3 R5, P1, R2, UR6, RZ ;  /* 0x0000000602057c10 */ /* 0x000fc8000ff3e0ff */
[----:B------:R-:W-:Y:S02]  /*2020*/  IADD3.X R6, R3, UR7, R13, P1, !PT ;  /* 0x0000000703067c10 */ /* 0x000fe40008ffe40d */
[----:B------:R-:W-:Y:S02]  /*2030*/  LEA R4, P4, R5, c[0x0][0x1b0], 0x2 ;  /* 0x00006c0005047a11 */ /* 0x000fe400078810ff */
[----:B------:R-:W-:Y:S02]  /*2040*/  ISETP.GE.AND P1, PT, R98, UR8, PT ;  /* 0x0000000862007c0c */ /* 0x000fe4000bf26270 */
[----:B------:R-:W-:Y:S02]  /*2050*/  FSEL R3, R7, RZ, !P3 ;  /* 0x000000ff07037208 */ /* 0x000fe40005800000 */
[----:B------:R-:W-:Y:S02]  /*2060*/  FSEL R7, R11, RZ, !P2 ;  /* 0x000000ff0b077208 */ /* 0x000fe40005000000 */
[----:B------:R-:W-:-:S02]  /*2070*/  LEA.HI.X R5, R5, c[0x0][0x1b4], R6, 0x2, P4 ;  /* 0x00006d0005057a11 */ /* 0x000fc400020f1406 */
[----:B------:R-:W-:Y:S02]  /*2080*/  FSEL R9, R9, RZ, !P1 ;  /* 0x000000ff09097208 */ /* 0x000fe40004800000 */
[----:B------:R-:W-:Y:S01]  /*2090*/  FSEL R11, R8, RZ, !P0 ;  /* 0x000000ff080b7208 */ /* 0x000fe20004000000 */
[----:B------:R0:W-:Y:S04]  /*20a0*/  STG.E [R4.64], R3 ;  /* 0x0000000304007986 */ /* 0x0001e8000c10190a */
[----:B------:R0:W-:Y:S04]  /*20b0*/  STG.E [R4.64+0x40], R7 ;  /* 0x0000400704007986 */ /* 0x0001e8000c10190a */
[----:B------:R0:W-:Y:S04]  /*20c0*/  STG.E [R4.64+0x80], R9 ;  /* 0x0000800904007986 */ /* 0x0001e8000c10190a */
[----:B------:R0:W-:Y:S02]  /*20d0*/  STG.E [R4.64+0xc0], R11 ;  /* 0x0000c00b04007986 */ /* 0x0001e4000c10190a */
.L_x_997:
[----:B------:R-:W-:Y:S05]  /*20e0*/  BSYNC B0 ;  /* 0x0000000000007941 */ /* 0x000fea0003800000 */
.L_x_996:
[----:B------:R-:W-:Y:S01]  /*20f0*/  ULDC UR5, c[0x0][0x168] ;  /* 0x00005a0000057ab9 */ /* 0x000fe20000000800 */
[----:B------:R-:W-:Y:S01]  /*2100*/  BSSY B0, `(.L_x_998) ;  /* 0x0000020000007945 */ /* 0x000fe20003800000 */
[----:B------:R-:W-:-:S04]  /*2110*/  UIADD3 UR5, UR5, 0x3f, URZ ;  /* 0x0000003f05057890 */ /* 0x000fc8000fffe03f */
[----:B------:R-:W-:Y:S02]  /*2120*/  USHF.R.S32.HI UR6, URZ, 0x1f, UR5 ;  /* 0x0000001f3f067899 */ /* 0x000fe40008011405 */
[----:B------:R-:W-:Y:S02]  /*2130*/  UIMAD UR7, UR13, -0x40, UR5 ;  /* 0xffffffc00d0778a4 */ /* 0x000fe4000f8e0205 */
[----:B------:R-:W-:-:S04]  /*2140*/  ULEA.HI UR6, UR6, UR5, URZ, 0x6 ;  /* 0x0000000506067291 */ /* 0x000fc8000f8f303f */
[----:B------:R-:W-:-:S04]  /*2150*/  ULOP3.LUT UR6, UR6, 0xffffffc0, URZ, 0xc0, !UPT ;  /* 0xffffffc006067892 */ /* 0x000fc8000f8ec03f */
[----:B------:R-:W-:-:S06]  /*2160*/  UIADD3 UR6, UR7, UR6, -UR5 ;  /* 0x0000000607067290 */ /* 0x000fcc000fffe805 */
[----:B------:R-:W-:-:S04]  /*2170*/  ISETP.GE.AND P0, PT, R0, UR6, PT ;  /* 0x0000000600007c0c */ /* 0x000fc8000bf06270 */
[----:B------:R-:W-:-:S13]  /*2180*/  ISETP.GT.OR P0, PT, R0, 0x3f, P0 ;  /* 0x0000003f0000780c */ /* 0x000fda0000704670 */
[----:B------:R-:W-:Y:S05]  /*2190*/  @P0 BRA `(.L_x_999) ;  /* 0x0000016000000947 */ /* 0x000fea0003800000 */
[----:B0-----:R-:W-:Y:S01]  /*21a0*/  IMAD.U32 R4, RZ, RZ, UR4 ;  /* 0x00000004ff047e24 */ /* 0x001fe2000f8e00ff */
[----:B------:R-:W-:Y:S01]  /*21b0*/  SHF.R.S32.HI R3, RZ, 0x1f, R0 ;  /* 0x0000001fff037819 */ /* 0x000fe20000011400 */
[----:B------:R-:W-:Y:S01]  /*21c0*/  ULDC.64 UR6, c[0x0][0x1f8] ;  /* 0x00007e0000067ab9 */ /* 0x000fe20000000a00 */
[----:B------:R-:W-:Y:S01]  /*21d0*/  IADD3 R2, P0, R0, UR4, RZ ;  /* 0x0000000400027c10 */ /* 0x000fe2000ff1e0ff */
[----:B------:R-:W-:Y:S01]  /*21e0*/  UIMAD UR5, UR15, UR6, URZ ;  /* 0x000000060f0572a4 */ /* 0x000fe2000f8e023f */
[----:B------:R-:W-:Y:S01]  /*21f0*/  MOV R5, UR12 ;  /* 0x0000000c00057c02 */ /* 0x000fe20008000f00 */
[----:B------:R-:W-:Y:S01]  /*2200*/  FMUL.FTZ R6, R96, 1.4426950216293334961 ;  /* 0x3fb8aa3b60067820 */ /* 0x000fe20000410000 */
[----:B------:R-:W-:Y:S01]  /*2210*/  LEA.HI.X.SX32 R3, R4, R3, 0x1, P0 ;  /* 0x0000000304037211 */ /* 0x000fe200000f0eff */
[----:B------:R-:W-:Y:S01]  /*2220*/  UIMAD UR5, UR12, UR7, UR5 ;  /* 0x000000070c0572a4 */ /* 0x000fe2000f8e0205 */
[----:B------:R-:W-:Y:S02]  /*2230*/  FSETP.NEU.FTZ.AND P0, PT, R96, -INF , PT ;  /* 0xff8000006000780b */ /* 0x000fe40003f1d000 */
[----:B------:R-:W-:Y:S01]  /*2240*/  ULDC.64 UR6, c[0x0][0x200] ;  /* 0x0000800000067ab9 */ /* 0x000fe20000000a00 */
[----:B------:R-:W-:Y:S01]  /*2250*/  IMAD.WIDE.U32 R2, R5, c[0x0][0x1f8], R2 ;  /* 0x00007e0005027a25 */ /* 0x000fe200078e0002 */
[----:B------:R-:W-:-:S03]  /*2260*/  UIMAD UR6, UR18, UR6, URZ ;  /* 0x00000006120672a4 */ /* 0x000fc6000f8e023f */
[----:B------:R-:W-:Y:S01]  /*2270*/  IMAD.U32 R5, RZ, RZ, UR14 ;  /* 0x0000000eff057e24 */ /* 0x000fe2000f8e00ff */
[----:B------:R-:W-:Y:S01]  /*2280*/  IADD3 R3, R3, UR5, RZ ;  /* 0x0000000503037c10 */ /* 0x000fe2000fffe0ff */
[----:B------:R-:W-:-:S04]  /*2290*/  UIMAD UR6, UR14, UR7, UR6 ;  /* 0x000000070e0672a4 */ /* 0x000fc8000f8e0206 */
[----:B------:R-:W-:-:S05]  /*22a0*/  IMAD.WIDE.U32 R2, R5, c[0x0][0x200], R2 ;  /* 0x0000800005027a25 */ /* 0x000fca00078e0002 */
[----:B------:R-:W-:Y:S02]  /*22b0*/  IADD3 R3, R3, UR6, RZ ;  /* 0x0000000603037c10 */ /* 0x000fe4000fffe0ff */
[----:B------:R-:W-:-:S04]  /*22c0*/  LEA R4, P1, R2, c[0x0][0x1f0], 0x2 ;  /* 0x00007c0002047a11 */ /* 0x000fc800078210ff */
[----:B------:R-:W-:Y:S02]  /*22d0*/  LEA.HI.X R5, R2, c[0x0][0x1f4], R3, 0x2, P1 ;  /* 0x00007d0002057a11 */ /* 0x000fe400008f1403 */
[----:B------:R-:W-:-:S05]  /*22e0*/  FSEL R3, R6, RZ, P0 ;  /* 0x000000ff06037208 */ /* 0x000fca0000000000 */
[----:B------:R0:W-:Y:S02]  /*22f0*/  STG.E [R4.64], R3 ;  /* 0x0000000304007986 */ /* 0x0001e4000c10190a */
.L_x_999:
[----:B------:R-:W-:Y:S05]  /*2300*/  BSYNC B0 ;  /* 0x0000000000007941 */ /* 0x000fea0003800000 */
.L_x_998:
[----:B------:R-:W-:Y:S01]  /*2310*/  USHF.L.U32 UR5, UR13, 0xe, URZ ;  /* 0x0000000e0d057899 */ /* 0x000fe2000800063f */
[----:B------:R-:W-:Y:S01]  /*2320*/  IMAD.SHL.U32 R2, R0, 0x4, RZ ;  /* 0x0000000400027824 */ /* 0x000fe200078e00ff */
[----:B------:R-:W-:Y:S01]  /*2330*/  ULDC.64 UR6, c[0x0][0x220] ;  /* 0x0000880000067ab9 */ /* 0x000fe20000000a00 */
[----:B0-----:R-:W-:-:S03]  /*2340*/  IMAD.U32 R5, RZ, RZ, UR12 ;  /* 0x0000000cff057e24 */ /* 0x001fc6000f8e00ff */
[----:B------:R-:W-:Y:S02]  /*2350*/  SHF.R.S32.HI R3, RZ, 0x1f, R2 ;  /* 0x0000001fff037819 */ /* 0x000fe40000011402 */
[----:B------:R-:W-:Y:S02]  /*2360*/  IADD3 R2, P0, R2, UR5, RZ ;  /* 0x0000000502027c10 */ /* 0x000fe4000ff1e0ff */
[----:B------:R-:W-:Y:S01]  /*2370*/  MOV R4, UR5 ;  /* 0x0000000500047c02 */ /* 0x000fe20008000f00 */
[----:B------:R-:W-:-:S03]  /*2380*/  UIMAD UR5, UR15, UR6, URZ ;  /* 0x000000060f0572a4 */ /* 0x000fc6000f8e023f */
[----:B------:R-:W-:Y:S01]  /*2390*/  LEA.HI.X.SX32 R3, R4, R3, 0x1, P0 ;  /* 0x0000000304037211 */ /* 0x000fe200000f0eff */
[----:B------:R-:W-:Y:S01]  /*23a0*/  UIMAD UR5, UR12, UR7, UR5 ;  /* 0x000000070c0572a4 */ /* 0x000fe2000f8e0205 */
[----:B------:R-:W-:Y:S02]  /*23b0*/  ISETP.NE.U32.AND P0, PT, RZ, c[0x0][0x238], PT ;  /* 0x00008e00ff007a0c */ /* 0x000fe40003f05070 */
[----:B------:R-:W-:Y:S01]  /*23c0*/  ULDC.64 UR6, c[0x0][0x228] ;  /* 0x00008a0000067ab9 */ /* 0x000fe20000000a00 */
[----:B------:R-:W-:Y:S01]  /*23d0*/  IMAD.WIDE.U32 R2, R5, c[0x0][0x220], R2 ;  /* 0x0000880005027a25 */ /* 0x000fe200078e0002 */
[----:B------:R-:W-:Y:S01]  /*23e0*/  UIMAD UR6, UR18, UR6, URZ ;  /* 0x00000006120672a4 */ /* 0x000fe2000f8e023f */
[----:B------:R-:W-:Y:S02]  /*23f0*/  ISETP.NE.AND.EX P0, PT, RZ, c[0x0][0x23c], PT, P0 ;  /* 0x00008f00ff007a0c */ /* 0x000fe40003f05300 */
[----:B------:R-:W-:Y:S01]  /*2400*/  IMAD.U32 R5, RZ, RZ, UR14 ;  /* 0x0000000eff057e24 */ /* 0x000fe2000f8e00ff */
[----:B------:R-:W-:Y:S01]  /*2410*/  IADD3 R3, R3, UR5, RZ ;  /* 0x0000000503037c10 */ /* 0x000fe2000fffe0ff */
[----:B------:R-:W-:Y:S01]  /*2420*/  UIMAD UR6, UR14, UR7, UR6 ;  /* 0x000000070e0672a4 */ /* 0x000fe2000f8e0206 */
[----:B------:R-:W-:-:S03]  /*2430*/  ISETP.NE.OR P0, PT, R0, RZ, !P0 ;  /* 0x000000ff0000720c */ /* 0x000fc60004705670 */
[----:B------:R-:W-:-:S05]  /*2440*/  IMAD.WIDE.U32 R2, R5, c[0x0][0x228], R2 ;  /* 0x00008a0005027a25 */ /* 0x000fca00078e0002 */
[----:B------:R-:W-:Y:S02]  /*2450*/  IADD3 R3, R3, UR6, RZ ;  /* 0x0000000603037c10 */ /* 0x000fe4000fffe0ff */
[----:B------:R-:W-:-:S04]  /*2460*/  LEA R4, P1, R2, c[0x0][0x208], 0x2 ;  /* 0x0000820002047a11 */ /* 0x000fc800078210ff */
[----:B------:R-:W-:-:S05]  /*2470*/  LEA.HI.X R5, R2, c[0x0][0x20c], R3, 0x2, P1 ;  /* 0x0000830002057a11 */ /* 0x000fca00008f1403 */
[----:B------:R0:W-:Y:S04]  /*2480*/  STG.E.128 [R4.64], RZ ;  /* 0x000000ff04007986 */ /* 0x0001e8000c101d0a */
[----:B------:R0:W-:Y:S04]  /*2490*/  STG.E.128 [R4.64+0x1000], RZ ;  /* 0x001000ff04007986 */ /* 0x0001e8000c101d0a */
        /* <DEDUP_REMOVED lines=15> */
[----:B------:R-:W-:Y:S02]  /*2590*/  ULDC UR4, c[0x0][0x230] ;  /* 0x00008c0000047ab9 */ /* 0x000fe40000000800 */
[----:B------:R-:W-:-:S02]  /*25a0*/  UIMAD UR4, UR13, UR4, UR14 ;  /* 0x000000040d0472a4 */ /* 0x000fc4000f8e020e */
[----:B------:R-:W-:Y:S02]  /*25b0*/  ULDC UR6, c[0x0][0x170] ;  /* 0x00005c0000067ab9 */ /* 0x000fe40000000800 */
[----:B------:R-:W-:Y:S02]  /*25c0*/  UIMAD UR6, UR4, UR6, UR12 ;  /* 0x00000006040672a4 */ /* 0x000fe4000f8e020c */
[----:B------:R-:W-:Y:S02]  /*25d0*/  UMOV UR7, 0x4 ;  /* 0x0000000400077882 */ /* 0x000fe40000000000 */
[----:B------:R-:W-:Y:S02]  /*25e0*/  ULDC.64 UR4, c[0x0][0x238] ;  /* 0x00008e0000047ab9 */ /* 0x000fe40000000a00 */
[----:B------:R-:W-:-:S06]  /*25f0*/  UIMAD.WIDE UR4, UR6, UR7, UR4 ;  /* 0x00000007060472a5 */ /* 0x000fcc000f8e0204 */
[----:B------:R-:W-:Y:S01]  /*2600*/  MOV R2, UR4 ;  /* 0x0000000400027c02 */ /* 0x000fe20008000f00 */
[----:B------:R-:W-:-:S05]  /*2610*/  IMAD.U32 R3, RZ, RZ, UR5 ;  /* 0x00000005ff037e24 */ /* 0x000fca000f8e00ff */
[----:B------:R-:W-:Y:S01]  /*2620*/  STG.E [R2.64], RZ ;  /* 0x000000ff02007986 */ /* 0x000fe2000c10190a */
[----:B------:R-:W-:Y:S05]  /*2630*/  EXIT ;  /* 0x000000000000794d */ /* 0x000fea0003800000 */
.L_x_1000:
        /* <DEDUP_REMOVED lines=12> */
.L_x_1171:


//--------------------- .text._ZN7cutlass13device_kernelIN5flash19enable_sm80_to_sm89INS1_16FlashAttnBwdSm80INS1_25CollectiveMainloopBwdSm80ILi1ELi1EN4cute5tupleIJNS5_1CILi64EEES8_NS7_ILi256EEEEEENS_10bfloat16_tEfNS_4arch4Sm80ELb1ELb0ELb0ELb1ELb0ELb0ELb0ELb0ELi2ELi4ELi2ELi2ELb0EEENS1_21CollectiveEpilogueBwdISA_SB_SD_Li256ELb1ELb0ELi4EEENS1_25SingleTileBwdLPTSchedulerILb1ELi64ELb0EEEEEEEEEvNT_6ParamsE --------------------------
	.section	.text._ZN7cutlass13device_kernelIN5flash19enable_sm80_to_sm89INS1_16FlashAttnBwdSm80INS1_25CollectiveMainloopBwdSm80ILi1ELi1EN4cute5tupleIJNS5_1CILi64EEES8_NS7_ILi256EEEEEENS_10bfloat16_tEfNS_4arch4Sm80ELb1ELb0ELb0ELb1ELb0ELb0ELb0ELb0ELi2ELi4ELi2ELi2ELb0EEENS1_21CollectiveEpilogueBwdISA_SB_SD_Li256ELb1ELb0ELi4EEENS1_25SingleTileBwdLPTSchedulerILb1ELi64ELb0EEEEEEEEEvNT_6ParamsE,"ax",@progbits
	.sectioninfo	@"SHI_REGISTERS=255"
	.align	128
.text._ZN7cutlass13device_kernelIN5flash19enable_sm80_to_sm89INS1_16FlashAttnBwdSm80INS1_25CollectiveMainloopBwdSm80ILi1ELi1EN4cute5tupleIJNS5_1CILi64EEES8_NS7_ILi256EEEEEENS_10bfloat16_tEfNS_4arch4Sm80ELb1ELb0ELb0ELb1ELb0ELb0ELb0ELb0ELi2ELi4ELi2ELi2ELb0EEENS1_21CollectiveEpilogueBwdISA_SB_SD_Li256ELb1ELb0ELi4EEENS1_25SingleTileBwdLPTSchedulerILb1ELi64ELb0EEEEEEEEEvNT_6ParamsE:
        .type           _ZN7cutlass13device_kernelIN5flash19enable_sm80_to_sm89INS1_16FlashAttnBwdSm80INS1_25CollectiveMainloopBwdSm80ILi1ELi1EN4cute5tupleIJNS5_1CILi64EEES8_NS7_ILi256EEEEEENS_10bfloat16_tEfNS_4arch4Sm80ELb1ELb0ELb0ELb1ELb0ELb0ELb0ELb0ELi2ELi4ELi2ELi2ELb0EEENS1_21CollectiveEpilogueBwdISA_SB_SD_Li256ELb1ELb0ELi4EEENS1_25SingleTileBwdLPTSchedulerILb1ELi64ELb0EEEEEEEEEvNT_6ParamsE,@function
        .size           _ZN7cutlass13device_kernelIN5flash19enable_sm80_to_sm89INS1_16FlashAttnBwdSm80INS1_25CollectiveMainloopBwdSm80ILi1ELi1EN4cute5tupleIJNS5_1CILi64EEES8_NS7_ILi256EEEEEENS_10bfloat16_tEfNS_4arch4Sm80ELb1ELb0ELb0ELb1ELb0ELb0ELb0ELb0ELi2ELi4ELi2ELi2ELb0EEENS1_21CollectiveEpilogueBwdISA_SB_SD_Li256ELb1ELb0ELi4EEENS1_25SingleTileBwdLPTSchedulerILb1ELi64ELb0EEEEEEEEEvNT_6ParamsE,(.L_x_1172 - _ZN7cutlass13device_kernelIN5flash19enable_sm80_to_sm89INS1_16FlashAttnBwdSm80INS1_25CollectiveMainloopBwdSm80ILi1ELi1EN4cute5tupleIJNS5_1CILi64EEES8_NS7_ILi256EEEEEENS_10bfloat16_tEfNS_4arch4Sm80ELb1ELb0ELb0ELb1ELb0ELb0ELb0ELb0ELi2ELi4ELi2ELi2ELb0EEENS1_21CollectiveEpilogueBwdISA_SB_SD_Li256ELb1ELb0ELi4EEENS1_25SingleTileBwdLPTSchedulerILb1ELi64ELb0EEEEEEEEEvNT_6ParamsE)
        .other          _ZN7cutlass13device_kernelIN5flash19enable_sm80_to_sm89INS1_16FlashAttnBwdSm80INS1_25CollectiveMainloopBwdSm80ILi1ELi1EN4cute5tupleIJNS5_1CILi64EEES8_NS7_ILi256EEEEEENS_10bfloat16_tEfNS_4arch4Sm80ELb1ELb0ELb0ELb1ELb0ELb0ELb0ELb0ELi2ELi4ELi2ELi2ELb0EEENS1_21CollectiveEpilogueBwdISA_SB_SD_Li256ELb1ELb0ELi4EEENS1_25SingleTileBwdLPTSchedulerILb1ELi64ELb0EEEEEEEEEvNT_6ParamsE,@"STO_CUDA_ENTRY STV_DEFAULT"
_ZN7cutlass13device_kernelIN5flash19enable_sm80_to_sm89INS1_16FlashAttnBwdSm80INS1_25CollectiveMainloopBwdSm80ILi1ELi1EN4cute5tupleIJNS5_1CILi64EEES8_NS7_ILi256EEEEEENS_10bfloat16_tEfNS_4arch4Sm80ELb1ELb0ELb0ELb1ELb0ELb0ELb0ELb0ELi2ELi4ELi2ELi2ELb0EEENS1_21CollectiveEpilogueBwdISA_SB_SD_Li256ELb1ELb0ELi4EEENS1_25SingleTileBwdLPTSchedulerILb1ELi64ELb0EEEEEEEEEvNT_6ParamsE:
        /* <DEDUP_REMOVED lines=31> */
.L_x_1002:
        /* <DEDUP_REMOVED lines=8> */
.L_x_1003:
        /* <DEDUP_REMOVED lines=22> */
.L_x_1004:
        /* <DEDUP_REMOVED lines=14> */
.L_x_1006:
[----:B------:R-:W-:Y:S02]  /*04b0*/  ULDC UR5, c[0x0][0x3d4] ;  /* 0x0000f50000057ab9 */ /* 0x000fe40000000800 */
.L_x_1005:
[----:B------:R-:W-:-:S04]  /*04c0*/  UIADD3 UR5, UR5, 0x3f, URZ ;  /* 0x0000003f05057890 */ /* 0x000fc8000fffe03f */
[----:B------:R-:W-:-:S04]  /*04d0*/  USHF.R.S32.HI UR4, URZ, 0x1f, UR5 ;  /* 0x0000001f3f047899 */ /* 0x000fc80008011405 */
[----:B------:R-:W-:-:S04]  /*04e0*/  ULEA.HI UR4, UR4, UR5, URZ, 0x6 ;  /* 0x0000000504047291 */ /* 0x000fc8000f8f303f */
[----:B------:R-:W-:-:S04]  /*04f0*/  USHF.R.S32.HI UR4, URZ, 0x6, UR4 ;  /* 0x000000063f047899 */ /* 0x000fc80008011404 */
[----:B------:R-:W-:-:S04]  /*0500*/  UISETP.GE.AND UP0, UPT, UR20, UR4, UPT ;  /* 0x000000041400728c */ /* 0x000fc8000bf06270 */
[----:B------:R-:W-:Y:S01]  /*0510*/  USEL UR18, UR18, 0xffffffff, !UP0 ;  /* 0xffffffff12127887 */ /* 0x000fe2000c000000 */
[----:B------:R-:W-:Y:S05]  /*0520*/  BRA `(.L_x_1007) ;  /* 0x0000049000007947 */ /* 0x000fea0003800000 */
.L_x_1001:
        /* <DEDUP_REMOVED lines=22> */
.L_x_1008:
        /* <DEDUP_REMOVED lines=8> */
.L_x_1009:
        /* <DEDUP_REMOVED lines=22> */
.L_x_1010:
        /* <DEDUP_REMOVED lines=14> */
.L_x_1012:
[----:B------:R-:W-:Y:S02]  /*0950*/  ULDC UR5, c[0x0][0x3d4] ;  /* 0x0000f50000057ab9 */ /* 0x000fe40000000800 */
.L_x_1011:
[----:B------:R-:W-:-:S04]  /*0960*/  UIADD3 UR5, UR5, 0x3f, URZ ;  /* 0x0000003f05057890 */ /* 0x000fc8000fffe03f */
[----:B------:R-:W-:-:S04]  /*0970*/  USHF.R.S32.HI UR4, URZ, 0x1f, UR5 ;  /* 0x0000001f3f047899 */ /* 0x000fc80008011405 */
[----:B------:R-:W-:-:S04]  /*0980*/  ULEA.HI UR4, UR4, UR5, URZ, 0x6 ;  /* 0x0000000504047291 */ /* 0x000fc8000f8f303f */
[----:B------:R-:W-:-:S04]  /*0990*/  USHF.R.S32.HI UR4, URZ, 0x6, UR4 ;  /* 0x000000063f047899 */ /* 0x000fc80008011404 */
[----:B------:R-:W-:-:S04]  /*09a0*/  UISETP.GE.AND UP0, UPT, UR20, UR4, UPT ;  /* 0x000000041400728c */ /* 0x000fc8000bf06270 */
[----:B------:R-:W-:-:S06]  /*09b0*/  USEL UR18, UR18, 0xffffffff, !UP0 ;  /* 0xffffffff12127887 */ /* 0x000fcc000c000000 */
.L_x_1007:
        /* <DEDUP_REMOVED lines=49> */
.L_x_1013:
        /* <DEDUP_REMOVED lines=10> */
.L_x_1014:
[----:B------:R-:W-:Y:S05]  /*0d70*/  @!P2 BRA `(.L_x_1015) ;  /* 0x000000500000a947 */ /* 0x000fea0003800000 */
[----:B------:R1:W2:Y:S04]  /*0d80*/  LDG.E R0, [R2.64] ;  /* 0x0000001602007981 */ /* 0x0002a8000c1e1900 */
[----:B-1----:R-:W3:Y:S01]  /*0d90*/  LDG.E R2, [R2.64+0x4] ;  /* 0x0000041602027981 */ /* 0x002ee2000c1e1900 */
[----:B--2---:R-:W1:Y:S08]  /*0da0*/  R2UR UR16, R0 ;  /* 0x00000000001073c2 */ /* 0x004e7000000e0000 */
[----:B---3--:R-:W1:Y:S02]  /*0db0*/  R2UR UR4, R2 ;  /* 0x00000000020473c2 */ /* 0x008e6400000e0000 */
[----:B-1----:R-:W-:-:S06]  /*0dc0*/  UIADD3 UR16, -UR16, UR4, URZ ;  /* 0x0000000410107290 */ /* 0x002fcc000fffe13f */
.L_x_1015:
        /* <DEDUP_REMOVED lines=10> */
[----:B------:R-:W-:Y:S01]  /*0e70*/  IMAD.MOV.U32 R7, RZ, RZ, RZ ;  /* 0x000000ffff077224 */ /* 0x000fe200078e00ff */
[----:B------:R-:W-:Y:S01]  /*0e80*/  CS2R R152, SRZ ;  /* 0x0000000000987805 */ /* 0x000fe2000001ff00 */
[----:B------:R-:W-:Y:S01]  /*0e90*/  USHF.R.S32.HI UR15, URZ, 0x1f, UR4 ;  /* 0x0000001f3f0f7899 */ /* 0x000fe20008011404 */
[----:B------:R-:W-:Y:S01]  /*0ea0*/  IMAD.MOV.U32 R154, RZ, RZ, RZ ;  /* 0x000000ffff9a7224 */ /* 0x000fe200078e00ff */
[----:B------:R-:W-:Y:S01]  /*0eb0*/  MOV R9, RZ ;  /* 0x000000ff00097202 */ /* 0x000fe20000000f00 */
        /* <DEDUP_REMOVED lines=82> */
[----:B------:R-:W-:Y:S01]  /*13e0*/  ULDC.64 UR6, c[0x0][0x248] ;  /* 0x0000920000067ab9 */ /* 0x000fe20000000a00 */
[----:B------:R-:W-:Y:S01]  /*13f0*/  IMAD.SHL.U32 R3, R101, 0x4, RZ ;  /* 0x0000000465037824 */ /* 0x000fe200078e00ff */
[----:B------:R-:W-:Y:S01]  /*1400*/  UISETP.NE.AND UP0, UPT, UR6, 0x1, UPT ;  /* 0x000000010600788c */ /* 0x000fe2000bf05270 */
[-C--:B------:R-:W-:Y:S01]  /*1410*/  LEA.HI R5, R36, R101.reuse, RZ, 0x3 ;  /* 0x0000006524057211 */ /* 0x080fe200078f18ff */
[----:B------:R-:W-:Y:S01]  /*1420*/  USHF.R.S32.HI UR6, URZ, 0x1f, UR9 ;  /* 0x0000001f3f067899 */ /* 0x000fe20008011409 */
[----:B------:R-:W-:Y:S01]  /*1430*/  IMAD.U32 R10, RZ, RZ, UR20 ;  /* 0x00000014ff0a7e24 */ /* 0x000fe2000f8e00ff */
[----:B------:R-:W-:Y:S01]  /*1440*/  UIMAD.WIDE.U32 UR10, UR19, UR7, URZ ;  /* 0x00000007130a72a5 */ /* 0x000fe2000f8e003f */
[----:B------:R-:W-:Y:S01]  /*1450*/  SHF.R.S32.HI R248, RZ, 0x3, R5 ;  /* 0x00000003fff87819 */ /* 0x000fe20000011405 */
[----:B------:R-:W-:Y:S01]  /*1460*/  USHF.R.S32.HI UR24, URZ, 0x1f, UR19 ;  /* 0x0000001f3f187899 */ /* 0x000fe20008011413 */
[----:B------:R-:W-:Y:S01]  /*1470*/  IMAD.MOV.U32 R32, RZ, RZ, c[0x0][0x1ac] ;  /* 0x00006b00ff207624 */ /* 0x000fe200078e00ff */
[----:B------:R-:W-:Y:S01]  /*1480*/  USHF.L.U32 UR7, UR9, 0x8, URZ ;  /* 0x0000000809077899 */ /* 0x000fe2000800063f */
[----:B------:R-:W-:Y:S01]  /*1490*/  SHF.R.S32.HI R0, RZ, 0x1f, R248 ;  /* 0x0000001fff007819 */ /* 0x000fe200000114f8 */
[----:B------:R-:W-:Y:S01]  /*14a0*/  ULDC.64 UR4, c[0x0][0x270] ;  /* 0x00009c0000047ab9 */ /* 0x000fe20000000a00 */
[C---:B-----5:R-:W-:Y:S01]  /*14b0*/  IADD3 R6, P0, R248.reuse, R8, RZ ;  /* 0x00000008f8067210 */ /* 0x060fe20007f1e0ff */
[----:B------:R-:W-:Y:S01]  /*14c0*/  UIMAD UR4, UR24, UR4, URZ ;  /* 0x00000004180472a4 */ /* 0x000fe2000f8e023f */
[----:B------:R-:W-:Y:S01]  /*14d0*/  IADD3 R13, P1, R248, R14, RZ ;  /* 0x0000000ef80d7210 */ /* 0x000fe20007f3e0ff */
[----:B------:R-:W-:Y:S01]  /*14e0*/  UMOV UR21, UR19 ;  /* 0x0000001300157c82 */ /* 0x000fe20008000000 */
[-C--:B------:R-:W-:Y:S01]  /*14f0*/  LEA.HI.X.SX32 R7, R8, R0.reuse, 0x1, P0 ;  /* 0x0000000008077211 */ /* 0x080fe200000f0eff */
[----:B------:R-:W-:Y:S01]  /*1500*/  IMAD.U32 R8, RZ, RZ, UR19 ;  /* 0x00000013ff087e24 */ /* 0x000fe2000f8e00ff */
[C---:B------:R-:W-:Y:S01]  /*1510*/  IADD3 R2, P0, R3.reuse, UR9, RZ ;  /* 0x0000000903027c10 */ /* 0x040fe2000ff1e0ff */
[----:B------:R-:W-:Y:S01]  /*1520*/  UIMAD UR8, UR19, UR5, UR4 ;  /* 0x00000005130872a4 */ /* 0x000fe2000f8e0204 */
[----:B------:R-:W-:Y:S01]  /*1530*/  LEA.HI.X.SX32 R14, R14, R0, 0x1, P1 ;  /* 0x000000000e0e7211 */ /* 0x000fe200008f0eff */
[----:B------:R-:W-:Y:S01]  /*1540*/  IMAD.U32 R0, RZ, RZ, UR19 ;  /* 0x00000013ff007e24 */ /* 0x000fe2000f8e00ff */
[----:B------:R-:W-:Y:S01]  /*1550*/  LEA.HI.X.SX32 R3, R3, UR6, 0x1, P0 ;  /* 0x0000000603037c11 */ /* 0x000fe200080f0eff */
[----:B------:R-:W-:Y:S01]  /*1560*/  USHF.R.S32.HI UR6, URZ, 0x1f, UR7 ;  /* 0x0000001f3f067899 */ /* 0x000fe20008011407 */
[----:B------:R-:W-:Y:S01]  /*1570*/  IADD3 R4, P0, R101, UR7, RZ ;  /* 0x0000000765047c10 */ /* 0x000fe2000ff1e0ff */
[----:B------:R-:W-:Y:S01]  /*1580*/  ULDC UR4, c[0x0][0x250] ;  /* 0x0000940000047ab9 */ /* 0x000fe20000000800 */
[----:B------:R-:W-:Y:S01]  /*1590*/  IMAD.WIDE R10, R10, 0x40, R6 ;  /* 0x000000400a0a7825 */ /* 0x000fe200078e0206 */
[----:B------:R-:W-:Y:S01]  /*15a0*/  @UP0 USHF.R.U32.HI UR21, URZ, UR4, UR11 ;  /* 0x000000043f150299 */ /* 0x000fe2000801160b */
[----:B------:R-:W-:Y:S01]  /*15b0*/  LEA.HI R33, R36, R101, RZ, 0x2 ;  /* 0x0000006524217211 */ /* 0x000fe200078f10ff */
[----:B------:R-:W-:Y:S01]  /*15c0*/  USHF.R.S32.HI UR11, URZ, 0x1f, UR18 ;  /* 0x0000001f3f0b7899 */ /* 0x000fe20008011412 */
[--C-:B------:R-:W-:Y:S01]  /*15d0*/  IMAD.WIDE.U32 R8, R8, c[0x0][0x270], R2.reuse ;  /* 0x00009c0008087a25 */ /* 0x100fe200078e0002 */
[----:B------:R-:W-:Y:S01]  /*15e0*/  USHF.R.S32.HI UR12, URZ, 0x1f, UR21 ;  /* 0x0000001f3f0c7899 */ /* 0x000fe20008011415 */
[----:B------:R-:W-:Y:S01]  /*15f0*/  CS2R R162, SRZ ;  /* 0x0000000000a27805 */ /* 0x000fe2000001ff00 */
[----:B------:R-:W-:Y:S01]  /*1600*/  ULDC.64 UR4, c[0x0][0x1e0] ;  /* 0x0000780000047ab9 */ /* 0x000fe20000000a00 */
[C---:B------:R-:W-:Y:S01]  /*1610*/  IMAD.WIDE.U32 R28, R0.reuse, c[0x0][0x288], R2 ;  /* 0x0000a200001c7a25 */ /* 0x040fe200078e0002 */
[----:B------:R-:W-:Y:S01]  /*1620*/  LOP3.LUT R2, R5, 0xfffffff8, RZ, 0xc0, !PT ;  /* 0xfffffff805027812 */ /* 0x000fe200078ec0ff */
[----:B------:R-:W-:Y:S01]  /*1630*/  UIMAD UR4, UR12, UR4, URZ ;  /* 0x000000040c0472a4 */ /* 0x000fe2000f8e023f */
[C---:B------:R-:W-:Y:S01]  /*1640*/  LEA.HI.X.SX32 R5, R101.reuse, UR6, 0x1, P0 ;  /* 0x0000000665057c11 */ /* 0x040fe200080f0eff */
[----:B------:R-:W-:Y:S01]  /*1650*/  IMAD.U32 R12, RZ, RZ, UR21 ;  /* 0x00000015ff0c7e24 */ /* 0x000fe2000f8e00ff */
[----:B------:R-:W-:Y:S01]  /*1660*/  USEL UR9, UR11, URZ, !UP1 ;  /* 0x0000003f0b097287 */ /* 0x000fe2000c800000 */
[----:B------:R-:W-:Y:S01]  /*1670*/  IMAD.IADD R31, R101, 0x1, -R2 ;  /* 0x00000001651f7824 */ /* 0x000fe200078e0a02 */
[----:B------:R-:W-:Y:S01]  /*1680*/  UIMAD UR25, UR21, UR5, UR4 ;  /* 0x00000005151972a4 */ /* 0x000fe2000f8e0204 */
[----:B------:R-:W-:Y:S01]  /*1690*/  IMAD.WIDE.U32 R26, R0, c[0x0][0x238], R4 ;  /* 0x00008e00001a7a25 */ /* 0x000fe200078e0004 */
[----:B------:R-:W-:Y:S01]  /*16a0*/  USEL UR10, UR18, URZ, !UP1 ;  /* 0x0000003f120a7287 */ /* 0x000fe2000c800000 */
[----:B------:R-:W-:Y:S01]  /*16b0*/  IADD3 R19, R9, UR8, RZ ;  /* 0x0000000809137c10 */ /* 0x000fe2000fffe0ff */
[----:B------:R-:W-:Y:S01]  /*16c0*/  ULDC.64 UR6, c[0x0][0x1e8] ;  /* 0x00007a0000067ab9 */ /* 0x000fe20000000a00 */
[----:B------:R-:W-:Y:S01]  /*16d0*/  IMAD.SHL.U32 R2, R31, 0x8, RZ ;  /* 0x000000081f027824 */ /* 0x000fe200078e00ff */
[----:B------:R-:W-:Y:S01]  /*16e0*/  ULDC.64 UR4, c[0x0][0x1b0] ;  /* 0x00006c0000047ab9 */ /* 0x000fe20000000a00 */
[----:B------:R-:W-:Y:S01]  /*16f0*/  IMAD.SHL.U32 R0, R248, 0x40, RZ ;  /* 0x00000040f8007824 */ /* 0x000fe200078e00ff */
[----:B------:R-:W-:Y:S01]  /*1700*/  UIMAD UR6, UR9, UR6, URZ ;  /* 0x00000006090672a4 */ /* 0x000fe2000f8e023f */
[----:B------:R-:W-:Y:S01]  /*1710*/  IMAD.MOV.U32 R18, RZ, RZ, R8 ;  /* 0x000000ffff127224 */ /* 0x000fe200078e0008 */
[--C-:B------:R-:W-:Y:S01]  /*1720*/  SHF.R.S32.HI R3, RZ, 0x1f, R2.reuse ;  /* 0x0000001fff037819 */ /* 0x100fe20000011402 */
[----:B------:R-:W-:Y:S01]  /*1730*/  UIMAD UR4, UR12, UR4, URZ ;  /* 0x000000040c0472a4 */ /* 0x000fe2000f8e023f */
[----:B------:R-:W-:Y:S01]  /*1740*/  LOP3.LUT R0, R0, 0x1c0, RZ, 0xc0, !PT ;  /* 0x000001c000007812 */ /* 0x000fe200078ec0ff */
[----:B------:R-:W-:Y:S01]  /*1750*/  UIMAD UR6, UR10, UR7, UR6 ;  /* 0x000000070a0672a4 */ /* 0x000fe2000f8e0206 */
[----:B------:R-:W-:Y:S01]  /*1760*/  IMAD R8, R14, c[0x0][0x178], RZ ;  /* 0x00005e000e087a24 */ /* 0x000fe200078e02ff */
[----:B------:R-:W-:Y:S01]  /*1770*/  UIMAD UR7, UR21, UR5, UR4 ;  /* 0x00000005150772a4 */ /* 0x000fe2000f8e0204 */
[--C-:B------:R-:W-:Y:S01]  /*1780*/  LOP3.LUT R6, R0, 0x38, R2.reuse, 0xf8, !PT ;  /* 0x0000003800067812 */ /* 0x100fe200078ef802 */
[----:B------:R-:W-:Y:S01]  /*1790*/  IMAD.WIDE.U32 R4, R12, c[0x0][0x1e0], R2 ;  /* 0x000078000c047a25 */ /* 0x000fe200078e0002 */
[----:B------:R-:W-:Y:S01]  /*17a0*/  SHF.R.U32.HI R0, RZ, 0x3, R0 ;  /* 0x00000003ff007819 */ /* 0x000fe20000011600 */
[----:B------:R-:W-:Y:S01]  /*17b0*/  ULDC.64 UR4, c[0x0][0x1b8] ;  /* 0x00006e0000047ab9 */ /* 0x000fe20000000a00 */
[----:B------:R-:W-:Y:S01]  /*17c0*/  IADD3 R22, R2, 0x40, RZ ;  /* 0x0000004002167810 */ /* 0x000fe20007ffe0ff */
[----:B------:R-:W-:Y:S01]  /*17d0*/  IMAD R8, R13, c[0x0][0x17c], R8 ;  /* 0x00005f000d087a24 */ /* 0x000fe200078e0208 */
[----:B------:R-:W-:Y:S01]  /*17e0*/  LOP3.LUT R20, R6, R0, RZ, 0x3c, !PT ;  /* 0x0000000006147212 */ /* 0x000fe200078e3cff */
[----:B------:R-:W-:Y:S01]  /*17f0*/  IMAD.MOV.U32 R6, RZ, RZ, R4 ;  /* 0x000000ffff067224 */ /* 0x000fe200078e0004 */
[----:B------:R-:W-:Y:S01]  /*1800*/  IADD3 R7, R5, UR25, RZ ;  /* 0x0000001905077c10 */ /* 0x000fe2000fffe0ff */
[----:B------:R-:W-:Y:S01]  /*1810*/  IMAD.WIDE.U32 R4, R12, c[0x0][0x1b0], R2 ;  /* 0x00006c000c047a25 */ /* 0x000fe200078e0002 */
[----:B------:R-:W-:Y:S01]  /*1820*/  UIMAD UR4, UR9, UR4, URZ ;  /* 0x00000004090472a4 */ /* 0x000fe2000f8e023f */
[----:B------:R-:W-:Y:S01]  /*1830*/  ISETP.GE.AND P2, PT, R2, c[0x0][0x1cc], PT ;  /* 0x0000730002007a0c */ /* 0x000fe20003f46270 */
[----:B------:R-:W-:Y:S01]  /*1840*/  USEL UR12, UR18, URZ, !UP2 ;  /* 0x0000003f120c7287 */ /* 0x000fe2000d000000 */
[----:B------:R-:W-:Y:S01]  /*1850*/  IMAD.U32 R12, RZ, RZ, UR10 ;  /* 0x0000000aff0c7e24 */ /* 0x000fe2000f8e00ff */
[----:B------:R-:W-:Y:S01]  /*1860*/  IADD3 R5, R5, UR7, RZ ;  /* 0x0000000705057c10 */ /* 0x000fe2000fffe0ff */
[----:B------:R-:W-:Y:S01]  /*1870*/  IMAD R0, R14, c[0x0][0x208], RZ ;  /* 0x000082000e007a24 */ /* 0x000fe200078e02ff */
[----:B------:R-:W-:Y:S01]  /*1880*/  UIMAD UR4, UR10, UR5, UR4 ;  /* 0x000000050a0472a4 */ /* 0x000fe2000f8e0204 */
[----:B------:R-:W-:Y:S01]  /*1890*/  IMAD.WIDE.U32 R6, R12, c[0x0][0x1e8], R6 ;  /* 0x00007a000c067a25 */ /* 0x000fe200078e0006 */
[----:B------:R-:W-:Y:S01]  /*18a0*/  UIADD3 UR10, -UR13, UR16, URZ ;  /* 0x000000100d0a7290 */ /* 0x000fe2000fffe13f */
[C---:B------:R-:W-:Y:S01]  /*18b0*/  IADD3 R23, R2.reuse, 0x80, RZ ;  /* 0x0000008002177810 */ /* 0x040fe20007ffe0ff */
[----:B------:R-:W-:Y:S01]  /*18c0*/  USHF.R.S32.HI UR8, URZ, 0x1f, UR15 ;  /* 0x0000001f3f087899 */ /* 0x000fe2000801140f */
[----:B------:R-:W-:Y:S01]  /*18d0*/  IMAD R24, R13, c[0x0][0x20c], R0 ;  /* 0x000083000d187a24 */ /* 0x000fe200078e0200 */
[----:B------:R-:W-:Y:S01]  /*18e0*/  IADD3 R7, R7, UR6, RZ ;  /* 0x0000000607077c10 */ /* 0x000fe2000fffe0ff */
[--C-:B------:R-:W-:Y:S01]  /*18f0*/  IMAD.WIDE.U32 R14, R13, c[0x0][0x178], R2.reuse ;  /* 0x00005e000d0e7a25 */ /* 0x100fe200078e0002 */
[----:B------:R-:W-:Y:S01]  /*1900*/  IADD3 R25, R2, 0xc0, RZ ;  /* 0x000000c002197810 */ /* 0x000fe20007ffe0ff */
[----:B------:R-:W-:Y:S01]  /*1910*/  USEL UR11, UR11, URZ, !UP2 ;  /* 0x0000003f0b0b7287 */ /* 0x000fe2000d000000 */
[----:B------:R-:W-:Y:S01]  /*1920*/  CS2R R160, SRZ ;  /* 0x0000000000a07805 */ /* 0x000fe2000001ff00 */
[----:B------:R-:W-:Y:S01]  /*1930*/  IMAD R0, R11, c[0x0][0x1d8], RZ ;  /* 0x000076000b007a24 */ /* 0x000fe200078e02ff */
[----:B------:R-:W-:Y:S01]  /*1940*/  ISETP.GE.AND P4, PT, R25, c[0x0][0x1cc], PT ;  /* 0x0000730019007a0c */ /* 0x000fe20003f86270 */
[----:B------:R-:W-:Y:S01]  /*1950*/  IMAD.WIDE.U32 R16, R13, c[0x0][0x208], R2 ;  /* 0x000082000d107a25 */ /* 0x000fe200078e0002 */
[----:B------:R-:W-:Y:S01]  /*1960*/  USHF.L.U32 UR21, UR15, 0x6, URZ ;  /* 0x000000060f157899 */ /* 0x000fe2000800063f */
[----:B------:R-:W-:Y:S01]  /*1970*/  CS2R R158, SRZ ;  /* 0x00000000009e7805 */ /* 0x000fe2000001ff00 */
[----:B------:R-:W-:Y:S01]  /*1980*/  CS2R R156, SRZ ;  /* 0x00000000009c7805 */ /* 0x000fe2000001ff00 */
[----:B------:R-:W-:Y:S01]  /*1990*/  IMAD.WIDE.U32 R12, R12, c[0x0][0x1b8], R4 ;  /* 0x00006e000c0c7a25 */ /* 0x000fe200078e0004 */
[----:B------:R-:W-:Y:S01]  /*19a0*/  USHF.R.S32.HI UR25, URZ, 0x1f, UR21 ;  /* 0x0000001f3f197899 */ /* 0x000fe20008011415 */
[----:B------:R-:W-:Y:S01]  /*19b0*/  CS2R R154, SRZ ;  /* 0x00000000009a7805 */ /* 0x000fe2000001ff00 */
[----:B------:R-:W-:Y:S01]  /*19c0*/  CS2R R152, SRZ ;  /* 0x0000000000987805 */ /* 0x000fe2000001ff00 */
[----:B------:R-:W-:Y:S01]  /*19d0*/  IMAD.IADD R5, R15, 0x1, R8 ;  /* 0x000000010f057824 */ /* 0x000fe200078e0208 */
[----:B------:R-:W-:Y:S01]  /*19e0*/  CS2R R150, SRZ ;  /* 0x0000000000967805 */ /* 0x000fe2000001ff00 */
[----:B------:R-:W-:Y:S01]  /*19f0*/  IMAD.U32 R15, RZ, RZ, UR19 ;  /* 0x00000013ff0f7e24 */ /* 0x000fe2000f8e00ff */
[----:B------:R-:W-:Y:S01]  /*1a00*/  CS2R R148, SRZ ;  /* 0x0000000000947805 */ /* 0x000fe2000001ff00 */
[C---:B------:R-:W-:Y:S01]  /*1a10*/  IMAD R3, R10.reuse, c[0x0][0x1dc], R0 ;  /* 0x000077000a037a24 */ /* 0x040fe200078e0200 */
[----:B------:R-:W-:Y:S01]  /*1a20*/  CS2R R146, SRZ ;  /* 0x0000000000927805 */ /* 0x000fe2000001ff00 */
[----:B------:R-:W-:Y:S01]  /*1a30*/  IMAD.WIDE.U32 R8, R10, c[0x0][0x1d8], R6 ;  /* 0x000076000a087a25 */ /* 0x000fe200078e0006 */
[----:B------:R-:W-:Y:S01]  /*1a40*/  IADD3 R7, R13, UR4, RZ ;  /* 0x000000040d077c10 */ /* 0x000fe2000fffe0ff */
[----:B------:R-:W-:Y:S01]  /*1a50*/  ULDC.64 UR4, c[0x0][0x180] ;  /* 0x0000600000047ab9 */ /* 0x000fe20000000a00 */
[----:B------:R-:W-:Y:S01]  /*1a60*/  CS2R R144, SRZ ;  /* 0x0000000000907805 */ /* 0x000fe2000001ff00 */
[----:B------:R-:W-:Y:S01]  /*1a70*/  IMAD.MOV.U32 R4, RZ, RZ, R14 ;  /* 0x000000ffff047224 */ /* 0x000fe200078e000e */
[----:B------:R-:W-:Y:S01]  /*1a80*/  UIMAD UR4, UR24, UR4, URZ ;  /* 0x00000004180472a4 */ /* 0x000fe2000f8e023f */
[----:B------:R-:W-:Y:S01]  /*1a90*/  IMAD.IADD R3, R9, 0x1, R3 ;  /* 0x0000000109037824 */ /* 0x000fe200078e0203 */
[----:B------:R-:W-:Y:S01]  /*1aa0*/  CS2R R142, SRZ ;  /* 0x00000000008e7805 */ /* 0x000fe2000001ff00 */
[----:B------:R-:W-:Y:S01]  /*1ab0*/  IMAD.WIDE.U32 R14, R15, c[0x0][0x180], R4 ;  /* 0x000060000f0e7a25 */ /* 0x000fe200078e0004 */
[C---:B------:R-:W-:Y:S01]  /*1ac0*/  LEA R4, P0, R8.reuse, c[0x0][0x1c0], 0x1 ;  /* 0x0000700008047a11 */ /* 0x040fe200078008ff */
[----:B------:R-:W-:Y:S01]  /*1ad0*/  UIMAD UR6, UR19, UR5, UR4 ;  /* 0x00000005130672a4 */ /* 0x000fe2000f8e0204 */
[----:B------:R-:W-:Y:S01]  /*1ae0*/  CS2R R140, SRZ ;  /* 0x00000000008c7805 */ /* 0x000fe2000001ff00 */
[----:B------:R-:W-:Y:S01]  /*1af0*/  IMAD R0, R11, c[0x0][0x1a8], RZ ;  /* 0x00006a000b007a24 */ /* 0x000fe200078e02ff */
[----:B------:R-:W-:Y:S01]  /*1b00*/  LEA.HI.X R5, R8, c[0x0][0x1c4], R3, 0x1, P0 ;  /* 0x0000710008057a11 */ /* 0x000fe200000f0c03 */
[----:B------:R-:W-:Y:S01]  /*1b10*/  IMAD.MOV.U32 R6, RZ, RZ, R12 ;  /* 0x000000ffff067224 */ /* 0x000fe200078e000c */
[----:B------:R-:W-:Y:S01]  /*1b20*/  ULDC.64 UR4, c[0x0][0x178] ;  /* 0x00005e0000047ab9 */ /* 0x000fe20000000a00 */
[C---:B------:R-:W-:Y:S01]  /*1b30*/  IMAD R0, R10.reuse, c[0x0][0x1ac], R0 ;  /* 0x00006b000a007a24 */ /* 0x040fe200078e0200 */
[----:B------:R-:W-:Y:S01]  /*1b40*/  UIMAD.WIDE.U32 UR26, UR15, UR4, URZ ;  /* 0x000000040f1a72a5 */ /* 0x000fe2000f8e003f */
[----:B------:R-:W-:Y:S01]  /*1b50*/  IMAD.MOV.U32 R3, RZ, RZ, c[0x0][0x1d8] ;  /* 0x00007600ff037624 */ /* 0x000fe200078e00ff */
[----:B------:R-:W-:Y:S01]  /*1b60*/  UIMAD UR4, UR8, UR4, URZ ;  /* 0x00000004080472a4 */ /* 0x000fe2000f8e023f */
[----:B------:R-:W-:Y:S01]  /*1b70*/  IMAD.WIDE.U32 R10, R10, c[0x0][0x1a8], R6 ;  /* 0x00006a000a0a7a25 */ /* 0x000fe200078e0006 */
[----:B------:R-:W-:Y:S01]  /*1b80*/  CS2R R138, SRZ ;  /* 0x00000000008a7805 */ /* 0x000fe2000001ff00 */
[----:B------:R-:W-:Y:S01]  /*1b90*/  CS2R R136, SRZ ;  /* 0x0000000000887805 */ /* 0x000fe2000001ff00 */
[----:B------:R-:W-:Y:S01]  /*1ba0*/  LEA R8, P1, R3, R4, 0x6 ;  /* 0x0000000403087211 */ /* 0x000fe200078230ff */
[----:B------:R-:W-:Y:S01]  /*1bb0*/  IMAD.MOV.U32 R9, RZ, RZ, c[0x0][0x1dc] ;  /* 0x00007700ff097624 */ /* 0x000fe200078e00ff */
[C---:B------:R-:W-:Y:S01]  /*1bc0*/  LEA R6, P0, R10.reuse, c[0x0][0x190], 0x1 ;  /* 0x000064000a067a11 */ /* 0x040fe200078008ff */
[----:B------:R-:W-:Y:S01]  /*1bd0*/  IMAD.IADD R0, R11, 0x1, R0 ;  /* 0x000000010b007824 */ /* 0x000fe200078e0200 */
[----:B------:R-:W-:Y:S01]  /*1be0*/  IADD3 R11, R15, UR6, RZ ;  /* 0x000000060f0b7c10 */ /* 0x000fe2000fffe0ff */
[----:B------:R-:W-:Y:S01]  /*1bf0*/  IMAD.MOV.U32 R13, RZ, RZ, c[0x0][0x1a8] ;  /* 0x00006a00ff0d7624 */ /* 0x000fe200078e00ff */
[----:B------:R-:W-:Y:S01]  /*1c00*/  LEA.HI.X R9, R3, R5, R9, 0x6, P1 ;  /* 0x0000000503097211 */ /* 0x000fe200008f3409 */
[----:B------:R-:W-:Y:S01]  /*1c10*/  UIMAD UR6, UR15, UR5, UR4 ;  /* 0x000000050f0672a4 */ /* 0x000fe2000f8e0204 */
[----:B------:R-:W-:Y:S01]  /*1c20*/  LEA.HI.X R7, R10, c[0x0][0x194], R0, 0x1, P0 ;  /* 0x000065000a077a11 */ /* 0x000fe200000f0c00 */
[----:B------:R-:W-:Y:S01]  /*1c30*/  IMAD.MOV.U32 R10, RZ, RZ, R14 ;  /* 0x000000ffff0a7224 */ /* 0x000fe200078e000e */
[----:B------:R-:W-:Y:S01]  /*1c40*/  LEA.HI R3, R36, R101, RZ, 0x6 ;  /* 0x0000006524037211 */ /* 0x000fe200078f30ff */
[----:B------:R-:W-:Y:S01]  /*1c50*/  ULDC.64 UR4, c[0x0][0x188] ;  /* 0x0000620000047ab9 */ /* 0x000fe20000000a00 */
[----:B------:R-:W-:Y:S01]  /*1c60*/  IADD3 R0, -R248, UR10, RZ ;  /* 0x0000000af8007c10 */ /* 0x000fe2000fffe1ff */
[----:B------:R-:W-:Y:S01]  /*1c70*/  UIMAD UR4, UR11, UR4, URZ ;  /* 0x000000040b0472a4 */ /* 0x000fe2000f8e023f */
[----:B------:R-:W-:Y:S01]  /*1c80*/  ISETP.GE.AND P1, PT, R22, c[0x0][0x1cc], PT ;  /* 0x0000730016007a0c */ /* 0x000fe20003f26270 */
[----:B------:R-:W-:Y:S01]  /*1c90*/  UIADD3 UR6, UR27, UR6, URZ ;  /* 0x000000061b067290 */ /* 0x000fe2000fffe03f */
[----:B------:R-:W-:Y:S01]  /*1ca0*/  SHF.R.S32.HI R30, RZ, 0x6, R3 ;  /* 0x00000006ff1e7819 */ /* 0x000fe20000011403 */
[----:B------:R-:W-:Y:S01]  /*1cb0*/  UIMAD UR4, UR12, UR5, UR4 ;  /* 0x000000050c0472a4 */ /* 0x000fe2000f8e0204 */
[C---:B------:R-:W-:Y:S01]  /*1cc0*/  ISETP.LT.OR P5, PT, R0.reuse, 0x1, P2 ;  /* 0x000000010000780c */ /* 0x040fe200017a1670 */
[----:B------:R-:W-:Y:S01]  /*1cd0*/  IMAD.MOV.U32 R246, RZ, RZ, 0x20 ;  /* 0x00000020fff67424 */ /* 0x000fe200078e00ff */
[----:B------:R-:W-:Y:S01]  /*1ce0*/  ISETP.LT.OR P3, PT, R0, 0x1, P1 ;  /* 0x000000010000780c */ /* 0x000fe20000f61670 */
[----:B------:R-:W-:Y:S01]  /*1cf0*/  IMAD R3, R30, 0x200, R20 ;  /* 0x000002001e037824 */ /* 0x000fe200078e0214 */
[----:B------:R-:W-:Y:S01]  /*1d00*/  ISETP.GE.AND P0, PT, R23, c[0x0][0x1cc], PT ;  /* 0x0000730017007a0c */ /* 0x000fe20003f06270 */
[----:B------:R-:W-:Y:S01]  /*1d10*/  IMAD.U32 R20, RZ, RZ, UR12 ;  /* 0x0000000cff147e24 */ /* 0x000fe2000f8e00ff */
[----:B------:R-:W-:Y:S01]  /*1d20*/  ISETP.LT.OR P6, PT, R0, 0x1, P4 ;  /* 0x000000010000780c */ /* 0x000fe200027c1670 */
[----:B------:R-:W-:Y:S01]  /*1d30*/  IMAD.SHL.U32 R240, R3, 0x2, RZ ;  /* 0x0000000203f07824 */ /* 0x000fe200078e00ff */
[----:B------:R-:W-:Y:S01]  /*1d40*/  CS2R R134, SRZ ;  /* 0x0000000000867805 */ /* 0x000fe2000001ff00 */
[----:B------:R-:W-:Y:S01]  /*1d50*/  IMAD.WIDE.U32 R34, R20, c[0x0][0x188], R10 ;  /* 0x0000620014227a25 */ /* 0x000fe200078e000a */
[----:B------:R-:W-:Y:S01]  /*1d60*/  CS2R R132, SRZ ;  /* 0x0000000000847805 */ /* 0x000fe2000001ff00 */
[----:B------:R-:W-:Y:S01]  /*1d70*/  CS2R R130, SRZ ;  /* 0x0000000000827805 */ /* 0x000fe2000001ff00 */
[----:B------:R-:W-:Y:S01]  /*1d80*/  CS2R R128, SRZ ;  /* 0x0000000000807805 */ /* 0x000fe2000001ff00 */
[----:B------:R-:W-:Y:S01]  /*1d90*/  @!PT LDS RZ, [RZ] ;  /* 0x00000000fffff984 */ /* 0x000fe20000000800 */
[----:B------:R-:W-:Y:S01]  /*1da0*/  @!PT LDS RZ, [RZ] ;  /* 0x00000000fffff984 */ /* 0x000fe20000000800 */
[----:B------:R-:W-:Y:S01]  /*1db0*/  @!PT LDS RZ, [RZ] ;  /* 0x00000000fffff984 */ /* 0x000fe20000000800 */
[----:B------:R1:W-:Y:S01]  /*1dc0*/  LDGSTS.E.BYPASS.LTC128B.128 [R240+0x8080], [R4.64], !P5 ;  /* 0x0808000004f07fae */ /* 0x0003e2000e901d56 */
[----:B------:R-:W-:Y:S01]  /*1dd0*/  ISETP.LT.OR P5, PT, R0, 0x21, P2 ;  /* 0x000000210000780c */ /* 0x000fe200017a1670 */
[----:B------:R-:W-:Y:S01]  /*1de0*/  IMAD.WIDE.U32 R14, R20, c[0x0][0x278], R18 ;  /* 0x00009e00140e7a25 */ /* 0x000fe200078e0012 */
[C---:B------:R-:W-:Y:S01]  /*1df0*/  ISETP.LT.OR P2, PT, R0.reuse, 0x21, P1 ;  /* 0x000000210000780c */ /* 0x040fe20000f41670 */
[----:B------:R1:W-:Y:S01]  /*1e00*/  LDGSTS.E.BYPASS.LTC128B.128 [R240+0xa080], [R4.64+0x80], !P3 ;  /* 0x0a08008004f07fae */ /* 0x0003e2000d901d56 */
[C---:B------:R-:W-:Y:S01]  /*1e10*/  LEA R12, P3, R13.reuse, R6, 0x6 ;  /* 0x000000060d0c7211 */ /* 0x040fe200078630ff */
[----:B------:R-:W-:Y:S01]  /*1e20*/  CS2R R126, SRZ ;  /* 0x00000000007e7805 */ /* 0x000fe2000001ff00 */
[C---:B------:R-:W-:Y:S01]  /*1e30*/  ISETP.LT.OR P1, PT, R0.reuse, 0x21, P0 ;  /* 0x000000210000780c */ /* 0x040fe20000721670 */
[----:B------:R-:W-:Y:S01]  /*1e40*/  STL.64 [R1], R34 ;  /* 0x0000002201007387 */ /* 0x000fe20000100a00 */
[----:B------:R-:W-:Y:S01]  /*1e50*/  LEA.HI.X R13, R13, R7, R32, 0x6, P3 ;  /* 0x000000070d0d7211 */ /* 0x000fe200018f3420 */
[----:B------:R-:W-:Y:S01]  /*1e60*/  CS2R R124, SRZ ;  /* 0x00000000007c7805 */ /* 0x000fe2000001ff00 */
[C---:B------:R-:W-:Y:S01]  /*1e70*/  ISETP.LT.OR P3, PT, R0.reuse, 0x1, P0 ;  /* 0x000000010000780c */ /* 0x040fe20000761670 */
[----:B------:R-:W-:Y:S01]  /*1e80*/  CS2R R122, SRZ ;  /* 0x00000000007a7805 */ /* 0x000fe2000001ff00 */
[----:B------:R-:W-:Y:S01]  /*1e90*/  ISETP.LT.OR P0, PT, R0, 0x21, P4 ;  /* 0x000000210000780c */ /* 0x000fe20002701670 */
[----:B------:R-:W-:Y:S01]  /*1ea0*/  CS2R R120, SRZ ;  /* 0x0000000000787805 */ /* 0x000fe2000001ff00 */
[----:B------:R-:W-:Y:S01]  /*1eb0*/  ISETP.GE.AND P4, PT, R2, c[0x0][0x19c], PT ;  /* 0x0000670002007a0c */ /* 0x000fe20003f86270 */
[----:B------:R-:W-:Y:S01]  /*1ec0*/  CS2R R118, SRZ ;  /* 0x0000000000767805 */ /* 0x000fe2000001ff00 */
[----:B------:R-:W-:Y:S01]  /*1ed0*/  IADD3 R21, R35, UR4, RZ ;  /* 0x0000000423157c10 */ /* 0x000fe2000fffe0ff */
[----:B------:R-:W-:Y:S01]  /*1ee0*/  ULDC.64 UR4, c[0x0][0x278] ;  /* 0x00009e0000047ab9 */ /* 0x000fe20000000a00 */
[----:B------:R-:W-:Y:S01]  /*1ef0*/  SHF.R.S32.HI R19, RZ, 0x2, R33 ;  /* 0x00000002ff137819 */ /* 0x000fe20000011421 */
[----:B------:R-:W-:Y:S01]  /*1f00*/  UIMAD UR4, UR11, UR4, URZ ;  /* 0x000000040b0472a4 */ /* 0x000fe2000f8e023f */
[----:B------:R-:W-:Y:S01]  /*1f10*/  CS2R R116, SRZ ;  /* 0x0000000000747805 */ /* 0x000fe2000001ff00 */
[----:B------:R2:W-:Y:S01]  /*1f20*/  STL [R1+0x8], R21 ;  /* 0x0000081501007387 */ /* 0x0005e20000100800 */
        /* <DEDUP_REMOVED lines=10> */
[----:B------:R-:W-:Y:S01]  /*1fd0*/  CS2R R102, SRZ ;  /* 0x0000000000667805 */ /* 0x000fe2000001ff00 */
[----:B------:R3:W-:Y:S01]  /*1fe0*/  LDGSTS.E.BYPASS.LTC128B.128 [R240+0x9080], [R8.64], !P5 ;  /* 0x0908000008f07fae */ /* 0x0007e2000e901d56 */
[C---:B------:R-:W-:Y:S01]  /*1ff0*/  ISETP.LT.OR P5, PT, R0.reuse, 0x1, P3 ;  /* 0x000000010000780c */ /* 0x040fe20001fa1670 */
        /* <DEDUP_REMOVED lines=14> */
[----:B------:R4:W-:Y:S01]  /*20e0*/  LDGSTS.E.BYPASS.LTC128B.128 [R240+0x80], [R6.64], !P6 ;  /* 0x0008000006f07fae */ /* 0x0009e2000f101d56 */
[C---:B------:R-:W-:Y:S01]  /*20f0*/  ISETP.LT.OR P6, PT, R0.reuse, 0x1, P2 ;  /* 0x000000010000780c */ /* 0x040fe200017c1670 */
[----:B------:R-:W-:Y:S01]  /*2100*/  CS2R R80, SRZ ;  /* 0x0000000000507805 */ /* 0x000fe2000001ff00 */
[----:B------:R-:W-:Y:S01]  /*2110*/  CS2R R78, SRZ ;  /* 0x00000000004e7805 */ /* 0x000fe2000001ff00 */
[----:B------:R4:W-:Y:S01]  /*2120*/  LDGSTS.E.BYPASS.LTC128B.128 [R240+0x2080], [R6.64+0x80], !P5 ;  /* 0x0208008006f07fae */ /* 0x0009e2000e901d56 */
[C---:B------:R-:W-:Y:S01]  /*2130*/  ISETP.LT.OR P5, PT, R0.reuse, 0x1, P1 ;  /* 0x000000010000780c */ /* 0x040fe20000fa1670 */
[----:B------:R-:W-:Y:S01]  /*2140*/  CS2R R76, SRZ ;  /* 0x00000000004c7805 */ /* 0x000fe2000001ff00 */
[----:B------:R-:W-:Y:S01]  /*2150*/  P2R R10, PR, RZ, 0x40 ;  /* 0x00000040ff0a7803 */ /* 0x000fe20000000000 */
[----:B-1----:R-:W-:Y:S01]  /*2160*/  IMAD.U32 R4, RZ, RZ, UR26 ;  /* 0x0000001aff047e24 */ /* 0x002fe2000f8e00ff */
[C---:B------:R-:W-:Y:S01]  /*2170*/  ISETP.LT.OR P6, PT, R0.reuse, 0x21, P4 ;  /* 0x000000210000780c */ /* 0x040fe200027c1670 */
[----:B------:R-:W-:Y:S01]  /*2180*/  IMAD.U32 R5, RZ, RZ, UR27 ;  /* 0x0000001bff057e24 */ /* 0x000fe2000f8e00ff */
[----:B------:R-:W-:Y:S01]  /*2190*/  ISETP.LT.OR P4, PT, R0, 0x21, P1 ;  /* 0x000000210000780c */ /* 0x000fe20000f81670 */
[----:B------:R-:W-:Y:S01]  /*21a0*/  IMAD.U32 R5, RZ, RZ, UR6 ;  /* 0x00000006ff057e24 */ /* 0x000fe2000f8e00ff */
[----:B------:R-:W-:Y:S01]  /*21b0*/  ISETP.NE.AND P1, PT, R10, RZ, PT ;  /* 0x000000ff0a00720c */ /* 0x000fe20003f25270 */
[----:B------:R-:W-:Y:S01]  /*21c0*/  ULDC.64 UR6, c[0x0][0x210] ;  /* 0x0000840000067ab9 */ /* 0x000fe20000000a00 */
[C---:B------:R-:W-:Y:S01]  /*21d0*/  LEA R3, P0, R4.reuse, R34, 0x6 ;  /* 0x0000002204037211 */ /* 0x040fe200078030ff */
[----:B------:R-:W-:Y:S01]  /*21e0*/  UIMAD UR6, UR24, UR6, URZ ;  /* 0x00000006180672a4 */ /* 0x000fe2000f8e023f */
[----:B------:R1:W-:Y:S01]  /*21f0*/  STL.64 [R1+0x18], R14 ;  /* 0x0000180e01007387 */ /* 0x0003e20000100a00 */
[----:B------:R-:W-:Y:S01]  /*2200*/  CS2R R74, SRZ ;  /* 0x00000000004a7805 */ /* 0x000fe2000001ff00 */
[----:B------:R-:W-:Y:S01]  /*2210*/  LEA.HI.X R5, R4, R21, R5, 0x6, P0 ;  /* 0x0000001504057211 */ /* 0x000fe200000f3405 */
[----:B------:R-:W-:Y:S01]  /*2220*/  UIMAD UR7, UR19, UR7, UR6 ;  /* 0x00000007130772a4 */ /* 0x000fe2000f8e0206 */
[----:B------:R-:W-:Y:S01]  /*2230*/  LEA R4, P0, R3, c[0x0][0x160], 0x1 ;  /* 0x0000580003047a11 */ /* 0x000fe200078008ff */
[----:B------:R-:W-:Y:S01]  /*2240*/  UIMAD UR6, UR12, UR5, UR4 ;  /* 0x000000050c0672a4 */ /* 0x000fe2000f8e0204 */
[----:B---3--:R-:W-:Y:S01]  /*2250*/  P2R R8, PR, RZ, 0x20 ;  /* 0x00000020ff087803 */ /* 0x008fe20000000000 */
[----:B------:R-:W-:Y:S01]  /*2260*/  IMAD.IADD R9, R17, 0x1, R24 ;  /* 0x0000000111097824 */ /* 0x000fe200078e0218 */
[C---:B------:R-:W-:Y:S01]  /*2270*/  ISETP.LT.OR P5, PT, R0.reuse, 0x21, P3 ;  /* 0x000000210000780c */ /* 0x040fe20001fa1670 */
[----:B------:R4:W-:Y:S01]  /*2280*/  LDGSTS.E.BYPASS.LTC128B.128 [R240+0x4080], [R6.64+0x100], !P1 ;  /* 0x0408010006f07fae */ /* 0x0009e2000c901d56 */
[----:B------:R-:W-:Y:S01]  /*2290*/  ISETP.LT.OR P3, PT, R0, 0x21, P2 ;  /* 0x000000210000780c */ /* 0x000fe20001761670 */
[----:B------:R-:W-:Y:S01]  /*22a0*/  IMAD.U32 R0, RZ, RZ, UR21 ;  /* 0x00000015ff007e24 */ /* 0x000fe2000f8e00ff */
[----:B------:R-:W-:Y:S01]  /*22b0*/  ISETP.NE.AND P2, PT, R8, RZ, PT ;  /* 0x000000ff0800720c */ /* 0x000fe20003f45270 */
[----:B------:R-:W-:Y:S01]  /*22c0*/  IMAD.MOV.U32 R8, RZ, RZ, R16 ;  /* 0x000000ffff087224 */ /* 0x000fe200078e0010 */
[----:B------:R-:W-:Y:S01]  /*22d0*/  ISETP.GE.AND P1, PT, R22, c[0x0][0x16c], PT ;  /* 0x00005b0016007a0c */ /* 0x000fe20003f26270 */
[----:B------:R-:W-:Y:S01]  /*22e0*/  ULDC.64 UR4, c[0x0][0x218] ;  /* 0x0000860000047ab9 */ /* 0x000fe20000000a00 */
[----:B------:R-:W-:Y:S01]  /*22f0*/  IADD3 R0, -R0, UR17, -R248 ;  /* 0x0000001100007c10 */ /* 0x000fe2000fffe9f8 */
[----:B------:R-:W-:Y:S01]  /*2300*/  UIMAD UR4, UR11, UR4, URZ ;  /* 0x000000040b0472a4 */ /* 0x000fe2000f8e023f */
[----:B------:R-:W-:Y:S01]  /*2310*/  LEA.HI.X R5, R3, c[0x0][0x164], R5, 0x1, P0 ;  /* 0x0000590003057a11 */ /* 0x000fe200000f0c05 */
[----:B------:R-:W-:Y:S01]  /*2320*/  IMAD.U32 R3, RZ, RZ, UR19 ;  /* 0x00000013ff037e24 */ /* 0x000fe2000f8e00ff */
[-C--:B--2---:R-:W-:Y:S01]  /*2330*/  LEA.HI R21, R36, R101.reuse, RZ, 0x4 ;  /* 0x0000006524157211 */ /* 0x084fe200078f20ff */
[----:B------:R-:W-:Y:S01]  /*2340*/  UIMAD UR5, UR12, UR5, UR4 ;  /* 0x000000050c0572a4 */ /* 0x000fe2000f8e0204 */
[----:B------:R-:W-:Y:S01]  /*2350*/  IADD3 R11, R15, UR6, RZ ;  /* 0x000000060f0b7c10 */ /* 0x000fe2000fffe0ff */
[----:B------:R-:W-:Y:S01]  /*2360*/  IMAD.WIDE.U32 R8, R3, c[0x0][0x210], R8 ;  /* 0x0000840003087a25 */ /* 0x000fe200078e0008 */
[----:B------:R-:W-:Y:S01]  /*2370*/  CS2R R72, SRZ ;  /* 0x0000000000487805 */ /* 0x000fe2000001ff00 */
[----:B------:R4:W-:Y:S01]  /*2380*/  LDGSTS.E.BYPASS.LTC128B.128 [R240+0x6080], [R6.64+0x180], !P2 ;  /* 0x0608018006f07fae */ /* 0x0009e2000d101d56 */
[----:B------:R-:W-:Y:S01]  /*2390*/  ISETP.GE.AND P2, PT, R2, c[0x0][0x16c], PT ;  /* 0x00005b0002007a0c */ /* 0x000fe20003f46270 */
[----:B------:R-:W-:Y:S01]  /*23a0*/  IMAD.MOV.U32 R3, RZ, RZ, c[0x0][0x178] ;  /* 0x00005e00ff037624 */ /* 0x000fe200078e00ff */
[----:B-1----:R-:W-:Y:S01]  /*23b0*/  LEA.HI R15, R36, R101, RZ, 0x5 ;  /* 0x00000065240f7211 */ /* 0x002fe200078f28ff */
[----:B------:R1:W-:Y:S01]  /*23c0*/  LDGSTS.E.BYPASS.LTC128B.128 [R240+0x1080], [R12.64], !P6 ;  /* 0x010800000cf07fae */ /* 0x0003e2000f101d56 */
[C---:B------:R-:W-:Y:S01]  /*23d0*/  ISETP.LT.OR P6, PT, R0.reuse, 0x1, P2 ;  /* 0x000000010000780c */ /* 0x040fe200017c1670 */
        /* <DEDUP_REMOVED lines=18> */
[----:B------:R2:W-:Y:S01]  /*2500*/  LDGSTS.E.BYPASS.LTC128B.128 [R240+0x10080], [R4.64], !P6 ;  /* 0x1008000004f07fae */ /* 0x0005e2000f101d56 */
[----:B------:R-:W-:Y:S01]  /*2510*/  ISETP.GT.AND P6, PT, R101, 0xf, PT ;  /* 0x0000000f6500780c */ /* 0x000fe20003fc4270 */
[----:B------:R-:W-:Y:S01]  /*2520*/  CS2R R54, SRZ ;  /* 0x0000000000367805 */ /* 0x000fe2000001ff00 */
[----:B----4-:R-:W-:Y:S01]  /*2530*/  IMAD.MOV.U32 R7, RZ, RZ, c[0x0][0x17c] ;  /* 0x00005f00ff077624 */ /* 0x010fe200078e00ff */
[----:B------:R2:W-:Y:S01]  /*2540*/  LDGSTS.E.BYPASS.LTC128B.128 [R240+0x12080], [R4.64+0x80], !P3 ;  /* 0x1208008004f07fae */ /* 0x0005e2000d901d56 */
[----:B------:R-:W-:Y:S01]  /*2550*/  ISETP.LT.OR P3, PT, R0, 0x1, P4 ;  /* 0x000000010000780c */ /* 0x000fe20002761670 */
[----:B------:R-:W-:Y:S01]  /*2560*/  CS2R R52, SRZ ;  /* 0x0000000000347805 */ /* 0x000fe2000001ff00 */
[C---:B------:R-:W-:Y:S01]  /*2570*/  ISETP.GE.AND P6, PT, R2.reuse, c[0x0][0x16c], PT ;  /* 0x00005b0002007a0c */ /* 0x040fe20003fc6270 */
[----:B------:R2:W-:Y:S01]  /*2580*/  LDGSTS.E.BYPASS.LTC128B.128 [R240+0x14080], [R4.64+0x100], !P0 ;  /* 0x1408010004f07fae */ /* 0x0005e2000c101d56 */
[C---:B------:R-:W-:Y:S01]  /*2590*/  LEA R6, P0, R3.reuse, R4, 0x6 ;  /* 0x0000000403067211 */ /* 0x040fe200078030ff */
[----:B------:R-:W-:Y:S01]  /*25a0*/  CS2R R50, SRZ ;  /* 0x0000000000327805 */ /* 0x000fe2000001ff00 */
[----:B------:R-:W-:Y:S01]  /*25b0*/  SEL R35, RZ, 0x1, P6 ;  /* 0x00000001ff237807 */ /* 0x000fe20003000000 */
[----:B------:R3:W-:Y:S01]  /*25c0*/  STL [R1+0x30], R11 ;  /* 0x0000300b01007387 */ /* 0x0007e20000100800 */
[----:B------:R-:W-:Y:S01]  /*25d0*/  LEA.HI.X R7, R3, R5, R7, 0x6, P0 ;  /* 0x0000000503077211 */ /* 0x000fe200000f3407 */
[----:B------:R-:W-:Y:S01]  /*25e0*/  CS2R R48, SRZ ;  /* 0x0000000000307805 */ /* 0x000fe2000001ff00 */
[----:B------:R-:W-:Y:S01]  /*25f0*/  IADD3 R3, R9, UR7, RZ ;  /* 0x0000000709037c10 */ /* 0x000fe2000fffe0ff */
[----:B------:R-:W-:Y:S01]  /*2600*/  ULDC.64 UR6, c[0x0][0x208] ;  /* 0x0000820000067ab9 */ /* 0x000fe20000000a00 */
[----:B------:R-:W-:Y:S01]  /*2610*/  SHF.R.S32.HI R9, RZ, 0x1f, R33 ;  /* 0x0000001fff097819 */ /* 0x000fe20000011421 */
[----:B------:R2:W-:Y:S01]  /*2620*/  LDGSTS.E.BYPASS.LTC128B.128 [R240+0x16080], [R4.64+0x180], !P3 ;  /* 0x1608018004f07fae */ /* 0x0005e2000d901d56 */
[----:B------:R-:W-:Y:S01]  /*2630*/  ISETP.GT.AND P3, PT, R101, 0xf, PT ;  /* 0x0000000f6500780c */ /* 0x000fe20003f64270 */
[----:B------:R-:W-:Y:S01]  /*2640*/  UIMAD UR4, UR8, UR6, URZ ;  /* 0x00000006080472a4 */ /* 0x000fe2000f8e023f */
[----:B-1----:R-:W-:Y:S01]  /*2650*/  SHF.R.S32.HI R13, RZ, 0x4, R21 ;  /* 0x00000004ff0d7819 */ /* 0x002fe20000011415 */
[----:B------:R1:W-:Y:S01]  /*2660*/  LDGSTS.E.BYPASS.LTC128B.128 [R240+0x11080], [R6.64], !P2 ;  /* 0x1108000006f07fae */ /* 0x0003e2000d101d56 */
[----:B------:R-:W-:Y:S01]  /*2670*/  UIMAD.WIDE.U32 UR26, UR15, UR6, URZ ;  /* 0x000000060f1a72a5 */ /* 0x000fe2000f8e003f */
[C---:B------:R-:W-:Y:S01]  /*2680*/  ISETP.GE.AND P2, PT, R2.reuse, c[0x0][0x1fc], PT ;  /* 0x00007f0002007a0c */ /* 0x040fe20003f46270 */
[----:B------:R-:W-:Y:S01]  /*2690*/  UIMAD UR4, UR15, UR7, UR4 ;  /* 0x000000070f0472a4 */ /* 0x000fe2000f8e0204 */
[----:B------:R-:W-:Y:S01]  /*26a0*/  LEA.HI R10, R21, R13, RZ, 0x1 ;  /* 0x0000000d150a7211 */ /* 0x000fe200078f08ff */
[----:B------:R1:W-:Y:S01]  /*26b0*/  LDGSTS.E.BYPASS.LTC128B.128 [R240+0x13080], [R6.64+0x80], !P1 ;  /* 0x1308008006f07fae */ /* 0x0003e2000c901d56 */
[----:B------:R-:W-:Y:S01]  /*26c0*/  ISETP.GE.AND P1, PT, R2, c[0x0][0x1fc], PT ;  /* 0x00007f0002007a0c */ /* 0x000fe20003f26270 */
[----:B------:R-:W-:Y:S01]  /*26d0*/  IMAD.MOV.U32 R2, RZ, RZ, R8 ;  /* 0x000000ffff027224 */ /* 0x000fe200078e0008 */
[----:B------:R-:W-:Y:S01]  /*26e0*/  LOP3.LUT R10, R10, 0xfffffffe, RZ, 0xc0, !PT ;  /* 0xfffffffe0a0a7812 */ /* 0x000fe200078ec0ff */
[----:B------:R-:W-:Y:S01]  /*26f0*/  UIADD3 UR4, UR27, UR4, URZ ;  /* 0x000000041b047290 */ /* 0x000fe2000fffe03f */
[----:B------:R-:W-:Y:S01]  /*2700*/  SHF.R.S32.HI R8, RZ, 0x1f, R15 ;  /* 0x0000001fff087819 */ /* 0x000fe2000001140f */
[----:B------:R-:W-:Y:S01]  /*2710*/  IMAD.WIDE.U32 R250, R20, c[0x0][0x218], R2 ;  /* 0x0000860014fa7a25 */ /* 0x000fe200078e0002 */
[----:B------:R-:W-:Y:S01]  /*2720*/  ULDC.64 UR8, c[0x0][0x288] ;  /* 0x0000a20000087ab9 */ /* 0x000fe20000000a00 */
[----:B------:R-:W-:Y:S01]  /*2730*/  CS2R R46, SRZ ;  /* 0x00000000002e7805 */ /* 0x000fe2000001ff00 */
[----:B------:R-:W-:Y:S01]  /*2740*/  UIMAD UR8, UR24, UR8, URZ ;  /* 0x00000008180872a4 */ /* 0x000fe2000f8e023f */
[----:B------:R-:W-:Y:S01]  /*2750*/  IMAD.IADD R17, R13, 0x1, -R10 ;  /* 0x000000010d117824 */ /* 0x000fe200078e0a0a */
[----:B------:R-:W-:Y:S01]  /*2760*/  IADD3 R252, R251, UR5, RZ ;  /* 0x00000005fbfc7c10 */ /* 0x000fe2000fffe0ff */
[----:B------:R-:W-:Y:S01]  /*2770*/  IMAD.U32 R3, RZ, RZ, UR4 ;  /* 0x00000004ff037e24 */ /* 0x000fe2000f8e00ff */
[----:B------:R-:W-:Y:S01]  /*2780*/  SHF.R.S32.HI R10, RZ, 0x5, R15 ;  /* 0x00000005ff0a7819 */ /* 0x000fe2000001140f */
[----:B------:R-:W-:Y:S01]  /*2790*/  ULDC.64 UR4, c[0x0][0x238] ;  /* 0x00008e0000047ab9 */ /* 0x000fe20000000a00 */
[----:B------:R-:W-:Y:S01]  /*27a0*/  CS2R R44, SRZ ;  /* 0x00000000002c7805 */ /* 0x000fe2000001ff00 */
[----:B------:R-:W-:Y:S01]  /*27b0*/  UIMAD UR4, UR24, UR4, URZ ;  /* 0x00000004180472a4 */ /* 0x000fe2000f8e023f */
[----:B------:R-:W-:Y:S01]  /*27c0*/  LEA.HI R16, R10, R10, RZ, 0x1 ;  /* 0x0000000a0a107211 */ /* 0x000fe200078f08ff */
[----:B------:R-:W-:Y:S01]  /*27d0*/  UIMAD UR8, UR19, UR9, UR8 ;  /* 0x00000009130872a4 */ /* 0x000fe2000f8e0208 */
[----:B--2---:R-:W-:Y:S01]  /*27e0*/  @!P3 IADD3 R4, P0, R14, UR21, RZ ;  /* 0x000000150e04bc10 */ /* 0x004fe2000ff1e0ff */
[----:B------:R-:W-:Y:S01]  /*27f0*/  UIMAD UR4, UR19, UR5, UR4 ;  /* 0x00000005130472a4 */ /* 0x000fe2000f8e0204 */
[----:B------:R-:W-:Y:S01]  /*2800*/  P2R R14, PR, RZ, 0x2 ;  /* 0x00000002ff0e7803 */ /* 0x000fe20000000000 */
[----:B------:R-:W-:Y:S01]  /*2810*/  CS2R R42, SRZ ;  /* 0x00000000002a7805 */ /* 0x000fe2000001ff00 */
[----:B------:R-:W-:Y:S01]  /*2820*/  @!P3 IADD3.X R5, R11, UR25, RZ, P0, !PT ;  /* 0x000000190b05bc10 */ /* 0x000fe200087fe4ff */
[----:B------:R-:W-:Y:S01]  /*2830*/  CS2R R40, SRZ ;  /* 0x0000000000287805 */ /* 0x000fe2000001ff00 */
[----:B------:R-:W-:-:S02]  /*2840*/  @!P3 LEA R12, P0, R4, c[0x0][0x258], 0x2 ;  /* 0x00009600040cba11 */ /* 0x000fc400078010ff */
[----:B---3--:R-:W-:Y:S02]  /*2850*/  P2R R11, PR, RZ, 0x4 ;  /* 0x00000004ff0b7803 */ /* 0x008fe40000000000 */
[----:B------:R-:W-:Y:S01]  /*2860*/  @!P3 LEA.HI.X R13, R4, c[0x0][0x25c], R5, 0x2, P0 ;  /* 0x00009700040dba11 */ /* 0x000fe200000f1405 */
[----:B------:R-:W-:Y:S01]  /*2870*/  IMAD.U32 R4, RZ, RZ, UR26 ;  /* 0x0000001aff047e24 */ /* 0x000fe2000f8e00ff */
[C---:B------:R-:W-:Y:S01]  /*2880*/  ISETP.LT.OR P2, PT, R0.reuse, 0x21, P5 ;  /* 0x000000210000780c */ /* 0x040fe20002f41670 */
[----:B------:R-:W-:Y:S01]  /*2890*/  IMAD.U32 R5, RZ, RZ, UR27 ;  /* 0x0000001bff057e24 */ /* 0x000fe2000f8e00ff */
[----:B------:R-:W-:Y:S02]  /*28a0*/  ISETP.LT.OR P1, PT, R0, 0x21, P4 ;  /* 0x000000210000780c */ /* 0x000fe40002721670 */
[C---:B------:R-:W-:Y:S02]  /*28b0*/  LEA R2, P0, R4.reuse, R250, 0x6 ;  /* 0x000000fa04027211 */ /* 0x040fe400078030ff */
[----:B------:R-:W-:Y:S01]  /*28c0*/  ISETP.NE.AND P5, PT, R11, RZ, PT ;  /* 0x000000ff0b00720c */ /* 0x000fe20003fa5270 */
[----:B------:R-:W-:Y:S01]  /*28d0*/  IMAD.U32 R11, RZ, RZ, UR6 ;  /* 0x00000006ff0b7e24 */ /* 0x000fe2000f8e00ff */
[----:B------:R-:W-:-:S02]  /*28e0*/  LEA.HI.X R3, R4, R252, R3, 0x6, P0 ;  /* 0x000000fc04037211 */ /* 0x000fc400000f3403 */
[----:B------:R-:W-:Y:S02]  /*28f0*/  LEA.HI R5, R8, R10, RZ, 0x2 ;  /* 0x0000000a08057211 */ /* 0x000fe400078f10ff */
[C---:B------:R-:W-:Y:S01]  /*2900*/  ISETP.GE.AND P0, PT, R22.reuse, c[0x0][0x16c], PT ;  /* 0x00005b0016007a0c */ /* 0x040fe20003f06270 */
[----:B------:R1:W-:Y:S01]  /*2910*/  LDGSTS.E.BYPASS.LTC128B.128 [R240+0x15080], [R6.64+0x100], !P2 ;  /* 0x1508010006f07fae */ /* 0x0003e2000d101d56 */
[C---:B------:R-:W-:Y:S02]  /*2920*/  ISETP.GE.AND P3, PT, R22.reuse, c[0x0][0x1fc], PT ;  /* 0x00007f0016007a0c */ /* 0x040fe40003f66270 */
[----:B------:R-:W-:Y:S01]  /*2930*/  ISETP.GE.AND P4, PT, R22, c[0x0][0x1fc], PT ;  /* 0x00007f0016007a0c */ /* 0x000fe20003f86270 */
[----:B------:R1:W-:Y:S01]  /*2940*/  LDGSTS.E.BYPASS.LTC128B.128 [R240+0x17080], [R6.64+0x180], !P1 ;  /* 0x1708018006f07fae */ /* 0x0003e2000c901d56 */
[----:B------:R-:W-:Y:S02]  /*2950*/  LEA.HI R8, R9, R19, RZ, 0x3 ;  /* 0x0000001309087211 */ /* 0x000fe400078f18ff */
[----:B------:R-:W-:-:S02]  /*2960*/  SEL R22, RZ, 0x1, P5 ;  /* 0x00000001ff167807 */ /* 0x000fc40002800000 */
[----:B------:R-:W-:Y:S02]  /*2970*/  ISETP.GT.AND P5, PT, R101, 0xf, PT ;  /* 0x0000000f6500780c */ /* 0x000fe40003fa4270 */
[----:B------:R-:W-:Y:S02]  /*2980*/  SEL R32, RZ, 0xffffffff, P0 ;  /* 0xffffffffff207807 */ /* 0x000fe40000000000 */
[----:B------:R-:W-:Y:S02]  /*2990*/  LOP3.LUT R8, R8, 0xfffffff8, RZ, 0xc0, !PT ;  /* 0xfffffff808087812 */ /* 0x000fe400078ec0ff */
[----:B------:R-:W-:Y:S02]  /*29a0*/  ISETP.GE.AND P0, PT, R25, c[0x0][0x16c], PT ;  /* 0x00005b0019007a0c */ /* 0x000fe40003f06270 */
[----:B------:R-:W-:Y:S01]  /*29b0*/  LOP3.LUT R9, R5, 0xfffffffc, RZ, 0xc0, !PT ;  /* 0xfffffffc05097812 */ /* 0x000fe200078ec0ff */
[----:B------:R-:W-:Y:S01]  /*29c0*/  IMAD.IADD R24, R19, 0x1, -R8 ;  /* 0x0000000113187824 */ /* 0x000fe200078e0a08 */
[----:B------:R-:W-:-:S02]  /*29d0*/  LOP3.LUT R5, R16, 0xfffffffe, RZ, 0xc0, !PT ;  /* 0xfffffffe10057812 */ /* 0x000fc400078ec0ff */
[----:B------:R-:W-:Y:S01]  /*29e0*/  ISETP.GE.AND P1, PT, R23, c[0x0][0x16c], PT ;  /* 0x00005b0017007a0c */ /* 0x000fe20003f26270 */
[C---:B------:R-:W-:Y:S01]  /*29f0*/  IMAD.IADD R18, R10.reuse, 0x1, -R9 ;  /* 0x000000010a127824 */ /* 0x040fe200078e0a09 */
[----:B------:R-:W-:Y:S01]  /*2a00*/  SEL R243, RZ, 0x8, P0 ;  /* 0x00000008fff37807 */ /* 0x000fe20000000000 */
[----:B------:R-:W-:Y:S01]  /*2a10*/  IMAD.IADD R236, R10, 0x1, -R5 ;  /* 0x000000010aec7824 */ /* 0x000fe200078e0a05 */
[----:B------:R-:W-:Y:S01]  /*2a20*/  ISETP.NE.AND P6, PT, R14, RZ, PT ;  /* 0x000000ff0e00720c */ /* 0x000fe20003fc5270 */
[----:B------:R-:W-:Y:S01]  /*2a30*/  IMAD.U32 R14, RZ, RZ, UR7 ;  /* 0x00000007ff0e7e24 */ /* 0x000fe2000f8e00ff */
[----:B------:R-:W-:Y:S01]  /*2a40*/  LEA R4, P0, R2, c[0x0][0x1f0], 0x1 ;  /* 0x00007c0002047a11 */ /* 0x000fe200078008ff */
[----:B------:R-:W-:Y:S01]  /*2a50*/  USHF.L.U64.HI UR7, UR6, 0x5, UR7 ;  /* 0x0000000506077899 */ /* 0x000fe20008010207 */
[----:B------:R-:W-:Y:S01]  /*2a60*/  LOP3.LUT R8, R21, 0xfffffff0, RZ, 0xc0, !PT ;  /* 0xfffffff015087812 */ /* 0x000fe200078ec0ff */
[----:B------:R-:W-:Y:S01]  /*2a70*/  USHF.L.U32 UR6, UR6, 0x5, URZ ;  /* 0x0000000506067899 */ /* 0x000fe2000800063f */
[----:B------:R-:W-:Y:S01]  /*2a80*/  LOP3.LUT R9, R15, 0xffffffe0, RZ, 0xc0, !PT ;  /* 0xffffffe00f097812 */ /* 0x000fe200078ec0ff */
[----:B-1----:R-:W-:Y:S01]  /*2a90*/  IMAD.MOV.U32 R6, RZ, RZ, R28 ;  /* 0x000000ffff067224 */ /* 0x002fe200078e001c */
[----:B------:R-:W-:Y:S01]  /*2aa0*/  SEL R34, RZ, 0x4, P1 ;  /* 0x00000004ff227807 */ /* 0x000fe20000800000 */
[C---:B------:R-:W-:Y:S01]  /*2ab0*/  IMAD.IADD R8, R101.reuse, 0x1, -R8 ;  /* 0x0000000165087824 */ /* 0x040fe200078e0a08 */
[----:B------:R-:W-:Y:S01]  /*2ac0*/  SEL R15, RZ, 0xffffffff, P3 ;  /* 0xffffffffff0f7807 */ /* 0x000fe20001800000 */
[----:B------:R-:W-:Y:S01]  /*2ad0*/  IMAD.IADD R9, R101, 0x1, -R9 ;  /* 0x0000000165097824 */ /* 0x000fe200078e0a09 */
[----:B------:R-:W-:-:S02]  /*2ae0*/  ISETP.GE.AND P1, PT, R23, c[0x0][0x1fc], PT ;  /* 0x00007f0017007a0c */ /* 0x000fc40003f26270 */
[----:B------:R-:W-:Y:S01]  /*2af0*/  LEA.HI.X R5, R2, c[0x0][0x1f4], R3, 0x1, P0 ;  /* 0x00007d0002057a11 */ /* 0x000fe200000f0c03 */
[----:B------:R-:W-:Y:S01]  /*2b00*/  @!P5 IMAD.SHL.U32 R2, R101, 0x10, RZ ;  /* 0x000000106502d824 */ /* 0x000fe200078e00ff */
[C---:B------:R-:W-:Y:S02]  /*2b10*/  ISETP.LT.OR P3, PT, R0.reuse, 0x1, P6 ;  /* 0x000000010000780c */ /* 0x040fe40003761670 */
[----:B------:R-:W-:Y:S02]  /*2b20*/  ISETP.GE.AND P2, PT, R23, c[0x0][0x1fc], PT ;  /* 0x00007f0017007a0c */ /* 0x000fe40003f46270 */
[C---:B------:R-:W-:Y:S01]  /*2b30*/  ISETP.LT.OR P0, PT, R0.reuse, 0x1, P4 ;  /* 0x000000010000780c */ /* 0x040fe20002701670 */
[----:B------:R1:W-:Y:S01]  /*2b40*/  @!P5 LDGSTS.E.BYPASS.LTC128B.128 [R2+0x20080], [R12.64] ;  /* 0x200800000c02dfae */ /* 0x0003e2000b901d56 */
[----:B------:R-:W-:Y:S02]  /*2b50*/  SEL R242, RZ, 0x4, P1 ;  /* 0x00000004fff27807 */ /* 0x000fe40000800000 */
[----:B------:R-:W-:Y:S01]  /*2b60*/  ISETP.LT.OR P1, PT, R0, 0x1, P2 ;  /* 0x000000010000780c */ /* 0x000fe20001721670 */
[----:B------:R-:W0:Y:S01]  /*2b70*/  LDGDEPBAR ;  /* 0x00000000000079af */ /* 0x000e220000000000 */
[----:B------:R-:W-:-:S02]  /*2b80*/  SHF.R.S32.HI R10, RZ, 0x1f, R9 ;  /* 0x0000001fff0a7819 */ /* 0x000fc40000011409 */
[----:B------:R-:W-:Y:S01]  /*2b90*/  IADD3 R3, R27, UR4, RZ ;  /* 0x000000041b037c10 */ /* 0x000fe2000fffe0ff */
[----:B------:R2:W-:Y:S01]  /*2ba0*/  LDGSTS.E.BYPASS.LTC128B.128 [R240+0x18080], [R4.64], !P3 ;  /* 0x1808000004f07fae */ /* 0x0005e2000d901d56 */
[C---:B------:R-:W-:Y:S01]  /*2bb0*/  ISETP.LT.OR P3, PT, R0.reuse, 0x21, P6 ;  /* 0x000000210000780c */ /* 0x040fe20003761670 */
[----:B------:R-:W-:Y:S01]  /*2bc0*/  ULDC.64 UR4, c[0x0][0x290] ;  /* 0x0000a40000047ab9 */ /* 0x000fe20000000a00 */
[C---:B------:R-:W-:Y:S01]  /*2bd0*/  ISETP.LT.OR P6, PT, R0.reuse, 0x21, P4 ;  /* 0x000000210000780c */ /* 0x040fe200027c1670 */
[----:B------:R2:W-:Y:S01]  /*2be0*/  LDGSTS.E.BYPASS.LTC128B.128 [R240+0x1a080], [R4.64+0x80], !P0 ;  /* 0x1a08008004f07fae */ /* 0x0005e2000c101d56 */
[----:B------:R-:W-:Y:S01]  /*2bf0*/  ISETP.GE.AND P0, PT, R25, c[0x0][0x1fc], PT ;  /* 0x00007f0019007a0c */ /* 0x000fe20003f06270 */
[----:B------:R-:W-:Y:S01]  /*2c00*/  UIMAD UR4, UR11, UR4, URZ ;  /* 0x000000040b0472a4 */ /* 0x000fe2000f8e023f */
[----:B------:R-:W-:Y:S01]  /*2c10*/  P2R R21, PR, RZ, 0x8 ;  /* 0x00000008ff157803 */ /* 0x000fe20000000000 */
[----:B------:R2:W-:Y:S01]  /*2c20*/  LDGSTS.E.BYPASS.LTC128B.128 [R240+0x1c080], [R4.64+0x100], !P1 ;  /* 0x1c08010004f07fae */ /* 0x0005e2000c901d56 */
[C---:B------:R-:W-:Y:S01]  /*2c30*/  ISETP.LT.OR P4, PT, R0.reuse, 0x21, P2 ;  /* 0x000000210000780c */ /* 0x040fe20001781670 */
[----:B------:R-:W-:Y:S01]  /*2c40*/  UIMAD UR4, UR12, UR5, UR4 ;  /* 0x000000050c0472a4 */ /* 0x000fe2000f8e0204 */
[----:B------:R-:W-:-:S02]  /*2c50*/  ISETP.LT.OR P1, PT, R0, 0x1, P0 ;  /* 0x000000010000780c */ /* 0x000fc40000721670 */
[----:B------:R-:W-:Y:S02]  /*2c60*/  ISETP.LT.OR P3, PT, R0, 0x21, P0 ;  /* 0x000000210000780c */ /* 0x000fe40000761670 */
[----:B------:R-:W-:Y:S02]  /*2c70*/  IADD3 R7, R29, UR8, RZ ;  /* 0x000000081d077c10 */ /* 0x000fe4000fffe0ff */
[----:B------:R-:W-:Y:S02]  /*2c80*/  ISETP.GE.AND P5, PT, R25, c[0x0][0x1fc], PT ;  /* 0x00007f0019007a0c */ /* 0x000fe40003fa6270 */
[----:B-1----:R-:W-:Y:S01]  /*2c90*/  SHF.R.S32.HI R2, RZ, 0x1f, R8 ;  /* 0x0000001fff027819 */ /* 0x002fe20000011408 */
[----:B------:R-:W-:Y:S01]  /*2ca0*/  IMAD.WIDE.U32 R38, R20, c[0x0][0x290], R6 ;  /* 0x0000a40014267a25 */ /* 0x000fe200078e0006 */
[----:B------:R-:W-:Y:S02]  /*2cb0*/  LEA.HI R13, R10, R9, RZ, 0x2 ;  /* 0x000000090a0d7211 */ /* 0x000fe400078f10ff */
[----:B------:R-:W-:Y:S01]  /*2cc0*/  LEA.HI R230, R2, R8, RZ, 0x3 ;  /* 0x0000000802e67211 */ /* 0x000fe200078f18ff */
[----:B------:R-:W-:Y:S01]  /*2cd0*/  IMAD.MOV.U32 R2, RZ, RZ, R26 ;  /* 0x000000ffff027224 */ /* 0x000fe200078e001a */
[----:B------:R-:W-:Y:S01]  /*2ce0*/  LOP3.LUT R0, R13, 0x7ffffffc, RZ, 0xc0, !PT ;  /* 0x7ffffffc0d007812 */ /* 0x000fe200078ec0ff */
[----:B------:R-:W-:Y:S01]  /*2cf0*/  IMAD.SHL.U32 R6, R236, 0x10, RZ ;  /* 0x00000010ec067824 */ /* 0x000fe200078e00ff */
[----:B------:R-:W-:Y:S01]  /*2d00*/  LOP3.LUT R10, R230, 0xfffffff8, RZ, 0xc0, !PT ;  /* 0xfffffff8e60a7812 */ /* 0x000fe200078ec0ff */
[----:B------:R-:W-:Y:S01]  /*2d10*/  IMAD.WIDE.U32 R164, R20, c[0x0][0x240], R2 ;  /* 0x0000900014a47a25 */ /* 0x000fe200078e0002 */
[----:B------:R-:W-:Y:S01]  /*2d20*/  LEA.HI R7, R36, R101, RZ, 0x7 ;  /* 0x0000006524077211 */ /* 0x000fe200078f38ff */
[----:B------:R2:W-:Y:S01]  /*2d30*/  LDGSTS.E.BYPASS.LTC128B.128 [R240+0x1e080], [R4.64+0x180], !P1 ;  /* 0x1e08018004f07fae */ /* 0x0005e2000c901d56 */
[----:B------:R-:W-:Y:S01]  /*2d40*/  IADD3 R37, R39, UR4, RZ ;  /* 0x0000000427257c10 */ /* 0x000fe2000fffe0ff */
[----:B------:R-:W-:Y:S01]  /*2d50*/  IMAD.IADD R16, R8, 0x1, -R10 ;  /* 0x0000000108107824 */ /* 0x000fe200078e0a0a */
[----:B------:R-:W-:Y:S01]  /*2d60*/  LEA R10, P0, R11, R4, 0x6 ;  /* 0x000000040b0a7211 */ /* 0x000fe200078030ff */
[----:B------:R-:W-:Y:S01]  /*2d70*/  IMAD.SHL.U32 R8, R31, 0x40, RZ ;  /* 0x000000401f087824 */ /* 0x000fe200078e00ff */
[----:B------:R-:W-:Y:S01]  /*2d80*/  ULDC.64 UR4, c[0x0][0x240] ;  /* 0x0000900000047ab9 */ /* 0x000fe20000000a00 */
[----:B------:R-:W-:Y:S01]  /*2d90*/  IMAD.IADD R12, R9, 0x1, -R0 ;  /* 0x00000001090c7824 */ /* 0x000fe200078e0a00 */
[----:B------:R-:W-:Y:S01]  /*2da0*/  LEA.HI.X R11, R11, R5, R14, 0x6, P0 ;  /* 0x000000050b0b7211 */ /* 0x000fe200000f340e */
[----:B------:R-:W-:Y:S01]  /*2db0*/  IMAD.SHL.U32 R2, R248, 0x8, RZ ;  /* 0x00000008f8027824 */ /* 0x000fe200078e00ff */
[----:B------:R-:W-:Y:S01]  /*2dc0*/  LOP3.LUT R0, R8, 0x1c0, RZ, 0xc0, !PT ;  /* 0x000001c008007812 */ /* 0x000fe200078ec0ff */
[----:B------:R-:W-:Y:S01]  /*2dd0*/  IMAD.SHL.U32 R230, R230, 0x40, RZ ;  /* 0x00000040e6e67824 */ /* 0x000fe200078e00ff */
[----:B------:R-:W-:Y:S01]  /*2de0*/  UIMAD UR4, UR11, UR4, URZ ;  /* 0x000000040b0472a4 */ /* 0x000fe2000f8e023f */
[----:B------:R1:W-:Y:S01]  /*2df0*/  STL.64 [R1+0x10], R38 ;  /* 0x0000102601007387 */ /* 0x0003e20000100a00 */
[----:B------:R-:W-:-:S02]  /*2e00*/  LOP3.LUT R2, R2, 0x8, RZ, 0xc0, !PT ;  /* 0x0000000802027812 */ /* 0x000fc400078ec0ff */
[----:B------:R-:W-:Y:S01]  /*2e10*/  SHF.R.U32.HI R3, RZ, 0x3, R0 ;  /* 0x00000003ff037819 */ /* 0x000fe20000011600 */
[----:B------:R-:W-:Y:S01]  /*2e20*/  UIMAD UR4, UR12, UR5, UR4 ;  /* 0x000000050c0472a4 */ /* 0x000fe2000f8e0204 */
[----:B------:R-:W-:Y:S01]  /*2e30*/  LOP3.LUT R6, R0, 0x10, R6, 0xf8, !PT ;  /* 0x0000001000067812 */ /* 0x000fe200078ef806 */
[----:B------:R-:W-:Y:S01]  /*2e40*/  STL.64 [R1+0x28], R164 ;  /* 0x000028a401007387 */ /* 0x000fe20000100a00 */
[C---:B------:R-:W-:Y:S02]  /*2e50*/  LOP3.LUT R8, R3.reuse, R2, R0, 0x1e, !PT ;  /* 0x0000000203087212 */ /* 0x040fe400078e1e00 */
[----:B------:R-:W-:Y:S01]  /*2e60*/  SHF.R.S32.HI R0, RZ, 0x7, R7 ;  /* 0x00000007ff007819 */ /* 0x000fe20000011407 */
[----:B------:R-:W-:Y:S01]  /*2e70*/  IMAD.SHL.U32 R7, R30, 0x8, RZ ;  /* 0x000000081e077824 */ /* 0x000fe200078e00ff */
[----:B------:R-:W-:Y:S01]  /*2e80*/  LOP3.LUT R20, R3, R6, R2, 0x1e, !PT ;  /* 0x0000000603147212 */ /* 0x000fe200078e1e02 */
[C---:B------:R-:W-:Y:S01]  /*2e90*/  IMAD.SHL.U32 R3, R17.reuse, 0x20, RZ ;  /* 0x0000002011037824 */ /* 0x040fe200078e00ff */
[----:B------:R-:W-:Y:S01]  /*2ea0*/  LEA.HI R9, R0, R0, RZ, 0x1 ;  /* 0x0000000000097211 */ /* 0x000fe200078f08ff */
[----:B------:R-:W-:Y:S01]  /*2eb0*/  IMAD R2, R17, 0x2, R0 ;  /* 0x0000000211027824 */ /* 0x000fe200078e0200 */
[----:B------:R-:W-:Y:S01]  /*2ec0*/  LOP3.LUT R230, R230, 0xfffffe00, RZ, 0xc0, !PT ;  /* 0xfffffe00e6e67812 */ /* 0x000fe200078ec0ff */
[----:B--2---:R-:W-:Y:S01]  /*2ed0*/  IMAD.SHL.U32 R5, R15, 0x2, RZ ;  /* 0x000000020f057824 */ /* 0x004fe200078e00ff */
[----:B------:R-:W-:Y:S01]  /*2ee0*/  LOP3.LUT R6, R3, 0x20, RZ, 0xc0, !PT ;  /* 0x0000002003067812 */ /* 0x000fe200078ec0ff */
[----:B------:R-:W-:Y:S01]  /*2ef0*/  IMAD.U32 R2, R2, 0x200, R8 ;  /* 0x0000020002027824 */ /* 0x000fe200078e0008 */
[----:B------:R-:W-:Y:S01]  /*2f00*/  LOP3.LUT R3, R9, 0x1ffffffe, RZ, 0xc0, !PT ;  /* 0x1ffffffe09037812 */ /* 0x000fe200078ec0ff */
[----:B------:R-:W-:Y:S01]  /*2f10*/  IMAD R236, R236, 0x400, R230 ;  /* 0x00000400ecec7824 */ /* 0x000fe200078e02e6 */
[----:B------:R-:W-:Y:S01]  /*2f20*/  LOP3.LUT R19, R6, 0x18, R7, 0xf8, !PT ;  /* 0x0000001806137812 */ /* 0x000fe200078ef807 */
[----:B------:R-:W-:Y:S01]  /*2f30*/  IMAD.SHL.U32 R6, R32, 0x2, RZ ;  /* 0x0000000220067824 */ /* 0x000fe200078e00ff */
[----:B------:R-:W-:Y:S01]  /*2f40*/  LOP3.LUT R7, R5, 0x2, R22, 0xe2, !PT ;  /* 0x0000000205077812 */ /* 0x000fe200078ee216 */
[----:B------:R-:W-:Y:S01]  /*2f50*/  IMAD.IADD R4, R0, 0x1, -R3 ;  /* 0x0000000100047824 */ /* 0x000fe200078e0a03 */
[----:B------:R-:W-:Y:S01]  /*2f60*/  IADD3 R3, P0, R38, UR21, RZ ;  /* 0x0000001526037c10 */ /* 0x000fe2000ff1e0ff */
[----:B------:R2:W-:Y:S01]  /*2f70*/  STL [R1+0x20], R37 ;  /* 0x0000202501007387 */ /* 0x0005e20000100800 */
[----:B------:R-:W-:Y:S01]  /*2f80*/  LOP3.LUT R8, R6, 0x2, R35, 0xe2, !PT ;  /* 0x0000000206087812 */ /* 0x000fe200078ee223 */
[----:B------:R-:W-:Y:S01]  /*2f90*/  IMAD R23, R4, 0x4, R12 ;  /* 0x0000000404177824 */ /* 0x000fe200078e020c */
[----:B------:R-:W-:Y:S01]  /*2fa0*/  IADD3.X R4, R37, UR25, RZ, P0, !PT ;  /* 0x0000001925047c10 */ /* 0x000fe200087fe4ff */
[----:B------:R-:W-:Y:S01]  /*2fb0*/  IMAD.SHL.U32 R12, R18, 0x400, RZ ;  /* 0x00000400120c7824 */ /* 0x000fe200078e00ff */
[----:B------:R-:W-:Y:S01]  /*2fc0*/  LEA R14, P0, R3, c[0x0][0x280], 0x2 ;  /* 0x0000a000030e7a11 */ /* 0x000fe200078010ff */
[----:B------:R-:W-:Y:S01]  /*2fd0*/  IMAD.SHL.U32 R2, R2, 0x2, RZ ;  /* 0x0000000202027824 */ /* 0x000fe200078e00ff */
[----:B------:R-:W-:Y:S01]  /*2fe0*/  LOP3.LUT R5, R33, 0x3ffffffc, RZ, 0xc0, !PT ;  /* 0x3ffffffc21057812 */ /* 0x000fe200078ec0ff */
[----:B-1----:R-:W-:Y:S01]  /*2ff0*/  CS2R R38, SRZ ;  /* 0x0000000000267805 */ /* 0x002fe2000001ff00 */
[----:B------:R-:W-:Y:S01]  /*3000*/  LEA.HI.X R15, R3, c[0x0][0x284], R4, 0x2, P0 ;  /* 0x0000a100030f7a11 */ /* 0x000fe200000f1404 */
[----:B------:R-:W-:Y:S01]  /*3010*/  IMAD.SHL.U32 R4, R24, 0x40, RZ ;  /* 0x0000004018047824 */ /* 0x000fe200078e00ff */
[----:B------:R-:W-:Y:S01]  /*3020*/  SHF.R.S32.HI R6, RZ, 0x2, R13 ;  /* 0x00000002ff067819 */ /* 0x000fe2000001140d */
[----:B------:R-:W-:Y:S01]  /*3030*/  IMAD.SHL.U32 R3, R0, 0x8, RZ ;  /* 0x0000000800037824 */ /* 0x000fe200078e00ff */
[----:B------:R-:W-:Y:S01]  /*3040*/  ISETP.NE.AND P0, PT, R21, RZ, PT ;  /* 0x000000ff1500720c */ /* 0x000fe20003f05270 */
[----:B------:R-:W-:Y:S01]  /*3050*/  IMAD.IADD R5, R101, 0x1, -R5 ;  /* 0x0000000165057824 */ /* 0x000fe200078e0a05 */
[----:B------:R-:W-:Y:S01]  /*3060*/  LOP3.LUT R0, R4, 0x1c0, RZ, 0xc0, !PT ;  /* 0x000001c004007812 */ /* 0x000fe200078ec0ff */
[----:B------:R-:W-:Y:S01]  /*3070*/  IMAD R241, R18, 0x10, R6 ;  /* 0x0000001012f17824 */ /* 0x000fe200078e0206 */
[----:B------:R-:W-:Y:S01]  /*3080*/  R2P PR, R16, 0x6 ;  /* 0x0000000610007804 */ /* 0x000fe20000000000 */
[----:B------:R-:W-:Y:S01]  /*3090*/  IMAD.MOV.U32 R13, RZ, RZ, 0x10 ;  /* 0x00000010ff0d7424 */ /* 0x000fe200078e00ff */
[----:B------:R-:W-:-:S02]  /*30a0*/  LOP3.LUT R3, R0, 0x8, R3, 0xf8, !PT ;  /* 0x0000000800037812 */ /* 0x000fc400078ef803 */
[----:B------:R-:W-:Y:S02]  /*30b0*/  SHF.R.U32.HI R0, RZ, 0x3, R0 ;  /* 0x00000003ff007819 */ /* 0x000fe40000011600 */
[----:B------:R-:W-:Y:S02]  /*30c0*/  SEL R6, RZ, 0x8, P5 ;  /* 0x00000008ff067807 */ /* 0x000fe40002800000 */
[----:B------:R-:W-:Y:S01]  /*30d0*/  LOP3.LUT R3, R3, R0, RZ, 0x3c, !PT ;  /* 0x0000000003037212 */ /* 0x000fe200078e3cff */
[----:B------:R-:W-:Y:S01]  /*30e0*/  IMAD R0, R5, 0x2, R12 ;  /* 0x0000000205007824 */ /* 0x000fe200078e020c */
[----:B------:R-:W-:Y:S01]  /*30f0*/  SEL R5, R13, 0xfffffff0, !P1 ;  /* 0xfffffff00d057807 */ /* 0x000fe20004800000 */
[----:B------:R1:W-:Y:S01]  /*3100*/  LDGSTS.E.BYPASS.LTC128B.128 [R240+0x19080], [R10.64], !P0 ;  /* 0x190800000af07fae */ /* 0x0003e2000c101d56 */
[----:B------:R-:W-:Y:S01]  /*3110*/  SEL R4, R246, 0xffffffe0, !P2 ;  /* 0xffffffe0f6047807 */ /* 0x000fe20005000000 */
[----:B------:R-:W-:Y:S01]  /*3120*/  IMAD.IADD R9, R3, 0x1, R0 ;  /* 0x0000000103097824 */ /* 0x000fe200078e0200 */
[----:B------:R-:W-:Y:S01]  /*3130*/  LOP3.LUT R242, R6, R7, R242, 0xfe, !PT ;  /* 0x0000000706f27212 */ /* 0x000fe200078efef2 */
[----:B------:R-:W-:Y:S01]  /*3140*/  IMAD.SHL.U32 R6, R16, 0x40, RZ ;  /* 0x0000004010067824 */ /* 0x000fe200078e00ff */
[----:B------:R-:W-:Y:S01]  /*3150*/  R2P PR, R31, 0x6 ;  /* 0x000000061f007804 */ /* 0x000fe20000000000 */
[----:B------:R-:W-:Y:S01]  /*3160*/  IMAD.SHL.U32 R244, R9, 0x2, RZ ;  /* 0x0000000209f47824 */ /* 0x000fe200078e00ff */
[----:B------:R-:W-:Y:S01]  /*3170*/  LOP3.LUT R243, R243, R8, R34, 0xfe, !PT ;  /* 0x00000008f3f37212 */ /* 0x000fe200078efe22 */
[----:B------:R-:W-:Y:S01]  /*3180*/  IMAD.SHL.U32 R8, R17, 0x8, RZ ;  /* 0x0000000811087824 */ /* 0x000fe200078e00ff */
[----:B------:R-:W-:Y:S01]  /*3190*/  LOP3.LUT R6, R6, 0x1c0, RZ, 0xc0, !PT ;  /* 0x000001c006067812 */ /* 0x000fe200078ec0ff */
[----:B------:R1:W-:Y:S01]  /*31a0*/  LDGSTS.E.BYPASS.LTC128B.128 [R240+0x1b080], [R10.64+0x80], !P6 ;  /* 0x1b0800800af07fae */ /* 0x0003e2000f101d56 */
[----:B------:R-:W-:Y:S01]  /*31b0*/  SEL R3, R13, 0xfffffff0, !P1 ;  /* 0xfffffff00d037807 */ /* 0x000fe20004800000 */
[----:B------:R-:W-:Y:S01]  /*31c0*/  IMAD R0, R17, 0x200, R20 ;  /* 0x0000020011007824 */ /* 0x000fe200078e0214 */
[----:B------:R-:W-:Y:S01]  /*31d0*/  SEL R228, R246, 0xffffffe0, !P2 ;  /* 0xffffffe0f6e47807 */ /* 0x000fe20005000000 */
[----:B------:R1:W-:Y:S01]  /*31e0*/  LDGSTS.E.BYPASS.LTC128B.128 [R240+0x1d080], [R10.64+0x100], !P4 ;  /* 0x1d0801000af07fae */ /* 0x0003e2000e101d56 */
[----:B------:R-:W-:Y:S01]  /*31f0*/  R2P PR, R24, 0x6 ;  /* 0x0000000618007804 */ /* 0x000fe20000000000 */
[----:B------:R-:W-:Y:S01]  /*3200*/  IMAD R3, R3, 0x2, R2 ;  /* 0x0000000203037824 */ /* 0x000fe200078e0202 */
[----:B------:R-:W-:Y:S01]  /*3210*/  ISETP.GE.AND P0, PT, R101, 0x10, PT ;  /* 0x000000106500780c */ /* 0x000fe20003f06270 */
[----:B------:R1:W-:Y:S01]  /*3220*/  LDGSTS.E.BYPASS.LTC128B.128 [R240+0x1f080], [R10.64+0x180], !P3 ;  /* 0x1f0801800af07fae */ /* 0x0003e2000d901d56 */
[----:B------:R-:W-:Y:S01]  /*3230*/  SHF.R.U32.HI R7, RZ, 0x3, R6 ;  /* 0x00000003ff077819 */ /* 0x000fe20000011606 */
[----:B------:R-:W-:Y:S01]  /*3240*/  IMAD.IADD R232, R0, 0x1, R228 ;  /* 0x0000000100e87824 */ /* 0x000fe200078e02e4 */
[----:B------:R-:W-:Y:S01]  /*3250*/  LOP3.LUT R8, R6, 0x8, R8, 0xf8, !PT ;  /* 0x0000000806087812 */ /* 0x000fe200078ef808 */
[----:B------:R-:W-:Y:S01]  /*3260*/  IMAD.SHL.U32 R235, R0, 0x2, RZ ;  /* 0x0000000200eb7824 */ /* 0x000fe200078e00ff */
[----:B------:R-:W-:Y:S01]  /*3270*/  LOP3.LUT R6, R7, R19, R6, 0x1e, !PT ;  /* 0x0000001307067212 */ /* 0x000fe200078e1e06 */
[----:B------:R-:W-:Y:S01]  /*3280*/  IMAD R229, R228, 0x2, R2 ;  /* 0x00000002e4e57824 */ /* 0x000fe200078e0202 */
[----:B------:R-:W-:Y:S01]  /*3290*/  LOP3.LUT R7, R8, R7, RZ, 0x3c, !PT ;  /* 0x0000000708077212 */ /* 0x000fe200078e3cff */
[----:B--2---:R-:W-:Y:S01]  /*32a0*/  CS2R R36, SRZ ;  /* 0x0000000000247805 */ /* 0x004fe2000001ff00 */
[-C--:B------:R-:W-:Y:S01]  /*32b0*/  LOP3.LUT R6, R6, R230.reuse, RZ, 0xfc, !PT ;  /* 0x000000e606067212 */ /* 0x080fe200078efcff */
[----:B------:R-:W-:Y:S01]  /*32c0*/  IMAD R228, R228, 0x2, R3 ;  /* 0x00000002e4e47824 */ /* 0x000fe200078e0203 */
[C---:B------:R-:W-:Y:S01]  /*32d0*/  IADD3 R230, R7.reuse, R230, R12 ;  /* 0x000000e607e67210 */ /* 0x040fe20007ffe00c */
[----:B------:R-:W-:Y:S01]  /*32e0*/  IMAD.IADD R236, R7, 0x1, R236 ;  /* 0x0000000107ec7824 */ /* 0x000fe200078e02ec */
[C---:B------:R-:W-:Y:S01]  /*32f0*/  IADD3 R8, R244.reuse, 0x20280, RZ ;  /* 0x00020280f4087810 */ /* 0x040fe20007ffe0ff */
[----:B------:R-:W-:Y:S01]  /*3300*/  @!P0 IMAD.SHL.U32 R7, R101, 0x10, RZ ;  /* 0x0000001065078824 */ /* 0x000fe200078e00ff */
[----:B------:R-:W-:Y:S01]  /*3310*/  IADD3 R245, R244, 0x202c0, RZ ;  /* 0x000202c0f4f57810 */ /* 0x000fe20007ffe0ff */
[----:B------:R-:W-:Y:S01]  /*3320*/  IMAD.SHL.U32 R230, R230, 0x2, RZ ;  /* 0x00000002e6e67824 */ /* 0x000fe200078e00ff */
[----:B------:R-:W-:Y:S01]  /*3330*/  @P2 IADD3 R245, R8, -0x40, RZ ;  /* 0xffffffc008f52810 */ /* 0x000fe20007ffe0ff */
[----:B------:R-:W-:Y:S01]  /*3340*/  IMAD.SHL.U32 R8, R23, 0x2, RZ ;  /* 0x0000000217087824 */ /* 0x000fe200078e00ff */
[----:B------:R2:W-:Y:S01]  /*3350*/  @!P0 LDGSTS.E.BYPASS.LTC128B.128 [R7+0x20180], [R14.64] ;  /* 0x201800000e078fae */ /* 0x0005e2000b901d56 */
[----:B------:R-:W-:Y:S01]  /*3360*/  LEA R236, R236, 0x22280, 0x1 ;  /* 0x00022280ecec7811 */ /* 0x000fe200078e08ff */
[C---:B------:R-:W-:Y:S01]  /*3370*/  IMAD R231, R5.reuse, 0x2, R230 ;  /* 0x0000000205e77824 */ /* 0x040fe200078e02e6 */
[----:B------:R-:W-:Y:S01]  /*3380*/  SEL R246, R246, 0xffffffe0, !P1 ;  /* 0xffffffe0f6f67807 */ /* 0x000fe20004800000 */
[----:B------:R1:W-:Y:S01]  /*3390*/  STL [R1+0xc], R8 ;  /* 0x00000c0801007387 */ /* 0x0003e20000100800 */
[----:B------:R-:W-:Y:S01]  /*33a0*/  CS2R R100, SRZ ;  /* 0x0000000000647805 */ /* 0x000fe2000001ff00 */
[----:B------:R-:W-:Y:S01]  /*33b0*/  IMAD R237, R5, 0x2, R236 ;  /* 0x0000000205ed7824 */ /* 0x000fe200078e02ec */
[----:B------:R-:W-:Y:S01]  /*33c0*/  IADD3 R249, -R8, UR10, RZ ;  /* 0x0000000a08f97c10 */ /* 0x000fe2000fffe1ff */
[----:B------:R-:W0:Y:S01]  /*33d0*/  LDGDEPBAR ;  /* 0x00000000000079af */ /* 0x000e220000000000 */
[----:B------:R-:W-:-:S02]  /*33e0*/  IMAD.IADD R247, R244, 0x1, R246 ;  /* 0x00000001f4f77824 */ /* 0x000fc400078e02f6 */
[----:B------:R-:W-:Y:S02]  /*33f0*/  IMAD.SHL.U32 R0, R6, 0x2, RZ ;  /* 0x0000000206007824 */ /* 0x000fe400078e00ff */
[----:B------:R-:W-:Y:S02]  /*3400*/  IMAD.SHL.U32 R232, R232, 0x2, RZ ;  /* 0x00000002e8e87824 */ /* 0x000fe400078e00ff */
[----:B------:R-:W-:Y:S02]  /*3410*/  IMAD.IADD R246, R246, 0x1, R245 ;  /* 0x00000001f6f67824 */ /* 0x000fe400078e02f5 */
[C---:B------:R-:W-:Y:S02]  /*3420*/  IMAD R234, R4.reuse, 0x2, R230 ;  /* 0x0000000204ea7824 */ /* 0x040fe400078e02e6 */
[C---:B------:R-:W-:Y:S02]  /*3430*/  IMAD R239, R4.reuse, 0x2, R236 ;  /* 0x0000000204ef7824 */ /* 0x040fe400078e02ec */
[----:B------:R-:W-:-:S02]  /*3440*/  IMAD R233, R4, 0x2, R231 ;  /* 0x0000000204e97824 */ /* 0x000fc400078e02e7 */
[----:B------:R-:W-:Y:S01]  /*3450*/  IMAD R238, R4, 0x2, R237 ;  /* 0x0000000204ee7824 */ /* 0x000fe200078e02ed */
[----:B--2---:R-:W-:-:S05]  /*3460*/  IADD3 R7, R165, UR4, RZ ;  /* 0x00000004a5077c10 */ /* 0x004fca000fffe0ff */
[----:B------:R1:W-:Y:S02]  /*3470*/  STL [R1+0x24], R7 ;  /* 0x0000240701007387 */ /* 0x0003e40000100800 */
.L_x_1019:
[----:B------:R-:W-:Y:S04]  /*3480*/  DEPBAR.LE SB0, 0x0 ;  /* 0x000080000000791a */ /* 0x000fe80000000000 */
[----:B------:R-:W-:Y:S01]  /*3490*/  BAR.SYNC.DEFER_BLOCKING 0x0 ;  /* 0x0000000000007b1d */ /* 0x000fe20000010000 */
[----:B------:R-:W-:Y:S02]  /*34a0*/  ULEA UR4, UR15, 0x1, 0x6 ;  /* 0x000000010f047891 */ /* 0x000fe4000f8e303f */
[----:B------:R-:W-:Y:S02]  /*34b0*/  UIADD3 UR8, UR15, 0x1, URZ ;  /* 0x000000010f087890 */ /* 0x000fe4000fffe03f */
[----:B------:R-:W-:Y:S02]  /*34c0*/  UIADD3 UR4, UR16, UR4, -UR13 ;  /* 0x0000000410047290 */ /* 0x000fe4000fffe80d */
[----:B------:R-:W-:Y:S01]  /*34d0*/  UISETP.GE.AND UP0, UPT, UR8, UR14, UPT ;  /* 0x0000000e0800728c */ /* 0x000fe2000bf06270 */
[----:B-1----:R-:W-:Y:S05]  /*34e0*/  LDSM.16.M88.4 R16, [R230+0x10080] ;  /* 0x01008000e610783b */ /* 0x002fea0000000200 */
[----:B-1----:R-:W1:Y:S05]  /*34f0*/  LDSM.16.M88.4 R8, [R2+0x80] ;  /* 0x000080000208783b */ /* 0x002e6a0000000200 */
        /* <DEDUP_REMOVED lines=204> */
[----:B------:R-:W-:Y:S04]  /*41c0*/  IADD3 R164, R241, -UR17, R164 ;  /* 0x80000011f1a47c10 */ /* 0x000fe8000fffe0a4 */
[C---:B--2---:R-:W-:Y:S05]  /*41d0*/  HMMA.16816.F32.BF16 R20, R168.reuse, R184, R20 ;  /* 0x000000b8a814723c */ /* 0x044fea0000041814 */
[----:B-----5:R-:W-:Y:S02]  /*41e0*/  IMAD.IADD R180, R164, 0x1, -R198 ;  /* 0x00000001a4b47824 */ /* 0x020fe400078e0ac6 */
[----:B------:R-:W1:Y:S01]  /*41f0*/  LDSM.16.M88.4 R164, [R231+0x1e080] ;  /* 0x01e08000e7a4783b */ /* 0x000e620000000200 */
[C---:B------:R-:W-:Y:S04]  /*4200*/  HMMA.16816.F32.BF16 R24, R168.reuse, R186, R24 ;  /* 0x000000baa818723c */ /* 0x040fe80000041818 */
[C---:B------:R-:W-:Y:S02]  /*4210*/  IMNMX R188, R249.reuse, R180, PT ;  /* 0x000000b4f9bc7217 */ /* 0x040fe40003800200 */
        /* <DEDUP_REMOVED lines=258> */
[----:B------:R-:W2:Y:S01]  /*5240*/  LDL.64 R202, [R1+0x10] ;  /* 0x0000100001ca7983 */ /* 0x000ea20000100a00 */
[----:B------:R-:W-:Y:S01]  /*5250*/  LOP3.LUT P3, RZ, R242, 0x2, RZ, 0xc0, !PT ;  /* 0x00000002f2ff7812 */ /* 0x000fe2000786c0ff */
[----:B------:R-:W-:Y:S01]  /*5260*/  USHF.R.S32.HI UR9, URZ, 0x1f, UR8 ;  /* 0x0000001f3f097899 */ /* 0x000fe20008011408 */
[----:B------:R-:W-:Y:S01]  /*5270*/  IMAD.U32 R16, RZ, RZ, UR7 ;  /* 0x00000007ff107e24 */ /* 0x000fe2000f8e00ff */
[----:B------:R-:W3:Y:S01]  /*5280*/  LDL R200, [R1+0x20] ;  /* 0x0000200001c87983 */ /* 0x000ee20000100800 */
[----:B------:R-:W-:Y:S02]  /*5290*/  ULDC.64 UR4, c[0x0][0x208] ;  /* 0x0000820000047ab9 */ /* 0x000fe40000000a00 */
[----:B------:R-:W-:Y:S02]  /*52a0*/  UIMAD UR9, UR9, UR4, URZ ;  /* 0x00000004090972a4 */ /* 0x000fe4000f8e023f */
[----:B------:R-:W-:Y:S02]  /*52b0*/  UIMAD.WIDE.U32 UR10, UR8, UR4, URZ ;  /* 0x00000004080a72a5 */ /* 0x000fe4000f8e003f */
[----:B------:R-:W-:Y:S02]  /*52c0*/  UIMAD UR9, UR8, UR5, UR9 ;  /* 0x00000005080972a4 */ /* 0x000fe4000f8e0209 */
[----:B------:R-:W-:Y:S02]  /*52d0*/  USHF.L.U32 UR4, UR10, 0x6, URZ ;  /* 0x000000060a047899 */ /* 0x000fe4000800063f */
[----:B------:R-:W-:Y:S02]  /*52e0*/  UIADD3 UR9, UR11, UR9, URZ ;  /* 0x000000090b097290 */ /* 0x000fe4000fffe03f */
[----:B------:R-:W-:Y:S02]  /*52f0*/  USHF.L.U32 UR5, UR8, 0x6, URZ ;  /* 0x0000000608057899 */ /* 0x000fe4000800063f */
[----:B------:R-:W-:Y:S01]  /*5300*/  IADD3 R8, P1, R250, UR4, RZ ;  /* 0x00000004fa087c10 */ /* 0x000fe2000ff3e0ff */
[----:B------:R-:W-:Y:S03]  /*5310*/  USHF.L.U64.HI UR9, UR10, 0x6, UR9 ;  /* 0x000000060a097899 */ /* 0x000fe60008010209 */
[----:B------:R-:W-:Y:S01]  /*5320*/  LEA R12, P0, R8, c[0x0][0x1f0], 0x1 ;  /* 0x00007c00080c7a11 */ /* 0x000fe200078008ff */
[----:B------:R-:W-:Y:S02]  /*5330*/  IMAD.U32 R10, RZ, RZ, UR5 ;  /* 0x00000005ff0a7e24 */ /* 0x000fe4000f8e00ff */
[----:B------:R-:W-:Y:S01]  /*5340*/  IADD3.X R9, R252, UR9, RZ, P1, !PT ;  /* 0x00000009fc097c10 */ /* 0x000fe20008ffe4ff */
[----:B------:R-:W-:Y:S03]  /*5350*/  IMAD.U32 R15, RZ, RZ, UR5 ;  /* 0x00000005ff0f7e24 */ /* 0x000fe6000f8e00ff */
[----:B------:R-:W-:Y:S01]  /*5360*/  LEA.HI.X R13, R8, c[0x0][0x1f4], R9, 0x1, P0 ;  /* 0x00007d00080d7a11 */ /* 0x000fe200000f0c09 */
[----:B------:R-:W-:Y:S01]  /*5370*/  IMAD.U32 R9, RZ, RZ, UR6 ;  /* 0x00000006ff097e24 */ /* 0x000fe2000f8e00ff */
[----:B------:R-:W-:Y:S04]  /*5380*/  IADD3 R8, -R248, UR17, -R10 ;  /* 0x00000011f8087c10 */ /* 0x000fe8000fffe90a */
[C---:B------:R-:W-:Y:S02]  /*5390*/  ISETP.LT.OR P6, PT, R8.reuse, 0x1, !P4 ;  /* 0x000000010800780c */ /* 0x040fe400067c1670 */
[----:B------:R-:W-:Y:S02]  /*53a0*/  ISETP.LT.OR P5, PT, R8, 0x1, !P3 ;  /* 0x000000010800780c */ /* 0x000fe40005fa1670 */
[----:B------:R-:W-:Y:S02]  /*53b0*/  IADD3 R9, P2, P1, R250, UR4, R9 ;  /* 0x00000004fa097c10 */ /* 0x000fe4000f95e009 */
[----:B------:R-:W-:Y:S02]  /*53c0*/  ISETP.LT.OR P4, PT, R8, 0x21, !P4 ;  /* 0x000000210800780c */ /* 0x000fe40006781670 */
[----:B------:R-:W-:Y:S02]  /*53d0*/  IADD3.X R16, R252, UR9, R16, P2, P1 ;  /* 0x00000009fc107c10 */ /* 0x000fe400097e2410 */
[----:B------:R-:W-:Y:S02]  /*53e0*/  LEA R10, P1, R9, c[0x0][0x1f0], 0x1 ;  /* 0x00007c00090a7a11 */ /* 0x000fe400078208ff */
[----:B------:R-:W-:Y:S01]  /*53f0*/  ISETP.LT.OR P3, PT, R8, 0x21, !P3 ;  /* 0x000000210800780c */ /* 0x000fe20005f61670 */
[----:B------:R-:W-:Y:S01]  /*5400*/  @!PT LDS RZ, [RZ] ;  /* 0x00000000fffff984 */ /* 0x000fe20000000800 */
[----:B------:R-:W-:Y:S01]  /*5410*/  @!PT LDS RZ, [RZ] ;  /* 0x00000000fffff984 */ /* 0x000fe20000000800 */
[----:B------:R-:W-:Y:S01]  /*5420*/  @!PT LDS RZ, [RZ] ;  /* 0x00000000fffff984 */ /* 0x000fe20000000800 */
[----:B------:R1:W-:Y:S04]  /*5430*/  LDGSTS.E.BYPASS.LTC128B.128 [R240+0x18080], [R12.64], !P6 ;  /* 0x180800000cf07fae */ /* 0x0003e8000f101d56 */
[----:B------:R1:W-:Y:S01]  /*5440*/  LDGSTS.E.BYPASS.LTC128B.128 [R240+0x1a080], [R12.64+0x80], !P5 ;  /* 0x1a0800800cf07fae */ /* 0x0003e2000e901d56 */
[----:B--2---:R-:W-:Y:S04]  /*5450*/  IADD3 R11, P0, R202, UR5, RZ ;  /* 0x00000005ca0b7c10 */ /* 0x004fe8000ff1e0ff */
[----:B---3--:R-:W-:Y:S02]  /*5460*/  LEA.HI.X.SX32 R15, R15, R200, 0x1, P0 ;  /* 0x000000c80f0f7211 */ /* 0x008fe400000f0eff */
[----:B------:R-:W2:Y:S01]  /*5470*/  S2R R200, SR_TID.X ;  /* 0x0000000000c87919 */ /* 0x000ea20000002100 */
[C---:B------:R-:W-:Y:S04]  /*5480*/  LEA R14, P0, R11.reuse, c[0x0][0x280], 0x2 ;  /* 0x0000a0000b0e7a11 */ /* 0x040fe800078010ff */
[----:B------:R-:W-:Y:S02]  /*5490*/  LEA.HI.X R15, R11, c[0x0][0x284], R15, 0x2, P0 ;  /* 0x0000a1000b0f7a11 */ /* 0x000fe400000f140f */
[----:B------:R-:W-:Y:S02]  /*54a0*/  LOP3.LUT P0, RZ, R242, 0x4, RZ, 0xc0, !PT ;  /* 0x00000004f2ff7812 */ /* 0x000fe4000780c0ff */
[----:B------:R-:W-:Y:S02]  /*54b0*/  LEA.HI.X R11, R9, c[0x0][0x1f4], R16, 0x1, P1 ;  /* 0x00007d00090b7a11 */ /* 0x000fe400008f0c10 */
[----:B------:R-:W-:Y:S02]  /*54c0*/  ISETP.LT.OR P6, PT, R8, 0x1, !P0 ;  /* 0x000000010800780c */ /* 0x000fe400047c1670 */
[----:B------:R-:W-:Y:S02]  /*54d0*/  LOP3.LUT P1, RZ, R242, 0x8, RZ, 0xc0, !PT ;  /* 0x00000008f2ff7812 */ /* 0x000fe4000782c0ff */
[C---:B------:R-:W-:Y:S02]  /*54e0*/  ISETP.LT.OR P2, PT, R8.reuse, 0x21, !P0 ;  /* 0x000000210800780c */ /* 0x040fe40004741670 */
[C---:B------:R-:W-:Y:S02]  /*54f0*/  ISETP.LT.OR P5, PT, R8.reuse, 0x1, !P1 ;  /* 0x000000010800780c */ /* 0x040fe40004fa1670 */
[----:B------:R-:W-:Y:S05]  /*5500*/  ISETP.LT.OR P0, PT, R8, 0x21, !P1 ;  /* 0x000000210800780c */ /* 0x000fea0004f01670 */
[----:B------:R1:W-:Y:S01]  /*5510*/  LDGSTS.E.BYPASS.LTC128B.128 [R240+0x1c080], [R12.64+0x100], !P6 ;  /* 0x1c0801000cf07fae */ /* 0x0003e2000f101d56 */
[C---:B--2---:R-:W-:Y:S05]  /*5520*/  ISETP.GT.AND P1, PT, R200.reuse, 0xf, PT ;  /* 0x0000000fc800780c */ /* 0x044fea0003f24270 */
[----:B------:R1:W-:Y:S04]  /*5530*/  LDGSTS.E.BYPASS.LTC128B.128 [R240+0x1e080], [R12.64+0x180], !P5 ;  /* 0x1e0801800cf07fae */ /* 0x0003e8000e901d56 */
[----:B------:R1:W-:Y:S04]  /*5540*/  LDGSTS.E.BYPASS.LTC128B.128 [R240+0x19080], [R10.64], !P4 ;  /* 0x190800000af07fae */ /* 0x0003e8000e101d56 */
[----:B------:R1:W-:Y:S01]  /*5550*/  LDGSTS.E.BYPASS.LTC128B.128 [R240+0x1b080], [R10.64+0x80], !P3 ;  /* 0x1b0800800af07fae */ /* 0x0003e2000d901d56 */
[----:B------:R-:W-:Y:S03]  /*5560*/  @!P1 IMAD.SHL.U32 R8, R200, 0x10, RZ ;  /* 0x00000010c8089824 */ /* 0x000fe600078e00ff */
[----:B------:R1:W-:Y:S04]  /*5570*/  LDGSTS.E.BYPASS.LTC128B.128 [R240+0x1d080], [R10.64+0x100], !P2 ;  /* 0x1d0801000af07fae */ /* 0x0003e8000d101d56 */
[----:B------:R1:W-:Y:S04]  /*5580*/  LDGSTS.E.BYPASS.LTC128B.128 [R240+0x1f080], [R10.64+0x180], !P0 ;  /* 0x1f0801800af07fae */ /* 0x0003e8000c101d56 */
[----:B------:R1:W-:Y:S02]  /*5590*/  @!P1 LDGSTS.E.BYPASS.LTC128B.128 [R8+0x20180], [R14.64] ;  /* 0x201800000e089fae */ /* 0x0003e4000b901d56 */
.L_x_1017:
        /* <DEDUP_REMOVED lines=92> */
[----:B--2---:R-:W2:Y:S01]  /*5b60*/  LDL.64 R226, [R1] ;  /* 0x0000000001e27983 */ /* 0x004ea20000100a00 */
        /* <DEDUP_REMOVED lines=24> */
[----:B------:R-:W-:Y:S02]  /*5cf0*/  IADD3 R5, P1, R226, UR10, RZ ;  /* 0x0000000ae2057c10 */ /* 0x000fe4000ff3e0ff */
[----:B------:R-:W-:Y:S02]  /*5d00*/  ISETP.LT.OR P5, PT, R4, 0x1, !P3 ;  /* 0x000000010400780c */ /* 0x000fe40005fa1670 */
[----:B---3--:R-:W-:Y:S02]  /*5d10*/  LEA.HI.X.SX32 R11, R11, R225, 0x1, P0 ;  /* 0x000000e10b0b7211 */ /* 0x008fe400000f0eff */
[----:B------:R-:W-:Y:S02]  /*5d20*/  LEA R10, P0, R7, c[0x0][0x258], 0x2 ;  /* 0x00009600070a7a11 */ /* 0x000fe400078010ff */
[----:B------:R-:W-:Y:S02]  /*5d30*/  IADD3.X R12, R224, UR4, RZ, P1, !PT ;  /* 0x00000004e00c7c10 */ /* 0x000fe40008ffe4ff */
[----:B------:R-:W2:Y:S01]  /*5d40*/  S2R R224, SR_TID.X ;  /* 0x0000000000e07919 */ /* 0x000ea20000002100 */
[C---:B------:R-:W-:Y:S02]  /*5d50*/  ISETP.LT.OR P4, PT, R4.reuse, 0x1, !P2 ;  /* 0x000000010400780c */ /* 0x040fe40005781670 */
[----:B------:R-:W-:Y:S02]  /*5d60*/  LEA R6, P1, R5, c[0x0][0x160], 0x1 ;  /* 0x0000580005067a11 */ /* 0x000fe400078208ff */
[----:B------:R-:W-:Y:S01]  /*5d70*/  @!PT LDS RZ, [RZ] ;  /* 0x00000000fffff984 */ /* 0x000fe20000000800 */
[----:B------:R-:W-:Y:S01]  /*5d80*/  @!PT LDS RZ, [RZ] ;  /* 0x00000000fffff984 */ /* 0x000fe20000000800 */
[----:B------:R-:W-:Y:S01]  /*5d90*/  @!PT LDS RZ, [RZ] ;  /* 0x00000000fffff984 */ /* 0x000fe20000000800 */
[----:B------:R3:W-:Y:S01]  /*5da0*/  LDGSTS.E.BYPASS.LTC128B.128 [R240+0x10080], [R8.64], !P5 ;  /* 0x1008000008f07fae */ /* 0x0007e2000e901d56 */
[----:B------:R-:W-:Y:S02]  /*5db0*/  LEA.HI.X R11, R7, c[0x0][0x25c], R11, 0x2, P0 ;  /* 0x00009700070b7a11 */ /* 0x000fe400000f140b */
[----:B------:R-:W-:Y:S02]  /*5dc0*/  LOP3.LUT P0, RZ, R243, 0x4, RZ, 0xc0, !PT ;  /* 0x00000004f3ff7812 */ /* 0x000fe4000780c0ff */
[----:B------:R-:W-:Y:S02]  /*5dd0*/  LEA.HI.X R7, R5, c[0x0][0x164], R12, 0x1, P1 ;  /* 0x0000590005077a11 */ /* 0x000fe400008f0c0c */
[C---:B------:R-:W-:Y:S02]  /*5de0*/  ISETP.LT.OR P6, PT, R4.reuse, 0x1, !P0 ;  /* 0x000000010400780c */ /* 0x040fe400047c1670 */
[----:B------:R3:W-:Y:S01]  /*5df0*/  LDGSTS.E.BYPASS.LTC128B.128 [R240+0x12080], [R8.64+0x80], !P4 ;  /* 0x1208008008f07fae */ /* 0x0007e2000e101d56 */
[----:B------:R-:W-:Y:S02]  /*5e00*/  LOP3.LUT P1, RZ, R243, 0x8, RZ, 0xc0, !PT ;  /* 0x00000008f3ff7812 */ /* 0x000fe4000782c0ff */
[C---:B------:R-:W-:Y:S02]  /*5e10*/  ISETP.LT.OR P4, PT, R4.reuse, 0x21, !P3 ;  /* 0x000000210400780c */ /* 0x040fe40005f81670 */
[C---:B------:R-:W-:Y:S02]  /*5e20*/  ISETP.LT.OR P5, PT, R4.reuse, 0x1, !P1 ;  /* 0x000000010400780c */ /* 0x040fe40004fa1670 */
[C---:B------:R-:W-:Y:S02]  /*5e30*/  ISETP.LT.OR P3, PT, R4.reuse, 0x21, !P2 ;  /* 0x000000210400780c */ /* 0x040fe40005761670 */
[C---:B------:R-:W-:Y:S02]  /*5e40*/  ISETP.LT.OR P2, PT, R4.reuse, 0x21, !P0 ;  /* 0x000000210400780c */ /* 0x040fe40004741670 */
[----:B------:R3:W-:Y:S01]  /*5e50*/  LDGSTS.E.BYPASS.LTC128B.128 [R240+0x14080], [R8.64+0x100], !P6 ;  /* 0x1408010008f07fae */ /* 0x0007e2000f101d56 */
[----:B------:R-:W-:Y:S02]  /*5e60*/  ISETP.LT.OR P0, PT, R4, 0x21, !P1 ;  /* 0x000000210400780c */ /* 0x000fe40004f01670 */
[C---:B--2---:R-:W-:Y:S04]  /*5e70*/  ISETP.GT.AND P1, PT, R224.reuse, 0xf, PT ;  /* 0x0000000fe000780c */ /* 0x044fe80003f24270 */
[----:B------:R3:W-:Y:S04]  /*5e80*/  LDGSTS.E.BYPASS.LTC128B.128 [R240+0x16080], [R8.64+0x180], !P5 ;  /* 0x1608018008f07fae */ /* 0x0007e8000e901d56 */
[----:B------:R3:W-:Y:S04]  /*5e90*/  LDGSTS.E.BYPASS.LTC128B.128 [R240+0x11080], [R6.64], !P4 ;  /* 0x1108000006f07fae */ /* 0x0007e8000e101d56 */
[----:B------:R3:W-:Y:S01]  /*5ea0*/  LDGSTS.E.BYPASS.LTC128B.128 [R240+0x13080], [R6.64+0x80], !P3 ;  /* 0x1308008006f07fae */ /* 0x0007e2000d901d56 */
[----:B------:R-:W-:Y:S03]  /*5eb0*/  @!P1 IMAD.SHL.U32 R4, R224, 0x10, RZ ;  /* 0x00000010e0049824 */ /* 0x000fe600078e00ff */
[----:B------:R3:W-:Y:S04]  /*5ec0*/  LDGSTS.E.BYPASS.LTC128B.128 [R240+0x15080], [R6.64+0x100], !P2 ;  /* 0x1508010006f07fae */ /* 0x0007e8000d101d56 */
[----:B------:R3:W-:Y:S04]  /*5ed0*/  LDGSTS.E.BYPASS.LTC128B.128 [R240+0x17080], [R6.64+0x180], !P0 ;  /* 0x1708018006f07fae */ /* 0x0007e8000c101d56 */
[----:B------:R3:W-:Y:S02]  /*5ee0*/  @!P1 LDGSTS.E.BYPASS.LTC128B.128 [R4+0x20080], [R10.64] ;  /* 0x200800000a049fae */ /* 0x0007e4000b901d56 */
.L_x_1018:
        /* <DEDUP_REMOVED lines=218> */
.L_x_1016:
        /* <DEDUP_REMOVED lines=30> */
[----:B------:R-:W-:-:S02]  /*6e70*/  LEA.HI R5, R5, R101, RZ, 0x6 ;  /* 0x0000006505057211 */ /* 0x000fc400078f30ff */
        /* <DEDUP_REMOVED lines=66> */
[----:B-----5:R-:W-:-:S02]  /*72a0*/  F2FP.BF16.PACK_AB R14, R145, R144 ;  /* 0x00000090910e723e */ /* 0x020fc400000010ff */
        /* <DEDUP_REMOVED lines=92> */
.L_x_1021:
        /* <DEDUP_REMOVED lines=65> */
.L_x_1023:
[----:B--234-:R-:W-:Y:S05]  /*7c80*/  BSYNC B0 ;  /* 0x0000000000007941 */ /* 0x01cfea0003800000 */
.L_x_1022:
        /* <DEDUP_REMOVED lines=17> */
.L_x_1025:
[----:B------:R-:W-:Y:S05]  /*7da0*/  BSYNC B0 ;  /* 0x0000000000007941 */ /* 0x000fea0003800000 */
.L_x_1024:
        /* <DEDUP_REMOVED lines=16> */
.L_x_1027:
[----:B------:R-:W-:Y:S05]  /*7eb0*/  BSYNC B0 ;  /* 0x0000000000007941 */ /* 0x000fea0003800000 */
.L_x_1026:
        /* <DEDUP_REMOVED lines=16> */
.L_x_1029:
[----:B------:R-:W-:Y:S05]  /*7fc0*/  BSYNC B0 ;  /* 0x0000000000007941 */ /* 0x000fea0003800000 */
.L_x_1028:
        /* <DEDUP_REMOVED lines=16> */
.L_x_1031:
[----:B------:R-:W-:Y:S05]  /*80d0*/  BSYNC B0 ;  /* 0x0000000000007941 */ /* 0x000fea0003800000 */
.L_x_1030:
        /* <DEDUP_REMOVED lines=16> */
.L_x_1033:
[----:B------:R-:W-:Y:S05]  /*81e0*/  BSYNC B0 ;  /* 0x0000000000007941 */ /* 0x000fea0003800000 */
.L_x_1032:
        /* <DEDUP_REMOVED lines=16> */
.L_x_1035:
[----:B------:R-:W-:Y:S05]  /*82f0*/  BSYNC B0 ;  /* 0x0000000000007941 */ /* 0x000fea0003800000 */
.L_x_1034:
        /* <DEDUP_REMOVED lines=16> */
.L_x_1037:
[----:B------:R-:W-:Y:S05]  /*8400*/  BSYNC B0 ;  /* 0x0000000000007941 */ /* 0x000fea0003800000 */
.L_x_1036:
        /* <DEDUP_REMOVED lines=23> */
.L_x_1039:
[----:B------:R-:W-:Y:S05]  /*8580*/  BSYNC B0 ;  /* 0x0000000000007941 */ /* 0x000fea0003800000 */
.L_x_1038:
        /* <DEDUP_REMOVED lines=15> */
.L_x_1041:
[----:B------:R-:W-:Y:S05]  /*8680*/  BSYNC B0 ;  /* 0x0000000000007941 */ /* 0x000fea0003800000 */
.L_x_1040:
        /* <DEDUP_REMOVED lines=14> */
.L_x_1043:
[----:B------:R-:W-:Y:S05]  /*8770*/  BSYNC B0 ;  /* 0x0000000000007941 */ /* 0x000fea0003800000 */
.L_x_1042:
        /* <DEDUP_REMOVED lines=14> */
.L_x_1045:
[----:B------:R-:W-:Y:S05]  /*8860*/  BSYNC B0 ;  /* 0x0000000000007941 */ /* 0x000fea0003800000 */
.L_x_1044:
        /* <DEDUP_REMOVED lines=14> */
.L_x_1047:
[----:B------:R-:W-:Y:S05]  /*8950*/  BSYNC B0 ;  /* 0x0000000000007941 */ /* 0x000fea0003800000 */
.L_x_1046:
        /* <DEDUP_REMOVED lines=14> */
.L_x_1049:
[----:B------:R-:W-:Y:S05]  /*8a40*/  BSYNC B0 ;  /* 0x0000000000007941 */ /* 0x000fea0003800000 */
.L_x_1048:
        /* <DEDUP_REMOVED lines=14> */
.L_x_1051:
[----:B------:R-:W-:Y:S05]  /*8b30*/  BSYNC B0 ;  /* 0x0000000000007941 */ /* 0x000fea0003800000 */
.L_x_1050:
        /* <DEDUP_REMOVED lines=14> */
.L_x_1020:
        /* <DEDUP_REMOVED lines=31> */
.L_x_1052:
        /* <DEDUP_REMOVED lines=42> */
.L_x_1054:
[----:B------:R-:W-:Y:S05]  /*90b0*/  BSYNC B0 ;  /* 0x0000000000007941 */ /* 0x000fea0003800000 */
.L_x_1053:
        /* <DEDUP_REMOVED lines=17> */
.L_x_1056:
[----:B------:R-:W-:Y:S05]  /*91d0*/  BSYNC B0 ;  /* 0x0000000000007941 */ /* 0x000fea0003800000 */
.L_x_1055:
        /* <DEDUP_REMOVED lines=16> */
.L_x_1058:
[----:B------:R-:W-:Y:S05]  /*92e0*/  BSYNC B0 ;  /* 0x0000000000007941 */ /* 0x000fea0003800000 */
.L_x_1057:
        /* <DEDUP_REMOVED lines=16> */
.L_x_1060:
[----:B------:R-:W-:Y:S05]  /*93f0*/  BSYNC B0 ;  /* 0x0000000000007941 */ /* 0x000fea0003800000 */
.L_x_1059:
        /* <DEDUP_REMOVED lines=16> */
.L_x_1062:
[----:B------:R-:W-:Y:S05]  /*9500*/  BSYNC B0 ;  /* 0x0000000000007941 */ /* 0x000fea0003800000 */
.L_x_1061:
        /* <DEDUP_REMOVED lines=16> */
.L_x_1064:
[----:B------:R-:W-:Y:S05]  /*9610*/  BSYNC B0 ;  /* 0x0000000000007941 */ /* 0x000fea0003800000 */
.L_x_1063:
        /* <DEDUP_REMOVED lines=16> */
.L_x_1066:
[----:B------:R-:W-:Y:S05]  /*9720*/  BSYNC B0 ;  /* 0x0000000000007941 */ /* 0x000fea0003800000 */
.L_x_1065:
        /* <DEDUP_REMOVED lines=16> */
.L_x_1068:
[----:B------:R-:W-:Y:S05]  /*9830*/  BSYNC B0 ;  /* 0x0000000000007941 */ /* 0x000fea0003800000 */
.L_x_1067:
        /* <DEDUP_REMOVED lines=23> */
.L_x_1070:
[----:B------:R-:W-:Y:S05]  /*99b0*/  BSYNC B0 ;  /* 0x0000000000007941 */ /* 0x000fea0003800000 */
.L_x_1069:
        /* <DEDUP_REMOVED lines=15> */
.L_x_1072:
[----:B------:R-:W-:Y:S05]  /*9ab0*/  BSYNC B0 ;  /* 0x0000000000007941 */ /* 0x000fea0003800000 */
.L_x_1071:
        /* <DEDUP_REMOVED lines=14> */
.L_x_1074:
[----:B------:R-:W-:Y:S05]  /*9ba0*/  BSYNC B0 ;  /* 0x0000000000007941 */ /* 0x000fea0003800000 */
.L_x_1073:
        /* <DEDUP_REMOVED lines=14> */
.L_x_1076:
[----:B------:R-:W-:Y:S05]  /*9c90*/  BSYNC B0 ;  /* 0x0000000000007941 */ /* 0x000fea0003800000 */
.L_x_1075:
        /* <DEDUP_REMOVED lines=14> */
.L_x_1078:
[----:B------:R-:W-:Y:S05]  /*9d80*/  BSYNC B0 ;  /* 0x0000000000007941 */ /* 0x000fea0003800000 */
.L_x_1077:
        /* <DEDUP_REMOVED lines=14> */
.L_x_1080:
[----:B------:R-:W-:Y:S05]  /*9e70*/  BSYNC B0 ;  /* 0x0000000000007941 */ /* 0x000fea0003800000 */
.L_x_1079:
        /* <DEDUP_REMOVED lines=14> */
.L_x_1082:
[----:B------:R-:W-:Y:S05]  /*9f60*/  BSYNC B0 ;  /* 0x0000000000007941 */ /* 0x000fea0003800000 */
.L_x_1081:
        /* <DEDUP_REMOVED lines=14> */
.L_x_1083:
        /* <DEDUP_REMOVED lines=11> */
.L_x_1172:


//--------------------- .text._ZN7cutlass13device_kernelIN5flash32FlashAttnBwdPostprocessConvertdQIN4cute5tupleIJNS3_1CILi64EEENS5_ILi256EEEEEENS_10bfloat16_tEfNS_4arch4Sm80ELi256ENS3_8TiledMMAINS3_8MMA_AtomIJNS3_30SM80_16x8x16_F32BF16BF16F32_TNEEEENS3_6LayoutINS4_IJNS5_ILi2EEENS5_ILi4EEENS5_ILi1EEEEEENS4_IJSJ_SH_NS5_ILi0EEEEEEEENS4_IJNS5_ILi32EEES6_NS5_ILi16EEEEEEEELb0EEEEEvNT_6ParamsE --------------------------
	.section	.text._ZN7cutlass13device_kernelIN5flash32FlashAttnBwdPostprocessConvertdQIN4cute5tupleIJNS3_1CILi64EEENS5_ILi256EEEEEENS_10bfloat16_tEfNS_4arch4Sm80ELi256ENS3_8TiledMMAINS3_8MMA_AtomIJNS3_30SM80_16x8x16_F32BF16BF16F32_TNEEEENS3_6LayoutINS4_IJNS5_ILi2EEENS5_ILi4EEENS5_ILi1EEEEEENS4_IJSJ_SH_NS5_ILi0EEEEEEEENS4_IJNS5_ILi32EEES6_NS5_ILi16EEEEEEEELb0EEEEEvNT_6ParamsE,"ax",@progbits
	.sectioninfo	@"SHI_REGISTERS=86"
	.align	128
.text._ZN7cutlass13device_kernelIN5flash32FlashAttnBwdPostprocessConvertdQIN4cute5tupleIJNS3_1CILi64EEENS5_ILi256EEEEEENS_10bfloat16_tEfNS_4arch4Sm80ELi256ENS3_8TiledMMAINS3_8MMA_AtomIJNS3_30SM80_16x8x16_F32BF16BF16F32_TNEEEENS3_6LayoutINS4_IJNS5_ILi2EEENS5_ILi4EEENS5_ILi1EEEEEENS4_IJSJ_SH_NS5_ILi0EEEEEEEENS4_IJNS5_ILi32EEES6_NS5_ILi16EEEEEEEELb0EEEEEvNT_6ParamsE:
        .type           _ZN7cutlass13device_kernelIN5flash32FlashAttnBwdPostprocessConvertdQIN4cute5tupleIJNS3_1CILi64EEENS5_ILi256EEEEEENS_10bfloat16_tEfNS_4arch4Sm80ELi256ENS3_8TiledMMAINS3_8MMA_AtomIJNS3_30SM80_16x8x16_F32BF16BF16F32_TNEEEENS3_6LayoutINS4_IJNS5_ILi2EEENS5_ILi4EEENS5_ILi1EEEEEENS4_IJSJ_SH_NS5_ILi0EEEEEEEENS4_IJNS5_ILi32EEES6_NS5_ILi16EEEEEEEELb0EEEEEvNT_6ParamsE,@function
        .size           _ZN7cutlass13device_kernelIN5flash32FlashAttnBwdPostprocessConvertdQIN4cute5tupleIJNS3_1CILi64EEENS5_ILi256EEEEEENS_10bfloat16_tEfNS_4arch4Sm80ELi256ENS3_8TiledMMAINS3_8MMA_AtomIJNS3_30SM80_16x8x16_F32BF16BF16F32_TNEEEENS3_6LayoutINS4_IJNS5_ILi2EEENS5_ILi4EEENS5_ILi1EEEEEENS4_IJSJ_SH_NS5_ILi0EEEEEEEENS4_IJNS5_ILi32EEES6_NS5_ILi16EEEEEEEELb0EEEEEvNT_6ParamsE,(.L_x_1173 - _ZN7cutlass13device_kernelIN5flash32FlashAttnBwdPostprocessConvertdQIN4cute5tupleIJNS3_1CILi64EEENS5_ILi256EEEEEENS_10bfloat16_tEfNS_4arch4Sm80ELi256ENS3_8TiledMMAINS3_8MMA_AtomIJNS3_30SM80_16x8x16_F32BF16BF16F32_TNEEEENS3_6LayoutINS4_IJNS5_ILi2EEENS5_ILi4EEENS5_ILi1EEEEEENS4_IJSJ_SH_NS5_ILi0EEEEEEEENS4_IJNS5_ILi32EEES6_NS5_ILi16EEEEEEEELb0EEEEEvNT_6ParamsE)
        .other          _ZN7cutlass13device_kernelIN5flash32FlashAttnBwdPostprocessConvertdQIN4cute5tupleIJNS3_1CILi64EEENS5_ILi256EEEEEENS_10bfloat16_tEfNS_4arch4Sm80ELi256ENS3_8TiledMMAINS3_8MMA_AtomIJNS3_30SM80_16x8x16_F32BF16BF16F32_TNEEEENS3_6LayoutINS4_IJNS5_ILi2EEENS5_ILi4EEENS5_ILi1EEEEEENS4_IJSJ_SH_NS5_ILi0EEEEEEEENS4_IJNS5_ILi32EEES6_NS5_ILi16EEEEEEEELb0EEEEEvNT_6ParamsE,@"STO_CUDA_ENTRY STV_DEFAULT"
_ZN7cutlass13device_kernelIN5flash32FlashAttnBwdPostprocessConvertdQIN4cute5tupleIJNS3_1CILi64EEENS5_ILi256EEEEEENS_10bfloat16_tEfNS_4arch4Sm80ELi256ENS3_8TiledMMAINS3_8MMA_AtomIJNS3_30SM80_16x8x16_F32BF16BF16F32_TNEEEENS3_6LayoutINS4_IJNS5_ILi2EEENS5_ILi4EEENS5_ILi1EEEEEENS4_IJSJ_SH_NS5_ILi0EEEEEEEENS4_IJNS5_ILi32EEES6_NS5_ILi16EEEEEEEELb0EEEEEvNT_6ParamsE:
        /* <DEDUP_REMOVED lines=20> */
[----:B--2---:R-:W-:-:S03]  /*0140*/  IMAD.IADD R75, R75, 0x1, -R4 ;  /* 0x000000014b4b7824 */ /* 0x004fc600078e0a04 */
.L_x_1084:
[----:B0-----:R-:W-:Y:S01]  /*0150*/  ISETP.NE.AND.EX P0, PT, RZ, c[0x0][0x1c4], PT, P2 ;  /* 0x00007100ff007a0c */ /* 0x001fe20003f05320 */
[----:B-----5:R-:W-:Y:S01]  /*0160*/  @P1 IMAD R2, R71, 0x40, R0 ;  /* 0x0000004047021824 */ /* 0x020fe200078e0200 */
[----:B------:R-:W-:-:S13]  /*0170*/  ISETP.LE.AND P2, PT, R75, R72, PT ;  /* 0x000000484b00720c */ /* 0x000fda0003f43270 */
[----:B------:R-:W-:Y:S05]  /*0180*/  @P0 EXIT P2 ;  /* 0x000000000000094d */ /* 0x000fea0001000000 */
[----:B------:R-:W0:Y:S01]  /*0190*/  S2R R73, SR_TID.X ;  /* 0x0000000000497919 */ /* 0x000e220000002100 */
[----:B------:R-:W-:Y:S01]  /*01a0*/  @P1 SHF.R.S32.HI R3, RZ, 0x1f, R2 ;  /* 0x0000001fff031819 */ /* 0x000fe20000011402 */
[----:B------:R-:W-:Y:S01]  /*01b0*/  CS2R R4, SRZ ;  /* 0x0000000000047805 */ /* 0x000fe2000001ff00 */
[----:B------:R-:W-:Y:S01]  /*01c0*/  SHF.L.U32 R7, R70, 0xe, RZ ;  /* 0x0000000e46077819 */ /* 0x000fe200000006ff */
[----:B------:R-:W1:Y:S01]  /*01d0*/  S2R R68, SR_CTAID.Y ;  /* 0x0000000000447919 */ /* 0x000e620000002600 */
[----:B------:R-:W-:Y:S02]  /*01e0*/  @P1 LEA.HI R3, R3, R2, RZ, 0x6 ;  /* 0x0000000203031211 */ /* 0x000fe400078f30ff */
[----:B------:R-:W-:-:S03]  /*01f0*/  SHF.R.S32.HI R9, RZ, 0x1f, R7 ;  /* 0x0000001fff097819 */ /* 0x000fc60000011407 */
[----:B------:R-:W-:-:S05]  /*0200*/  @P1 IMAD.SHL.U32 R3, R3, 0x100, RZ ;  /* 0x0000010003031824 */ /* 0x000fca00078e00ff */
[----:B------:R-:W-:-:S04]  /*0210*/  @P1 LOP3.LUT R3, R3, 0xffffc000, RZ, 0xc0, !PT ;  /* 0xffffc00003031812 */ /* 0x000fc800078ec0ff */
[--C-:B------:R-:W-:Y:S01]  /*0220*/  @P1 SHF.R.S32.HI R5, RZ, 0x1f, R3.reuse ;  /* 0x0000001fff051819 */ /* 0x100fe20000011403 */
[----:B------:R-:W-:Y:S02]  /*0230*/  @P1 IMAD.MOV.U32 R4, RZ, RZ, R3 ;  /* 0x000000ffff041224 */ /* 0x000fe400078e0003 */
        /* <DEDUP_REMOVED lines=8> */
[----:B------:R-:W-:Y:S02]  /*02c0*/  SEL R2, R2, RZ, !P0 ;  /* 0x000000ff02027207 */ /* 0x000fe40004000000 */
[----:B------:R-:W-:Y:S01]  /*02d0*/  SEL R71, R71, RZ, !P0 ;  /* 0x000000ff47477207 */ /* 0x000fe20004000000 */
        /* <DEDUP_REMOVED lines=29> */
[----:B------:R-:W-:Y:S02]  /*04b0*/  IMNMX R72, R72, 0x40, PT ;  /* 0x0000004048487817 */ /* 0x000fe40003800200 */
[--C-:B------:R-:W-:Y:S02]  /*04c0*/  SHF.R.S32.HI R77, RZ, 0x2, R74.reuse ;  /* 0x00000002ff4d7819 */ /* 0x100fe4000001144a */
[----:B------:R-:W-:Y:S02]  /*04d0*/  SHF.R.S32.HI R76, RZ, 0x1f, R74 ;  /* 0x0000001fff4c7819 */ /* 0x000fe4000001144a */
[----:B0-----:R-:W-:Y:S02]  /*04e0*/  LOP3.LUT R80, R74, 0x7ffffffc, RZ, 0xc0, !PT ;  /* 0x7ffffffc4a507812 */ /* 0x001fe400078ec0ff */
[----:B------:R-:W-:Y:S02]  /*04f0*/  LEA.HI R69, R76, R77, RZ, 0x3 ;  /* 0x0000004d4c457211 */ /* 0x000fe400078f18ff */
[----:B------:R-:W-:Y:S01]  /*0500*/  LEA.HI R76, R78, R73, RZ, 0x5 ;  /* 0x000000494e4c7211 */ /* 0x000fe200078f28ff */
[----:B------:R-:W-:Y:S01]  /*0510*/  IMAD.IADD R80, R73, 0x1, -R80 ;  /* 0x0000000149507824 */ /* 0x000fe200078e0a50 */
[----:B------:R-:W-:-:S02]  /*0520*/  LOP3.LUT R82, R69, 0xfffffff8, RZ, 0xc0, !PT ;  /* 0xfffffff845527812 */ /* 0x000fc400078ec0ff */
[----:B------:R-:W-:-:S03]  /*0530*/  SHF.R.S32.HI R69, RZ, 0x5, R76 ;  /* 0x00000005ff457819 */ /* 0x000fc6000001144c */
[----:B------:R-:W-:Y:S01]  /*0540*/  IMAD.IADD R77, R77, 0x1, -R82 ;  /* 0x000000014d4d7824 */ /* 0x000fe200078e0a52 */
[----:B------:R-:W-:Y:S02]  /*0550*/  LEA.HI R82, R78, R73, RZ, 0x7 ;  /* 0x000000494e527211 */ /* 0x000fe400078f38ff */
[----:B------:R-:W-:Y:S02]  /*0560*/  LEA.HI R79, R76, R69, RZ, 0x1 ;  /* 0x000000454c4f7211 */ /* 0x000fe400078f08ff */
[----:B------:R-:W-:Y:S02]  /*0570*/  SHF.R.S32.HI R81, RZ, 0x7, R82 ;  /* 0x00000007ff517819 */ /* 0x000fe40000011452 */
[----:B------:R-:W-:Y:S02]  /*0580*/  SHF.R.S32.HI R74, RZ, 0x1f, R77 ;  /* 0x0000001fff4a7819 */ /* 0x000fe4000001144d */
[----:B------:R-:W-:Y:S01]  /*0590*/  LOP3.LUT R82, R79, 0xfffffe, RZ, 0xc0, !PT ;  /* 0x00fffffe4f527812 */ /* 0x000fe200078ec0ff */
[C---:B------:R-:W-:Y:S01]  /*05a0*/  IMAD R83, R81.reuse, 0x200, R80 ;  /* 0x0000020051537824 */ /* 0x040fe200078e0250 */
[----:B------:R-:W-:Y:S01]  /*05b0*/  LEA.HI R79, R74, R77, RZ, 0x2 ;  /* 0x0000004d4a4f7211 */ /* 0x000fe200078f10ff */
[----:B------:R-:W-:Y:S01]  /*05c0*/  IMAD.SHL.U32 R81, R81, 0x40, RZ ;  /* 0x0000004051517824 */ /* 0x000fe200078e00ff */
[----:B------:R-:W-:-:S02]  /*05d0*/  LEA.HI R78, R78, R73, RZ, 0x6 ;  /* 0x000000494e4e7211 */ /* 0x000fc400078f30ff */
[C---:B------:R-:W-:Y:S01]  /*05e0*/  LOP3.LUT R80, R79.reuse, 0x7fffffc, RZ, 0xc0, !PT ;  /* 0x07fffffc4f507812 */ /* 0x040fe200078ec0ff */
[----:B------:R-:W-:Y:S01]  /*05f0*/  IMAD.SHL.U32 R79, R79, 0x10, RZ ;  /* 0x000000104f4f7824 */ /* 0x000fe200078e00ff */
[----:B------:R-:W-:Y:S02]  /*0600*/  LOP3.LUT R81, R81, 0x40, RZ, 0xc0, !PT ;  /* 0x0000004051517812 */ /* 0x000fe400078ec0ff */
[----:B------:R-:W-:Y:S01]  /*0610*/  IADD3 R74, R69, -R82, RZ ;  /* 0x80000052454a7210 */ /* 0x000fe20007ffe0ff */
[----:B------:R-:W-:Y:S01]  /*0620*/  IMAD.IADD R77, R77, 0x1, -R80 ;  /* 0x000000014d4d7824 */ /* 0x000fe200078e0a50 */
[----:B------:R-:W-:Y:S02]  /*0630*/  SHF.R.U32.HI R78, RZ, 0x3, R78 ;  /* 0x00000003ff4e7819 */ /* 0x000fe4000001164e */
[----:B------:R-:W-:Y:S01]  /*0640*/  LOP3.LUT R79, R79, 0x40, RZ, 0xc0, !PT ;  /* 0x000000404f4f7812 */ /* 0x000fe200078ec0ff */
[----:B------:R-:W-:-:S03]  /*0650*/  IMAD R74, R74, 0x80, R83 ;  /* 0x000000804a4a7824 */ /* 0x000fc600078e0253 */
[----:B------:R-:W-:Y:S02]  /*0660*/  LOP3.LUT R78, R79, 0x8, R78, 0xf8, !PT ;  /* 0x000000084f4e7812 */ /* 0x000fe400078ef84e */
[----:B------:R-:W-:Y:S02]  /*0670*/  SHF.R.U32.HI R79, RZ, 0x3, R79 ;  /* 0x00000003ff4f7819 */ /* 0x000fe4000001164f */
[----:B------:R-:W-:Y:S02]  /*0680*/  LEA R77, R77, R74, 0x3 ;  /* 0x0000004a4d4d7211 */ /* 0x000fe400078e18ff */
[----:B------:R-:W-:Y:S01]  /*0690*/  LOP3.LUT R78, R78, R79, RZ, 0x3c, !PT ;  /* 0x0000004f4e4e7212 */ /* 0x000fe200078e3cff */
[----:B--2---:R0:W-:Y:S04]  /*06a0*/  STS.128 [R73.X16], R4 ;  /* 0x0000000449007388 */ /* 0x0041e8000000cc00 */
[----:B---3--:R1:W-:Y:S04]  /*06b0*/  STS.128 [R73.X16+0x1000], R8 ;  /* 0x0010000849007388 */ /* 0x0083e8000000cc00 */
[----:B----4-:R2:W-:Y:S04]  /*06c0*/  STS.128 [R73.X16+0x2000], R12 ;  /* 0x0020000c49007388 */ /* 0x0105e8000000cc00 */
[----:B-----5:R-:W-:Y:S04]  /*06d0*/  STS.128 [R73.X16+0x3000], R16 ;  /* 0x0030001049007388 */ /* 0x020fe8000000cc00 */
[----:B------:R3:W-:Y:S01]  /*06e0*/  STS.128 [R73.X16+0x4000], R20 ;  /* 0x0040001449007388 */ /* 0x0007e2000000cc00 */
[----:B0-----:R-:W-:-:S02]  /*06f0*/  LOP3.LUT R4, R76, 0xffffffe0, RZ, 0xc0, !PT ;  /* 0xffffffe04c047812 */ /* 0x001fc400078ec0ff */
[----:B------:R-:W-:Y:S01]  /*0700*/  SHF.R.S32.HI R76, RZ, 0x1f, R76 ;  /* 0x0000001fff4c7819 */ /* 0x000fe2000001144c */
[----:B------:R-:W-:Y:S01]  /*0710*/  STS.128 [R73.X16+0x5000], R24 ;  /* 0x0050001849007388 */ /* 0x000fe2000000cc00 */
[----:B-1----:R-:W-:Y:S02]  /*0720*/  IADD3 R8, -R4, R73, RZ ;  /* 0x0000004904087210 */ /* 0x002fe40007ffe1ff */
[----:B------:R-:W-:Y:S01]  /*0730*/  LEA.HI R76, R76, R69, RZ, 0x2 ;  /* 0x000000454c4c7211 */ /* 0x000fe200078f10ff */
[----:B------:R-:W-:Y:S01]  /*0740*/  STS.128 [R73.X16+0x6000], R28 ;  /* 0x0060001c49007388 */ /* 0x000fe2000000cc00 */
[C---:B------:R-:W-:Y:S01]  /*0750*/  LEA.HI R5, R8.reuse, R8, RZ, 0x1 ;  /* 0x0000000808057211 */ /* 0x040fe200078f08ff */
[----:B------:R-:W-:Y:S01]  /*0760*/  IMAD.SHL.U32 R8, R8, 0x8, RZ ;  /* 0x0000000808087824 */ /* 0x000fe200078e00ff */
[----:B--2---:R-:W-:Y:S01]  /*0770*/  SHF.R.U32.HI R12, RZ, 0x3, R81 ;  /* 0x00000003ff0c7819 */ /* 0x004fe20000011651 */
[----:B------:R0:W-:Y:S01]  /*0780*/  STS.128 [R73.X16+0x7000], R32 ;  /* 0x0070002049007388 */ /* 0x0001e2000000cc00 */
[----:B------:R-:W-:Y:S01]  /*0790*/  LOP3.LUT R76, R76, 0x7fffffc, RZ, 0xc0, !PT ;  /* 0x07fffffc4c4c7812 */ /* 0x000fe200078ec0ff */
[----:B------:R-:W-:Y:S01]  /*07a0*/  IMAD.SHL.U32 R10, R5, 0x200, RZ ;  /* 0x00000200050a7824 */ /* 0x000fe200078e00ff */
[----:B------:R-:W-:Y:S01]  /*07b0*/  LOP3.LUT R5, R81, 0x8, R8, 0xf8, !PT ;  /* 0x0000000851057812 */ /* 0x000fe200078ef808 */
[----:B------:R-:W-:Y:S01]  /*07c0*/  STS.128 [R73.X16+0x8000], R36 ;  /* 0x0080002449007388 */ /* 0x000fe2000000cc00 */
[----:B---3--:R-:W-:-:S02]  /*07d0*/  IADD3 R23, R69, -R76, RZ ;  /* 0x8000004c45177210 */ /* 0x008fc40007ffe0ff */
[----:B------:R-:W-:Y:S01]  /*07e0*/  LOP3.LUT R10, R10, 0x7ffffc00, RZ, 0xc0, !PT ;  /* 0x7ffffc000a0a7812 */ /* 0x000fe200078ec0ff */
[----:B------:R-:W-:Y:S01]  /*07f0*/  STS.128 [R73.X16+0x9000], R40 ;  /* 0x0090002849007388 */ /* 0x000fe2000000cc00 */
[----:B------:R-:W-:-:S03]  /*0800*/  ISETP.GE.AND P0, PT, R8, c[0x0][0x194], PT ;  /* 0x0000650008007a0c */ /* 0x000fc60003f06270 */
[----:B------:R-:W-:Y:S01]  /*0810*/  STS.128 [R73.X16+0xa000], R44 ;  /* 0x00a0002c49007388 */ /* 0x000fe2000000cc00 */
[----:B------:R-:W-:-:S03]  /*0820*/  IMAD R10, R23, 0x10, R10 ;  /* 0x00000010170a7824 */ /* 0x000fc600078e020a */
[----:B------:R-:W-:Y:S01]  /*0830*/  STS.128 [R73.X16+0xb000], R48 ;  /* 0x00b0003049007388 */ /* 0x000fe2000000cc00 */
[----:B0-----:R-:W-:-:S03]  /*0840*/  LOP3.LUT R33, R5, R12, RZ, 0x3c, !PT ;  /* 0x0000000c05217212 */ /* 0x001fc600078e3cff */
[----:B------:R-:W-:Y:S02]  /*0850*/  STS.128 [R73.X16+0xc000], R52 ;  /* 0x00c0003449007388 */ /* 0x000fe4000000cc00 */
[----:B------:R-:W-:Y:S02]  /*0860*/  IMAD.IADD R10, R10, 0x1, R33 ;  /* 0x000000010a0a7824 */ /* 0x000fe400078e0221 */
[----:B------:R-:W-:Y:S04]  /*0870*/  STS.128 [R73.X16+0xd000], R56 ;  /* 0x00d0003849007388 */ /* 0x000fe8000000cc00 */
[----:B------:R-:W-:Y:S04]  /*0880*/  STS.128 [R73.X16+0xe000], R60 ;  /* 0x00e0003c49007388 */ /* 0x000fe8000000cc00 */
[----:B------:R-:W-:Y:S04]  /*0890*/  STS.128 [R73.X16+0xf000], R64 ;  /* 0x00f0004049007388 */ /* 0x000fe8000000cc00 */
[----:B------:R-:W-:Y:S06]  /*08a0*/  BAR.SYNC.DEFER_BLOCKING 0x0 ;  /* 0x0000000000007b1d */ /* 0x000fec0000010000 */
[----:B------:R-:W0:Y:S04]  /*08b0*/  LDS R4, [R73.X4] ;  /* 0x0000000049047984 */ /* 0x000e280000004800 */
[----:B------:R-:W1:Y:S04]  /*08c0*/  LDS R6, [R73.X4+0x400] ;  /* 0x0004000049067984 */ /* 0x000e680000004800 */
[----:B------:R-:W2:Y:S04]  /*08d0*/  LDS R7, [R73.X4+0x800] ;  /* 0x0008000049077984 */ /* 0x000ea80000004800 */
[----:B------:R-:W3:Y:S04]  /*08e0*/  LDS R9, [R73.X4+0xc00] ;  /* 0x000c000049097984 */ /* 0x000ee80000004800 */
[----:B------:R-:W4:Y:S04]  /*08f0*/  LDS R11, [R73.X4+0x1000] ;  /* 0x00100000490b7984 */ /* 0x000f280000004800 */
[----:B------:R-:W5:Y:S04]  /*0900*/  LDS R16, [R73.X4+0x2000] ;  /* 0x0020000049107984 */ /* 0x000f680000004800 */
[----:B------:R-:W5:Y:S04]  /*0910*/  LDS R17, [R73.X4+0x2400] ;  /* 0x0024000049117984 */ /* 0x000f680000004800 */
[----:B------:R-:W5:Y:S04]  /*0920*/  LDS R14, [R73.X4+0x1800] ;  /* 0x00180000490e7984 */ /* 0x000f680000004800 */
[----:B------:R-:W5:Y:S04]  /*0930*/  LDS R13, [R73.X4+0x1400] ;  /* 0x00140000490d7984 */ /* 0x000f680000004800 */
[----:B------:R-:W5:Y:S04]  /*0940*/  LDS R15, [R73.X4+0x1c00] ;  /* 0x001c0000490f7984 */ /* 0x000f680000004800 */
[----:B------:R-:W5:Y:S01]  /*0950*/  LDS R18, [R73.X4+0x2800] ;  /* 0x0028000049127984 */ /* 0x000f620000004800 */
[----:B0-----:R-:W-:Y:S01]  /*0960*/  FMUL.FTZ R5, R4, c[0x0][0x1b8] ;  /* 0x00006e0004057a20 */ /* 0x001fe20000410000 */
[----:B------:R-:W-:-:S02]  /*0970*/  LEA R4, R77, R78, 0x1 ;  /* 0x0000004e4d047211 */ /* 0x000fc400078e08ff */
[----:B------:R-:W0:Y:S01]  /*0980*/  LDS R19, [R73.X4+0x2c00] ;  /* 0x002c000049137984 */ /* 0x000e220000004800 */
[----:B-1----:R-:W-:-:S03]  /*0990*/  FMUL.FTZ R6, R6, c[0x0][0x1b8] ;  /* 0x00006e0006067a20 */ /* 0x002fc60000410000 */
[----:B------:R-:W1:Y:S01]  /*09a0*/  LDS R24, [R73.X4+0x4000] ;  /* 0x0040000049187984 */ /* 0x000e620000004800 */
[----:B--2---:R-:W-:Y:S01]  /*09b0*/  FMUL.FTZ R7, R7, c[0x0][0x1b8] ;  /* 0x00006e0007077a20 */ /* 0x004fe20000410000 */
[----:B------:R-:W-:Y:S02]  /*09c0*/  F2FP.BF16.PACK_AB R5, R6, R5 ;  /* 0x000000050605723e */ /* 0x000fe400000010ff */
[----:B------:R-:W2:Y:S01]  /*09d0*/  LDS R25, [R73.X4+0x4400] ;  /* 0x0044000049197984 */ /* 0x000ea20000004800 */
[----:B---3--:R-:W-:-:S03]  /*09e0*/  FMUL.FTZ R12, R9, c[0x0][0x1b8] ;  /* 0x00006e00090c7a20 */ /* 0x008fc60000410000 */
[----:B------:R-:W3:Y:S02]  /*09f0*/  LDS R26, [R73.X4+0x4800] ;  /* 0x00480000491a7984 */ /* 0x000ee40000004800 */
[----:B------:R-:W-:Y:S01]  /*0a00*/  F2FP.BF16.PACK_AB R6, R12, R7 ;  /* 0x000000070c06723e */ /* 0x000fe200000010ff */
[----:B----4-:R-:W-:Y:S01]  /*0a10*/  FMUL.FTZ R7, R11, c[0x0][0x1b8] ;  /* 0x00006e000b077a20 */ /* 0x010fe20000410000 */
[----:B------:R-:W4:Y:S01]  /*0a20*/  LDS R27, [R73.X4+0x4c00] ;  /* 0x004c0000491b7984 */ /* 0x000f220000004800 */
[----:B-----5:R-:W-:-:S03]  /*0a30*/  FMUL.FTZ R11, R16, c[0x0][0x1b8] ;  /* 0x00006e00100b7a20 */ /* 0x020fc60000410000 */
        /* <DEDUP_REMOVED lines=11> */
[----:B------:R-:W-:Y:S01]  /*0af0*/  FMUL.FTZ R18, R18, c[0x0][0x1b8] ;  /* 0x00006e0012127a20 */ /* 0x000fe20000410000 */
[----:B------:R-:W-:Y:S02]  /*0b00*/  F2FP.BF16.PACK_AB R9, R14, R9 ;  /* 0x000000090e09723e */ /* 0x000fe400000010ff */
[----:B------:R-:W5:Y:S01]  /*0b10*/  LDS R34, [R73.X4+0x6800] ;  /* 0x0068000049227984 */ /* 0x000f620000004800 */
[----:B0-----:R-:W-:-:S03]  /*0b20*/  FMUL.FTZ R19, R19, c[0x0][0x1b8] ;  /* 0x00006e0013137a20 */ /* 0x001fc60000410000 */
[----:B------:R-:W0:Y:S01]  /*0b30*/  LDS R35, [R73.X4+0x6c00] ;  /* 0x006c000049237984 */ /* 0x000e220000004800 */
[----:B-1----:R-:W-:Y:S01]  /*0b40*/  FMUL.FTZ R15, R24, c[0x0][0x1b8] ;  /* 0x00006e00180f7a20 */ /* 0x002fe20000410000 */
[----:B------:R-:W-:Y:S02]  /*0b50*/  F2FP.BF16.PACK_AB R12, R19, R18 ;  /* 0x00000012130c723e */ /* 0x000fe400000010ff */
[----:B------:R-:W1:Y:S01]  /*0b60*/  LDS R22, [R73.X4+0x3800] ;  /* 0x0038000049167984 */ /* 0x000e620000004800 */
[----:B--2---:R-:W-:-:S03]  /*0b70*/  FMUL.FTZ R16, R25, c[0x0][0x1b8] ;  /* 0x00006e0019107a20 */ /* 0x004fc60000410000 */
[----:B------:R-:W2:Y:S01]  /*0b80*/  LDS R36, [R73.X4+0x7000] ;  /* 0x0070000049247984 */ /* 0x000ea20000004800 */
[----:B---3--:R-:W-:Y:S01]  /*0b90*/  FMUL.FTZ R26, R26, c[0x0][0x1b8] ;  /* 0x00006e001a1a7a20 */ /* 0x008fe20000410000 */
[----:B------:R-:W-:Y:S02]  /*0ba0*/  F2FP.BF16.PACK_AB R15, R16, R15 ;  /* 0x0000000f100f723e */ /* 0x000fe400000010ff */
[----:B------:R-:W3:Y:S01]  /*0bb0*/  LDS R37, [R73.X4+0x7400] ;  /* 0x0074000049257984 */ /* 0x000ee20000004800 */
[----:B----4-:R-:W-:-:S03]  /*0bc0*/  FMUL.FTZ R27, R27, c[0x0][0x1b8] ;  /* 0x00006e001b1b7a20 */ /* 0x010fc60000410000 */
        /* <DEDUP_REMOVED lines=16> */
[----:B0-----:R-:W-:-:S03]  /*0cd0*/  FMUL.FTZ R35, R35, c[0x0][0x1b8] ;  /* 0x00006e0023237a20 */ /* 0x001fc60000410000 */
[----:B------:R-:W0:Y:S01]  /*0ce0*/  LDS R29, [R73.X4+0x8800] ;  /* 0x00880000491d7984 */ /* 0x000e220000004800 */
[----:B-1----:R-:W-:Y:S01]  /*0cf0*/  FMUL.FTZ R14, R22, c[0x0][0x1b8] ;  /* 0x00006e00160e7a20 */ /* 0x002fe20000410000 */
[----:B------:R-:W-:Y:S01]  /*0d00*/  F2FP.BF16.PACK_AB R20, R35, R34 ;  /* 0x000000222314723e */ /* 0x000fe200000010ff */
[----:B--2---:R-:W-:Y:S01]  /*0d10*/  FMUL.FTZ R21, R36, c[0x0][0x1b8] ;  /* 0x00006e0024157a20 */ /* 0x004fe20000410000 */
[----:B------:R-:W1:Y:S01]  /*0d20*/  LDS R34, [R73.X4+0xb800] ;  /* 0x00b8000049227984 */ /* 0x000e620000004800 */
[----:B---3--:R-:W-:-:S03]  /*0d30*/  FMUL.FTZ R22, R37, c[0x0][0x1b8] ;  /* 0x00006e0025167a20 */ /* 0x008fc60000410000 */
[----:B------:R-:W2:Y:S01]  /*0d40*/  LDS R49, [R73.X4+0xbc00] ;  /* 0x00bc000049317984 */ /* 0x000ea20000004800 */
[----:B----4-:R-:W-:Y:S01]  /*0d50*/  FMUL.FTZ R17, R28, c[0x0][0x1b8] ;  /* 0x00006e001c117a20 */ /* 0x010fe20000410000 */
[----:B------:R-:W-:Y:S02]  /*0d60*/  F2FP.BF16.PACK_AB R21, R22, R21 ;  /* 0x000000151615723e */ /* 0x000fe400000010ff */
[----:B------:R-:W3:Y:S01]  /*0d70*/  LDS R54, [R73.X4+0xd400] ;  /* 0x00d4000049367984 */ /* 0x000ee20000004800 */
[----:B-----5:R-:W-:Y:S01]  /*0d80*/  FMUL.FTZ R23, R23, c[0x0][0x1b8] ;  /* 0x00006e0017177a20 */ /* 0x020fe20000410000 */
[----:B------:R-:W-:Y:S02]  /*0d90*/  F2FP.BF16.PACK_AB R17, R18, R17 ;  /* 0x000000111211723e */ /* 0x000fe400000010ff */
[----:B------:R-:W4:Y:S01]  /*0da0*/  LDS R39, [R73.X4+0x7c00] ;  /* 0x007c000049277984 */ /* 0x000f220000004800 */
[----:B------:R-:W-:Y:S01]  /*0db0*/  FMUL.FTZ R30, R30, c[0x0][0x1b8] ;  /* 0x00006e001e1e7a20 */ /* 0x000fe20000410000 */
[----:B------:R-:W-:-:S02]  /*0dc0*/  F2FP.BF16.PACK_AB R14, R23, R14 ;  /* 0x0000000e170e723e */ /* 0x000fc400000010ff */
        /* <DEDUP_REMOVED lines=8> */
[----:B------:R-:W-:-:S03]  /*0e50*/  FMUL.FTZ R33, R27, c[0x0][0x1b8] ;  /* 0x00006e001b217a20 */ /* 0x000fc60000410000 */
[----:B------:R-:W5:Y:S01]  /*0e60*/  LDS R43, [R73.X4+0x9800] ;  /* 0x00980000492b7984 */ /* 0x000f620000004800 */
[----:B0-----:R-:W-:Y:S01]  /*0e70*/  FMUL.FTZ R32, R29, c[0x0][0x1b8] ;  /* 0x00006e001d207a20 */ /* 0x001fe20000410000 */
[----:B------:R-:W-:Y:S02]  /*0e80*/  F2FP.BF16.PACK_AB R28, R33, R28 ;  /* 0x0000001c211c723e */ /* 0x000fe400000010ff */
[----:B------:R-:W0:Y:S01]  /*0e90*/  LDS R44, [R73.X4+0x9c00] ;  /* 0x009c0000492c7984 */ /* 0x000e220000004800 */
[----:B-1----:R-:W-:-:S03]  /*0ea0*/  FMUL.FTZ R34, R34, c[0x0][0x1b8] ;  /* 0x00006e0022227a20 */ /* 0x002fc60000410000 */
[----:B------:R-:W1:Y:S01]  /*0eb0*/  LDS R45, [R73.X4+0xa000] ;  /* 0x00a00000492d7984 */ /* 0x000e620000004800 */
[----:B--2---:R-:W-:-:S03]  /*0ec0*/  FMUL.FTZ R49, R49, c[0x0][0x1b8] ;  /* 0x00006e0031317a20 */ /* 0x004fc60000410000 */
[----:B------:R-:W2:Y:S04]  /*0ed0*/  LDS R46, [R73.X4+0xa400] ;  /* 0x00a40000492e7984 */ /* 0x000ea80000004800 */
        /* <DEDUP_REMOVED lines=16> */
[----:B------:R-:W-:Y:S01]  /*0fe0*/  IMAD.SHL.U32 R38, R4, 0x2, RZ ;  /* 0x0000000204267824 */ /* 0x000fe200078e00ff */
        /* <DEDUP_REMOVED lines=11> */
[----:B------:R-:W-:Y:S01]  /*10a0*/  FMUL.FTZ R47, R47, c[0x0][0x1b8] ;  /* 0x00006e002f2f7a20 */ /* 0x000fe20000410000 */
        /* <DEDUP_REMOVED lines=17> */
[----:B------:R-:W-:Y:S02]  /*11c0*/  FMUL.FTZ R53, R53, c[0x0][0x1b8] ;  /* 0x00006e0035357a20 */ /* 0x000fe40000410000 */
[----:B0-----:R-:W-:Y:S01]  /*11d0*/  FMUL.FTZ R55, R55, c[0x0][0x1b8] ;  /* 0x00006e0037377a20 */ /* 0x001fe20000410000 */
[----:B------:R-:W-:Y:S02]  /*11e0*/  STS [R38+0x10000], R5 ;  /* 0x0100000526007388 */ /* 0x000fe40000000800 */
[----:B------:R-:W-:Y:S01]  /*11f0*/  F2FP.BF16.PACK_AB R52, R53, R52 ;  /* 0x000000343534723e */ /* 0x000fe200000010ff */
[----:B-1----:R-:W-:Y:S01]  /*1200*/  FMUL.FTZ R56, R56, c[0x0][0x1b8] ;  /* 0x00006e0038387a20 */ /* 0x002fe20000410000 */
[----:B------:R-:W-:Y:S01]  /*1210*/  STS [R38+0x10100], R6 ;  /* 0x0101000626007388 */ /* 0x000fe20000000800 */
[----:B--2---:R-:W-:-:S03]  /*1220*/  FMUL.FTZ R31, R31, c[0x0][0x1b8] ;  /* 0x00006e001f1f7a20 */ /* 0x004fc60000410000 */
[----:B------:R-:W-:Y:S01]  /*1230*/  F2FP.BF16.PACK_AB R55, R56, R55 ;  /* 0x000000373837723e */ /* 0x000fe200000010ff */
[----:B------:R0:W-:Y:S01]  /*1240*/  STS [R38+0x11000], R11 ;  /* 0x0110000b26007388 */ /* 0x0001e20000000800 */
[----:B------:R-:W-:-:S03]  /*1250*/  FMUL.FTZ R30, R30, c[0x0][0x1b8] ;  /* 0x00006e001e1e7a20 */ /* 0x000fc60000410000 */
[----:B------:R1:W-:Y:S01]  /*1260*/  STS [R38+0x11100], R12 ;  /* 0x0111000c26007388 */ /* 0x0003e20000000800 */
[----:B---3--:R-:W-:Y:S01]  /*1270*/  FMUL.FTZ R25, R25, c[0x0][0x1b8] ;  /* 0x00006e0019197a20 */ /* 0x008fe20000410000 */
[----:B------:R-:W-:Y:S02]  /*1280*/  F2FP.BF16.PACK_AB R30, R30, R31 ;  /* 0x0000001f1e1e723e */ /* 0x000fe400000010ff */
[----:B------:R-:W-:Y:S01]  /*1290*/  STS [R38+0x10400], R7 ;  /* 0x0104000726007388 */ /* 0x000fe20000000800 */
[----:B----4-:R-:W-:-:S03]  /*12a0*/  FMUL.FTZ R24, R24, c[0x0][0x1b8] ;  /* 0x00006e0018187a20 */ /* 0x010fc60000410000 */
[----:B------:R2:W-:Y:S01]  /*12b0*/  STS [R38+0x10500], R9 ;  /* 0x0105000926007388 */ /* 0x0005e20000000800 */
[----:B0-----:R-:W-:Y:S01]  /*12c0*/  IMAD.SHL.U32 R11, R10, 0x2, RZ ;  /* 0x000000020a0b7824 */ /* 0x001fe200078e00ff */
[----:B-1----:R-:W-:Y:S01]  /*12d0*/  IADD3 R12, R69, 0x10, RZ ;  /* 0x00000010450c7810 */ /* 0x002fe20007ffe0ff */
[----:B-----5:R-:W-:Y:S01]  /*12e0*/  FMUL.FTZ R23, R23, c[0x0][0x1b8] ;  /* 0x00006e0017177a20 */ /* 0x020fe20000410000 */
[----:B------:R-:W-:Y:S01]  /*12f0*/  F2FP.BF16.PACK_AB R24, R24, R25 ;  /* 0x000000191818723e */ /* 0x000fe200000010ff */
[----:B------:R0:W-:Y:S01]  /*1300*/  STS [R38+0x11400], R13 ;  /* 0x0114000d26007388 */ /* 0x0001e20000000800 */
[----:B------:R-:W-:Y:S01]  /*1310*/  FMUL.FTZ R34, R29, c[0x0][0x1b8] ;  /* 0x00006e001d227a20 */ /* 0x000fe20000410000 */
[----:B------:R-:W-:Y:S02]  /*1320*/  ISETP.GE.OR P3, PT, R12, R72, P0 ;  /* 0x000000480c00720c */ /* 0x000fe40000766670 */
[----:B------:R-:W-:Y:S01]  /*1330*/  STS [R38+0x11500], R14 ;  /* 0x0115000e26007388 */ /* 0x000fe20000000800 */
[----:B------:R-:W-:Y:S01]  /*1340*/  FMUL.FTZ R26, R26, c[0x0][0x1b8] ;  /* 0x00006e001a1a7a20 */ /* 0x000fe20000410000 */
[----:B------:R-:W-:-:S02]  /*1350*/  F2FP.BF16.PACK_AB R23, R34, R23 ;  /* 0x000000172217723e */ /* 0x000fc400000010ff */
[----:B------:R1:W-:Y:S01]  /*1360*/  STS [R38+0x12000], R15 ;  /* 0x0120000f26007388 */ /* 0x0003e20000000800 */
[----:B------:R-:W-:Y:S01]  /*1370*/  FMUL.FTZ R27, R27, c[0x0][0x1b8] ;  /* 0x00006e001b1b7a20 */ /* 0x000fe20000410000 */
[----:B--2---:R-:W-:Y:S01]  /*1380*/  IADD3 R9, R69, 0x8, RZ ;  /* 0x0000000845097810 */ /* 0x004fe20007ffe0ff */
[----:B0-----:R-:W-:Y:S01]  /*1390*/  CS2R R12, SRZ ;  /* 0x00000000000c7805 */ /* 0x001fe2000001ff00 */
[----:B------:R-:W-:Y:S01]  /*13a0*/  STS [R38+0x12100], R16 ;  /* 0x0121001026007388 */ /* 0x000fe20000000800 */
[----:B------:R-:W-:Y:S02]  /*13b0*/  @P1 MOV R12, R0 ;  /* 0x00000000000c1202 */ /* 0x000fe40000000f00 */
[----:B------:R-:W-:Y:S01]  /*13c0*/  F2FP.BF16.PACK_AB R26, R27, R26 ;  /* 0x0000001a1b1a723e */ /* 0x000fe200000010ff */
[----:B------:R-:W-:Y:S01]  /*13d0*/  STS [R38+0x13000], R19 ;  /* 0x0130001326007388 */ /* 0x000fe20000000800 */
[----:B------:R-:W-:Y:S01]  /*13e0*/  ISETP.GE.OR P4, PT, R9, R72, P0 ;  /* 0x000000480900720c */ /* 0x000fe20000786670 */
[----:B-1----:R-:W-:Y:S01]  /*13f0*/  IMAD R15, R3, c[0x0][0x1a8], RZ ;  /* 0x00006a00030f7a24 */ /* 0x002fe200078e02ff */
[----:B------:R-:W-:Y:S01]  /*1400*/  SHF.R.S32.HI R9, RZ, 0x1f, R8 ;  /* 0x0000001fff097819 */ /* 0x000fe20000011408 */
[----:B------:R-:W-:Y:S01]  /*1410*/  STS [R38+0x13100], R20 ;  /* 0x0131001426007388 */ /* 0x000fe20000000800 */
[----:B------:R-:W-:-:S02]  /*1420*/  @P1 SHF.R.S32.HI R13, RZ, 0x1f, R0 ;  /* 0x0000001fff0d1819 */ /* 0x000fc40000011400 */
[C---:B------:R-:W-:Y:S01]  /*1430*/  IADD3 R3, R69.reuse, 0x18, RZ ;  /* 0x0000001845037810 */ /* 0x040fe20007ffe0ff */
[----:B------:R0:W-:Y:S01]  /*1440*/  STS [R38+0x12400], R17 ;  /* 0x0124001126007388 */ /* 0x0001e20000000800 */
[----:B------:R-:W-:Y:S02]  /*1450*/  IADD3 R0, R69, 0x20, RZ ;  /* 0x0000002045007810 */ /* 0x000fe40007ffe0ff */
[-C--:B------:R-:W-:Y:S01]  /*1460*/  ISETP.GE.OR P2, PT, R3, R72.reuse, P0 ;  /* 0x000000480300720c */ /* 0x080fe20000746670 */
[----:B------:R1:W-:Y:S01]  /*1470*/  STS [R38+0x12500], R18 ;  /* 0x0125001226007388 */ /* 0x0003e20000000800 */
[----:B------:R-:W-:Y:S02]  /*1480*/  IADD3 R3, R69, 0x28, RZ ;  /* 0x0000002845037810 */ /* 0x000fe40007ffe0ff */
[-C--:B------:R-:W-:Y:S01]  /*1490*/  ISETP.GE.OR P6, PT, R0, R72.reuse, P0 ;  /* 0x000000480000720c */ /* 0x080fe200007c6670 */
[----:B------:R1:W-:Y:S01]  /*14a0*/  STS [R38+0x13400], R21 ;  /* 0x0134001526007388 */ /* 0x0003e20000000800 */
[----:B------:R-:W-:Y:S01]  /*14b0*/  ISETP.GE.OR P5, PT, R3, R72, P0 ;  /* 0x000000480300720c */ /* 0x000fe200007a6670 */
[C---:B0-----:R-:W-:Y:S01]  /*14c0*/  IMAD R17, R68.reuse, c[0x0][0x1ac], R15 ;  /* 0x00006b0044117a24 */ /* 0x041fe200078e020f */
[C---:B------:R-:W-:Y:S01]  /*14d0*/  IADD3 R0, R69.reuse, 0x30, RZ ;  /* 0x0000003045007810 */ /* 0x040fe20007ffe0ff */
[----:B------:R1:W-:Y:S01]  /*14e0*/  STS [R38+0x13500], R22 ;  /* 0x0135001626007388 */ /* 0x0003e20000000800 */
[----:B------:R-:W-:Y:S01]  /*14f0*/  IMAD.WIDE.U32 R14, R68, c[0x0][0x1a8], R8 ;  /* 0x00006a00440e7a25 */ /* 0x000fe200078e0008 */
[----:B------:R-:W-:-:S02]  /*1500*/  IADD3 R8, P1, R69, R12, RZ ;  /* 0x0000000c45087210 */ /* 0x000fc40007f3e0ff */
[----:B------:R1:W-:Y:S01]  /*1510*/  STS [R38+0x14000], R28 ;  /* 0x0140001c26007388 */ /* 0x0003e20000000800 */
[----:B------:R-:W-:Y:S01]  /*1520*/  IMAD.IADD R15, R15, 0x1, R17 ;  /* 0x000000010f0f7824 */ /* 0x000fe200078e0211 */
[----:B------:R-:W-:Y:S01]  /*1530*/  LEA.HI.X.SX32 R9, R69, R13, 0x1, P1 ;  /* 0x0000000d45097211 */ /* 0x000fe200008f0eff */
[----:B------:R-:W-:Y:S01]  /*1540*/  IMAD R13, R71, c[0x0][0x1b4], R2 ;  /* 0x00006d00470d7a24 */ /* 0x000fe200078e0202 */
[----:B------:R1:W-:Y:S01]  /*1550*/  STS [R38+0x14100], R32 ;  /* 0x0141002026007388 */ /* 0x0003e20000000800 */
[----:B------:R-:W-:Y:S01]  /*1560*/  ISETP.GE.OR P1, PT, R69, R72, P0 ;  /* 0x000000484500720c */ /* 0x000fe20000726670 */
[----:B------:R-:W-:Y:S01]  /*1570*/  IMAD.WIDE.U32 R2, R71, c[0x0][0x1b0], R14 ;  /* 0x00006c0047027a25 */ /* 0x000fe200078e000e */
[----:B------:R-:W-:Y:S01]  /*1580*/  IADD3 R69, R69, 0x38, RZ ;  /* 0x0000003845457810 */ /* 0x000fe20007ffe0ff */
[----:B------:R1:W-:Y:S01]  /*1590*/  STS [R38+0x15000], R45 ;  /* 0x0150002d26007388 */ /* 0x0003e20000000800 */
[----:B------:R-:W-:Y:S01]  /*15a0*/  LEA R12, R10, 0x10000, 0x1 ;  /* 0x000100000a0c7811 */ /* 0x000fe200078e08ff */
[----:B------:R-:W-:-:S02]  /*15b0*/  IMAD.WIDE R70, R70, 0x40, R8 ;  /* 0x0000004046467825 */ /* 0x000fc400078e0208 */
[----:B------:R1:W-:Y:S02]  /*15c0*/  STS [R38+0x15100], R47 ;  /* 0x0151002f26007388 */ /* 0x0003e40000000800 */
[----:B------:R-:W-:Y:S02]  /*15d0*/  IMAD.IADD R9, R3, 0x1, R13 ;  /* 0x0000000103097824 */ /* 0x000fe400078e020d */
[----:B------:R1:W-:Y:S04]  /*15e0*/  STS [R38+0x14400], R41 ;  /* 0x0144002926007388 */ /* 0x0003e80000000800 */
        /* <DEDUP_REMOVED lines=11> */
[----:B------:R-:W-:Y:S06]  /*16a0*/  BAR.SYNC.DEFER_BLOCKING 0x0 ;  /* 0x0000000000007b1d */ /* 0x000fec0000010000 */
[----:B------:R1:W0:Y:S01]  /*16b0*/  LDS.128 R4, [R11+0x10700] ;  /* 0x010700000b047984 */ /* 0x0002220000000c00 */
[----:B------:R-:W-:Y:S05]  /*16c0*/  @P1 BRA `(.L_x_1086) ;  /* 0x0000009000001947 */ /* 0x000fea0003800000 */
[----:B------:R-:W2:Y:S01]  /*16d0*/  LDS.128 R12, [R12] ;  /* 0x000000000c0c7984 */ /* 0x000ea20000000c00 */
[----:B------:R-:W-:Y:S01]  /*16e0*/  MOV R8, R2 ;  /* 0x0000000200087202 */ /* 0x000fe20000000f00 */
[----:B------:R-:W-:-:S04]  /*16f0*/  IMAD R19, R71, c[0x0][0x1a0], RZ ;  /* 0x0000680047137a24 */ /* 0x000fc800078e02ff */
[----:B------:R-:W-:-:S04]  /*1700*/  IMAD.WIDE.U32 R16, R70, c[0x0][0x1a0], R8 ;  /* 0x0000680046107a25 */ /* 0x000fc800078e0008 */
[----:B------:R-:W-:Y:S01]  /*1710*/  IMAD R19, R70, c[0x0][0x1a4], R19 ;  /* 0x0000690046137a24 */ /* 0x000fe200078e0213 */
[----:B-1----:R-:W-:-:S03]  /*1720*/  LEA R18, P1, R16, c[0x0][0x188], 0x1 ;  /* 0x0000620010127a11 */ /* 0x002fc600078208ff */
[----:B------:R-:W-:-:S05]  /*1730*/  IMAD.IADD R17, R17, 0x1, R19 ;  /* 0x0000000111117824 */ /* 0x000fca00078e0213 */
[----:B------:R-:W-:-:S05]  /*1740*/  LEA.HI.X R19, R16, c[0x0][0x18c], R17, 0x1, P1 ;  /* 0x0000630010137a11 */ /* 0x000fca00008f0c11 */
[----:B--2---:R1:W-:Y:S02]  /*1750*/  STG.E.128 [R18.64], R12 ;  /* 0x0000000c12007986 */ /* 0x0043e4000c101d04 */
.L_x_1086:
[----:B------:R-:W-:Y:S05]  /*1760*/  BSYNC B0 ;  /* 0x0000000000007941 */ /* 0x000fea0003800000 */
.L_x_1085:
[----:B-1----:R1:W2:Y:S01]  /*1770*/  LDS.128 R12, [R11+0x10100] ;  /* 0x010100000b0c7984 */ /* 0x0022a20000000c00 */
[----:B------:R-:W-:Y:S01]  /*1780*/  BSSY B0, `(.L_x_1087) ;  /* 0x000000f000007945 */ /* 0x000fe20003800000 */
[-C--:B------:R-:W-:Y:S02]  /*1790*/  ISETP.GE.OR P1, PT, R0, R72.reuse, P0 ;  /* 0x000000480000720c */ /* 0x080fe40000726670 */
[----:B------:R-:W-:Y:S01]  /*17a0*/  ISETP.GE.OR P0, PT, R69, R72, P0 ;  /* 0x000000484500720c */ /* 0x000fe20000706670 */
[----:B------:R-:W-:Y:S07]  /*17b0*/  @P4 BRA `(.L_x_1088) ;  /* 0x000000b000004947 */ /* 0x000fee0003800000 */
[----:B------:R-:W-:Y:S01]  /*17c0*/  IADD3 R19, P4, R70, 0x8, RZ ;  /* 0x0000000846137810 */ /* 0x000fe20007f9e0ff */
[----:B------:R-:W-:Y:S01]  /*17d0*/  IMAD.MOV.U32 R17, RZ, RZ, R9 ;  /* 0x000000ffff117224 */ /* 0x000fe200078e0009 */
[----:B------:R-:W-:-:S03]  /*17e0*/  MOV R16, R2 ;  /* 0x0000000200107202 */ /* 0x000fc60000000f00 */
[----:B------:R-:W-:Y:S02]  /*17f0*/  IMAD.X R0, RZ, RZ, R71, P4 ;  /* 0x000000ffff007224 */ /* 0x000fe400020e0647 */
[----:B------:R-:W-:-:S04]  /*1800*/  IMAD.WIDE.U32 R16, R19, c[0x0][0x1a0], R16 ;  /* 0x0000680013107a25 */ /* 0x000fc800078e0010 */
[----:B------:R-:W-:Y:S01]  /*1810*/  IMAD R0, R0, c[0x0][0x1a0], RZ ;  /* 0x0000680000007a24 */ /* 0x000fe200078e02ff */
[----:B------:R-:W-:-:S03]  /*1820*/  LEA R18, P4, R16, c[0x0][0x188], 0x1 ;  /* 0x0000620010127a11 */ /* 0x000fc600078808ff */
[----:B------:R-:W-:-:S04]  /*1830*/  IMAD R19, R19, c[0x0][0x1a4], R0 ;  /* 0x0000690013137a24 */ /* 0x000fc800078e0200 */
[----:B------:R-:W-:-:S05]  /*1840*/  IMAD.IADD R17, R17, 0x1, R19 ;  /* 0x0000000111117824 */ /* 0x000fca00078e0213 */
[----:B------:R-:W-:-:S05]  /*1850*/  LEA.HI.X R19, R16, c[0x0][0x18c], R17, 0x1, P4 ;  /* 0x0000630010137a11 */ /* 0x000fca00020f0c11 */
[----:B--2---:R2:W-:Y:S02]  /*1860*/  STG.E.128 [R18.64], R12 ;  /* 0x0000000c12007986 */ /* 0x0045e4000c101d04 */
.L_x_1088:
[----:B------:R-:W-:Y:S05]  /*1870*/  BSYNC B0 ;  /* 0x0000000000007941 */ /* 0x000fea0003800000 */
.L_x_1087:
[----:B--2---:R2:W3:Y:S01]  /*1880*/  LDS.128 R12, [R11+0x10200] ;  /* 0x010200000b0c7984 */ /* 0x0044e20000000c00 */
[----:B------:R-:W-:Y:S01]  /*1890*/  BSSY B0, `(.L_x_1089) ;  /* 0x000000d000007945 */ /* 0x000fe20003800000 */
[----:B------:R-:W-:Y:S05]  /*18a0*/  @P3 BRA `(.L_x_1090) ;  /* 0x000000b000003947 */ /* 0x000fea0003800000 */
[----:B------:R-:W-:Y:S01]  /*18b0*/  IADD3 R19, P3, R70, 0x10, RZ ;  /* 0x0000001046137810 */ /* 0x000fe20007f7e0ff */
[----:B------:R-:W-:Y:S02]  /*18c0*/  IMAD.MOV.U32 R16, RZ, RZ, R2 ;  /* 0x000000ffff107224 */ /* 0x000fe400078e0002 */
[----:B------:R-:W-:Y:S01]  /*18d0*/  IMAD.MOV.U32 R17, RZ, RZ, R9 ;  /* 0x000000ffff117224 */ /* 0x000fe200078e0009 */
[----:B------:R-:W-:-:S03]  /*18e0*/  IADD3.X R0, RZ, R71, RZ, P3, !PT ;  /* 0x00000047ff007210 */ /* 0x000fc60001ffe4ff */
[----:B------:R-:W-:-:S04]  /*18f0*/  IMAD.WIDE.U32 R16, R19, c[0x0][0x1a0], R16 ;  /* 0x0000680013107a25 */ /* 0x000fc800078e0010 */
[----:B------:R-:W-:Y:S01]  /*1900*/  IMAD R0, R0, c[0x0][0x1a0], RZ ;  /* 0x0000680000007a24 */ /* 0x000fe200078e02ff */
[----:B------:R-:W-:-:S03]  /*1910*/  LEA R18, P3, R16, c[0x0][0x188], 0x1 ;  /* 0x0000620010127a11 */ /* 0x000fc600078608ff */
[----:B------:R-:W-:-:S05]  /*1920*/  IMAD R19, R19, c[0x0][0x1a4], R0 ;  /* 0x0000690013137a24 */ /* 0x000fca00078e0200 */
[----:B------:R-:W-:-:S04]  /*1930*/  IADD3 R17, R17, R19, RZ ;  /* 0x0000001311117210 */ /* 0x000fc80007ffe0ff */
[----:B------:R-:W-:-:S05]  /*1940*/  LEA.HI.X R19, R16, c[0x0][0x18c], R17, 0x1, P3 ;  /* 0x0000630010137a11 */ /* 0x000fca00018f0c11 */
[----:B---3--:R3:W-:Y:S02]  /*1950*/  STG.E.128 [R18.64], R12 ;  /* 0x0000000c12007986 */ /* 0x0087e4000c101d04 */
.L_x_1090:
[----:B------:R-:W-:Y:S05]  /*1960*/  BSYNC B0 ;  /* 0x0000000000007941 */ /* 0x000fea0003800000 */
.L_x_1089:
[----:B---3--:R3:W4:Y:S01]  /*1970*/  LDS.128 R12, [R11+0x10300] ;  /* 0x010300000b0c7984 */ /* 0x0087220000000c00 */
[----:B------:R-:W-:Y:S01]  /*1980*/  BSSY B0, `(.L_x_1091) ;  /* 0x000000d000007945 */ /* 0x000fe20003800000 */
[----:B------:R-:W-:Y:S05]  /*1990*/  @P2 BRA `(.L_x_1092) ;  /* 0x000000b000002947 */ /* 0x000fea0003800000 */
        /* <DEDUP_REMOVED lines=11> */
.L_x_1092:
[----:B------:R-:W-:Y:S05]  /*1a50*/  BSYNC B0 ;  /* 0x0000000000007941 */ /* 0x000fea0003800000 */
.L_x_1091:
[----:B----4-:R4:W1:Y:S01]  /*1a60*/  LDS.128 R12, [R11+0x10400] ;  /* 0x010400000b0c7984 */ /* 0x0108620000000c00 */
        /* <DEDUP_REMOVED lines=12> */
[----:B-1----:R1:W-:Y:S02]  /*1b30*/  STG.E.128 [R18.64], R12 ;  /* 0x0000000c12007986 */ /* 0x0023e4000c101d04 */
.L_x_1094:
[----:B------:R-:W-:Y:S05]  /*1b40*/  BSYNC B0 ;  /* 0x0000000000007941 */ /* 0x000fea0003800000 */
.L_x_1093:
[----:B-1----:R1:W2:Y:S01]  /*1b50*/  LDS.128 R12, [R11+0x10500] ;  /* 0x010500000b0c7984 */ /* 0x0022a20000000c00 */
        /* <DEDUP_REMOVED lines=12> */
[----:B--2---:R2:W-:Y:S02]  /*1c20*/  STG.E.128 [R18.64], R12 ;  /* 0x0000000c12007986 */ /* 0x0045e4000c101d04 */
.L_x_1096:
[----:B------:R-:W-:Y:S05]  /*1c30*/  BSYNC B0 ;  /* 0x0000000000007941 */ /* 0x000fea0003800000 */
.L_x_1095:
[----:B--2---:R2:W1:Y:S01]  /*1c40*/  LDS.128 R12, [R11+0x10600] ;  /* 0x010600000b0c7984 */ /* 0x0044620000000c00 */
[----:B------:R-:W-:Y:S01]  /*1c50*/  BSSY B0, `(.L_x_1097) ;  /* 0x000000d000007945 */ /* 0x000fe20003800000 */
[----:B------:R-:W-:Y:S05]  /*1c60*/  @P1 BRA `(.L_x_1098) ;  /* 0x000000b000001947 */ /* 0x000fea0003800000 */
[----:B------:R-:W-:Y:S01]  /*1c70*/  IADD3 R17, P1, R70, 0x30, RZ ;  /* 0x0000003046117810 */ /* 0x000fe20007f3e0ff */
[----:B------:R-:W-:Y:S01]  /*1c80*/  IMAD.MOV.U32 R10, RZ, RZ, R2 ;  /* 0x000000ffff0a7224 */ /* 0x000fe200078e0002 */
[----:B-1234-:R-:W-:-:S03]  /*1c90*/  MOV R11, R9 ;  /* 0x00000009000b7202 */ /* 0x01efc60000000f00 */
[----:B------:R-:W-:Y:S02]  /*1ca0*/  IMAD.X R0, RZ, RZ, R71, P1 ;  /* 0x000000ffff007224 */ /* 0x000fe400008e0647 */
[----:B------:R-:W-:-:S04]  /*1cb0*/  IMAD.WIDE.U32 R10, R17, c[0x0][0x1a0], R10 ;  /* 0x00006800110a7a25 */ /* 0x000fc800078e000a */
[----:B------:R-:W-:Y:S01]  /*1cc0*/  IMAD R0, R0, c[0x0][0x1a0], RZ ;  /* 0x0000680000007a24 */ /* 0x000fe200078e02ff */
[----:B------:R-:W-:-:S03]  /*1cd0*/  LEA R16, P1, R10, c[0x0][0x188], 0x1 ;  /* 0x000062000a107a11 */ /* 0x000fc600078208ff */
[----:B------:R-:W-:-:S04]  /*1ce0*/  IMAD R17, R17, c[0x0][0x1a4], R0 ;  /* 0x0000690011117a24 */ /* 0x000fc800078e0200 */
[----:B------:R-:W-:-:S05]  /*1cf0*/  IMAD.IADD R11, R11, 0x1, R17 ;  /* 0x000000010b0b7824 */ /* 0x000fca00078e0211 */
[----:B------:R-:W-:-:S05]  /*1d00*/  LEA.HI.X R17, R10, c[0x0][0x18c], R11, 0x1, P1 ;  /* 0x000063000a117a11 */ /* 0x000fca00008f0c0b */
[----:B------:R1:W-:Y:S02]  /*1d10*/  STG.E.128 [R16.64], R12 ;  /* 0x0000000c10007986 */ /* 0x0003e4000c101d04 */
.L_x_1098:
[----:B------:R-:W-:Y:S05]  /*1d20*/  BSYNC B0 ;  /* 0x0000000000007941 */ /* 0x000fea0003800000 */
.L_x_1097:
[----:B------:R-:W-:Y:S05]  /*1d30*/  @P0 EXIT ;  /* 0x000000000000094d */ /* 0x000fea0003800000 */
[----:B-1234-:R-:W-:Y:S02]  /*1d40*/  IADD3 R11, P0, R70, 0x38, RZ ;  /* 0x00000038460b7810 */ /* 0x01efe40007f1e0ff */
        /* <DEDUP_REMOVED lines=8> */
[----:B0-----:R-:W-:Y:S01]  /*1dd0*/  STG.E.128 [R8.64], R4 ;  /* 0x0000000408007986 */ /* 0x001fe2000c101d04 */
[----:B------:R-:W-:Y:S05]  /*1de0*/  EXIT ;  /* 0x000000000000794d */ /* 0x000fea0003800000 */
.L_x_1099:
        /* <DEDUP_REMOVED lines=9> */
.L_x_1173:


//--------------------- .text._ZN7cutlass13device_kernelIN5flash19enable_sm80_to_sm89INS1_16FlashAttnBwdSm80INS1_25CollectiveMainloopBwdSm80ILi1ELi1EN4cute5tupleIJNS5_1CILi64EEES8_NS7_ILi256EEEEEENS_10bfloat16_tEfNS_4arch4Sm80ELb1ELb0ELb0ELb1ELb0ELb0ELb0ELb0ELi2ELi4ELi2ELi2ELb0EEENS1_24CollectiveEpilogueBwdGQAISA_fSD_Li256ELb1ELb0EEENS1_25SingleTileBwdLPTSchedulerILb1ELi64ELb0EEEEEEEEEvNT_6ParamsE --------------------------
	.section	.text._ZN7cutlass13device_kernelIN5flash19enable_sm80_to_sm89INS1_16FlashAttnBwdSm80INS1_25CollectiveMainloopBwdSm80ILi1ELi1EN4cute5tupleIJNS5_1CILi64EEES8_NS7_ILi256EEEEEENS_10bfloat16_tEfNS_4arch4Sm80ELb1ELb0ELb0ELb1ELb0ELb0ELb0ELb0ELi2ELi4ELi2ELi2ELb0EEENS1_24CollectiveEpilogueBwdGQAISA_fSD_Li256ELb1ELb0EEENS1_25SingleTileBwdLPTSchedulerILb1ELi64ELb0EEEEEEEEEvNT_6ParamsE,"ax",@progbits
	.sectioninfo	@"SHI_REGISTERS=255"
	.align	128
.text._ZN7cutlass13device_kernelIN5flash19enable_sm80_to_sm89INS1_16FlashAttnBwdSm80INS1_25CollectiveMainloopBwdSm80ILi1ELi1EN4cute5tupleIJNS5_1CILi64EEES8_NS7_ILi256EEEEEENS_10bfloat16_tEfNS_4arch4Sm80ELb1ELb0ELb0ELb1ELb0ELb0ELb0ELb0ELi2ELi4ELi2ELi2ELb0EEENS1_24CollectiveEpilogueBwdGQAISA_fSD_Li256ELb1ELb0EEENS1_25SingleTileBwdLPTSchedulerILb1ELi64ELb0EEEEEEEEEvNT_6ParamsE:
        .type           _ZN7cutlass13device_kernelIN5flash19enable_sm80_to_sm89INS1_16FlashAttnBwdSm80INS1_25CollectiveMainloopBwdSm80ILi1ELi1EN4cute5tupleIJNS5_1CILi64EEES8_NS7_ILi256EEEEEENS_10bfloat16_tEfNS_4arch4Sm80ELb1ELb0ELb0ELb1ELb0ELb0ELb0ELb0ELi2ELi4ELi2ELi2ELb0EEENS1_24CollectiveEpilogueBwdGQAISA_fSD_Li256ELb1ELb0EEENS1_25SingleTileBwdLPTSchedulerILb1ELi64ELb0EEEEEEEEEvNT_6ParamsE,@function
        .size           _ZN7cutlass13device_kernelIN5flash19enable_sm80_to_sm89INS1_16FlashAttnBwdSm80INS1_25CollectiveMainloopBwdSm80ILi1ELi1EN4cute5tupleIJNS5_1CILi64EEES8_NS7_ILi256EEEEEENS_10bfloat16_tEfNS_4arch4Sm80ELb1ELb0ELb0ELb1ELb0ELb0ELb0ELb0ELi2ELi4ELi2ELi2ELb0EEENS1_24CollectiveEpilogueBwdGQAISA_fSD_Li256ELb1ELb0EEENS1_25SingleTileBwdLPTSchedulerILb1ELi64ELb0EEEEEEEEEvNT_6ParamsE,(.L_x_1174 - _ZN7cutlass13device_kernelIN5flash19enable_sm80_to_sm89INS1_16FlashAttnBwdSm80INS1_25CollectiveMainloopBwdSm80ILi1ELi1EN4cute5tupleIJNS5_1CILi64EEES8_NS7_ILi256EEEEEENS_10bfloat16_tEfNS_4arch4Sm80ELb1ELb0ELb0ELb1ELb0ELb0ELb0ELb0ELi2ELi4ELi2ELi2ELb0EEENS1_24CollectiveEpilogueBwdGQAISA_fSD_Li256ELb1ELb0EEENS1_25SingleTileBwdLPTSchedulerILb1ELi64ELb0EEEEEEEEEvNT_6ParamsE)
        .other          _ZN7cutlass13device_kernelIN5flash19enable_sm80_to_sm89INS1_16FlashAttnBwdSm80INS1_25CollectiveMainloopBwdSm80ILi1ELi1EN4cute5tupleIJNS5_1CILi64EEES8_NS7_ILi256EEEEEENS_10bfloat16_tEfNS_4arch4Sm80ELb1ELb0ELb0ELb1ELb0ELb0ELb0ELb0ELi2ELi4ELi2ELi2ELb0EEENS1_24CollectiveEpilogueBwdGQAISA_fSD_Li256ELb1ELb0EEENS1_25SingleTileBwdLPTSchedulerILb1ELi64ELb0EEEEEEEEEvNT_6ParamsE,@"STO_CUDA_ENTRY STV_DEFAULT"
_ZN7cutlass13device_kernelIN5flash19enable_sm80_to_sm89INS1_16FlashAttnBwdSm80INS1_25CollectiveMainloopBwdSm80ILi1ELi1EN4cute5tupleIJNS5_1CILi64EEES8_NS7_ILi256EEEEEENS_10bfloat16_tEfNS_4arch4Sm80ELb1ELb0ELb0ELb1ELb0ELb0ELb0ELb0ELi2ELi4ELi2ELi2ELb0EEENS1_24CollectiveEpilogueBwdGQAISA_fSD_Li256ELb1ELb0EEENS1_25SingleTileBwdLPTSchedulerILb1ELi64ELb0EEEEEEEEEvNT_6ParamsE:
        /* <DEDUP_REMOVED lines=31> */
.L_x_1101:
        /* <DEDUP_REMOVED lines=8> */
.L_x_1102:
        /* <DEDUP_REMOVED lines=22> */
.L_x_1103:
        /* <DEDUP_REMOVED lines=14> */
.L_x_1105:
[----:B------:R-:W-:Y:S02]  /*04b0*/  ULDC UR5, c[0x0][0x3dc] ;  /* 0x0000f70000057ab9 */ /* 0x000fe40000000800 */
.L_x_1104:
[----:B------:R-:W-:-:S04]  /*04c0*/  UIADD3 UR5, UR5, 0x3f, URZ ;  /* 0x0000003f05057890 */ /* 0x000fc8000fffe03f */
[----:B------:R-:W-:-:S04]  /*04d0*/  USHF.R.S32.HI UR4, URZ, 0x1f, UR5 ;  /* 0x0000001f3f047899 */ /* 0x000fc80008011405 */
[----:B------:R-:W-:-:S04]  /*04e0*/  ULEA.HI UR4, UR4, UR5, URZ, 0x6 ;  /* 0x0000000504047291 */ /* 0x000fc8000f8f303f */
[----:B------:R-:W-:-:S04]  /*04f0*/  USHF.R.S32.HI UR4, URZ, 0x6, UR4 ;  /* 0x000000063f047899 */ /* 0x000fc80008011404 */
[----:B------:R-:W-:-:S04]  /*0500*/  UISETP.GE.AND UP0, UPT, UR18, UR4, UPT ;  /* 0x000000041200728c */ /* 0x000fc8000bf06270 */
[----:B------:R-:W-:Y:S01]  /*0510*/  USEL UR16, UR16, 0xffffffff, !UP0 ;  /* 0xffffffff10107887 */ /* 0x000fe2000c000000 */
[----:B------:R-:W-:Y:S05]  /*0520*/  BRA `(.L_x_1106) ;  /* 0x0000049000007947 */ /* 0x000fea0003800000 */
.L_x_1100:
        /* <DEDUP_REMOVED lines=22> */
.L_x_1107:
        /* <DEDUP_REMOVED lines=8> */
.L_x_1108:
        /* <DEDUP_REMOVED lines=22> */
.L_x_1109:
        /* <DEDUP_REMOVED lines=14> */
.L_x_1111:
[----:B------:R-:W-:Y:S02]  /*0950*/  ULDC UR5, c[0x0][0x3dc] ;  /* 0x0000f70000057ab9 */ /* 0x000fe40000000800 */
.L_x_1110:
[----:B------:R-:W-:-:S04]  /*0960*/  UIADD3 UR5, UR5, 0x3f, URZ ;  /* 0x0000003f05057890 */ /* 0x000fc8000fffe03f */
[----:B------:R-:W-:-:S04]  /*0970*/  USHF.R.S32.HI UR4, URZ, 0x1f, UR5 ;  /* 0x0000001f3f047899 */ /* 0x000fc80008011405 */
[----:B------:R-:W-:-:S04]  /*0980*/  ULEA.HI UR4, UR4, UR5, URZ, 0x6 ;  /* 0x0000000504047291 */ /* 0x000fc8000f8f303f */
[----:B------:R-:W-:-:S04]  /*0990*/  USHF.R.S32.HI UR4, URZ, 0x6, UR4 ;  /* 0x000000063f047899 */ /* 0x000fc80008011404 */
[----:B------:R-:W-:-:S04]  /*09a0*/  UISETP.GE.AND UP0, UPT, UR18, UR4, UPT ;  /* 0x000000041200728c */ /* 0x000fc8000bf06270 */
[----:B------:R-:W-:-:S06]  /*09b0*/  USEL UR16, UR16, 0xffffffff, !UP0 ;  /* 0xffffffff10107887 */ /* 0x000fcc000c000000 */
.L_x_1106:
[----:B------:R-:W-:-:S13]  /*09c0*/  ISETP.LE.AND P0, PT, RZ, UR16, PT ;  /* 0x00000010ff007c0c */ /* 0x000fda000bf03270 */
[----:B------:R-:W-:Y:S05]  /*09d0*/  @!P0 EXIT ;  /* 0x000000000000894d */ /* 0x000fea0003800000 */
[----:B------:R-:W-:Y:S02]  /*09e0*/  ULDC.64 UR4, c[0x0][0x2c8] ;  /* 0x0000b20000047ab9 */ /* 0x000fe40000000a00 */
[----:B------:R-:W-:Y:S02]  /*09f0*/  UISETP.NE.U32.AND UP2, UPT, URZ, UR4, UPT ;  /* 0x000000043f00728c */ /* 0x000fe4000bf45070 */
[----:B------:R-:W-:Y:S02]  /*0a00*/  ULDC.64 UR6, c[0x0][0x2d0] ;  /* 0x0000b40000067ab9 */ /* 0x000fe40000000a00 */
[----:B------:R-:W-:Y:S02]  /*0a10*/  UISETP.NE.AND.EX UP2, UPT, URZ, UR5, UPT, UP2 ;  /* 0x000000053f00728c */ /* 0x000fe4000bf45320 */
[----:B------:R-:W-:Y:S02]  /*0a20*/  UISETP.NE.U32.AND UP1, UPT, URZ, UR6, UPT ;  /* 0x000000063f00728c */ /* 0x000fe4000bf25070 */
[----:B------:R-:W-:-:S02]  /*0a30*/  UMOV UR4, 0x4 ;  /* 0x0000000400047882 */ /* 0x000fc40000000000 */
[----:B------:R-:W-:Y:S01]  /*0a40*/  ULDC.64 UR8, c[0x0][0x2c8] ;  /* 0x0000b20000087ab9 */ /* 0x000fe20000000a00 */
[----:B------:R-:W-:Y:S01]  /*0a50*/  PLOP3.LUT P2, PT, PT, PT, UP2, 0x80, 0x0 ;  /* 0x000000000000781c */ /* 0x000fe20003f4f028 */
[----:B------:R-:W-:Y:S02]  /*0a60*/  UIMAD.WIDE UR8, UR16, UR4, UR8 ;  /* 0x00000004100872a5 */ /* 0x000fe4000f8e0208 */
[----:B------:R-:W-:Y:S02]  /*0a70*/  UISETP.NE.AND.EX UP1, UPT, URZ, UR7, UPT, UP1 ;  /* 0x000000073f00728c */ /* 0x000fe4000bf25310 */
[----:B------:R-:W-:Y:S02]  /*0a80*/  ULDC.64 UR10, c[0x0][0x2d0] ;  /* 0x0000b400000a7ab9 */ /* 0x000fe40000000a00 */
[----:B------:R-:W-:Y:S01]  /*0a90*/  IMAD.U32 R8, RZ, RZ, UR8 ;  /* 0x00000008ff087e24 */ /* 0x000fe2000f8e00ff */
[----:B------:R-:W-:Y:S01]  /*0aa0*/  UIMAD.WIDE UR10, UR16, UR4, UR10 ;  /* 0x00000004100a72a5 */ /* 0x000fe2000f8e020a */
[----:B------:R-:W-:Y:S01]  /*0ab0*/  IMAD.U32 R9, RZ, RZ, UR9 ;  /* 0x00000009ff097e24 */ /* 0x000fe2000f8e00ff */
[----:B------:R-:W-:Y:S01]  /*0ac0*/  PLOP3.LUT P1, PT, PT, PT, UP1, 0x80, 0x0 ;  /* 0x000000000000781c */ /* 0x000fe20003f2f018 */
[----:B------:R-:W-:-:S02]  /*0ad0*/  ULDC.64 UR6, c[0x0][0x2d8] ;  /* 0x0000b60000067ab9 */ /* 0x000fc40000000a00 */
[----:B------:R-:W-:Y:S01]  /*0ae0*/  UISETP.NE.U32.AND UP0, UPT, URZ, UR6, UPT ;  /* 0x000000063f00728c */ /* 0x000fe2000bf05070 */
[----:B------:R-:W2:Y:S01]  /*0af0*/  @P2 LDG.E R0, [R8.64] ;  /* 0x0000001408002981 */ /* 0x000ea2000c1e1900 */
[----:B------:R-:W-:Y:S01]  /*0b00*/  MOV R2, UR10 ;  /* 0x0000000a00027c02 */ /* 0x000fe20008000f00 */
[----:B------:R-:W-:Y:S01]  /*0b10*/  IMAD.U32 R3, RZ, RZ, UR11 ;  /* 0x0000000bff037e24 */ /* 0x000fe2000f8e00ff */
[----:B------:R-:W-:Y:S01]  /*0b20*/  UISETP.NE.AND.EX UP0, UPT, URZ, UR7, UPT, UP0 ;  /* 0x000000073f00728c */ /* 0x000fe2000bf05300 */
[----:B------:R-:W3:Y:S02]  /*0b30*/  @P2 LDG.E R5, [R8.64] ;  /* 0x0000001408052981 */ /* 0x000ee4000c1e1900 */
[----:B------:R-:W-:-:S03]  /*0b40*/  ULDC.64 UR6, c[0x0][0x2d8] ;  /* 0x0000b60000067ab9 */ /* 0x000fc60000000a00 */
[----:B------:R-:W4:Y:S01]  /*0b50*/  @P1 LDG.E R4, [R2.64] ;  /* 0x0000001402041981 */ /* 0x000f22000c1e1900 */
[----:B------:R-:W-:-:S04]  /*0b60*/  PLOP3.LUT P0, PT, PT, PT, UP0, 0x80, 0x0 ;  /* 0x000000000000781c */ /* 0x000fc80003f0f008 */
[----:B------:R-:W-:-:S06]  /*0b70*/  @UP0 UIMAD.WIDE UR6, UR16, UR4, UR6 ;  /* 0x00000004100602a5 */ /* 0x000fcc000f8e0206 */
[----:B------:R-:W-:Y:S01]  /*0b80*/  MOV R6, UR6 ;  /* 0x0000000600067c02 */ /* 0x000fe20008000f00 */
[----:B------:R-:W-:-:S05]  /*0b90*/  IMAD.U32 R7, RZ, RZ, UR7 ;  /* 0x00000007ff077e24 */ /* 0x000fca000f8e00ff */
[----:B------:R-:W5:Y:S01]  /*0ba0*/  @P0 LDG.E R6, [R6.64] ;  /* 0x0000001406060981 */ /* 0x000f62000c1e1900 */
[----:B------:R-:W-:Y:S02]  /*0bb0*/  ULDC UR15, c[0x0][0x168] ;  /* 0x00005a00000f7ab9 */ /* 0x000fe40000000800 */
[----:B------:R-:W-:Y:S02]  /*0bc0*/  UMOV UR9, URZ ;  /* 0x0000003f00097c82 */ /* 0x000fe40008000000 */
[----:B------:R-:W-:Y:S02]  /*0bd0*/  UMOV UR26, URZ ;  /* 0x0000003f001a7c82 */ /* 0x000fe40008000000 */
[----:B------:R-:W-:Y:S02]  /*0be0*/  UMOV UR27, URZ ;  /* 0x0000003f001b7c82 */ /* 0x000fe40008000000 */
[----:B------:R-:W-:Y:S02]  /*0bf0*/  UMOV UR24, URZ ;  /* 0x0000003f00187c82 */ /* 0x000fe40008000000 */
[----:B------:R-:W-:-:S02]  /*0c00*/  UMOV UR25, URZ ;  /* 0x0000003f00197c82 */ /* 0x000fc40008000000 */
[----:B------:R-:W-:Y:S01]  /*0c10*/  ULDC UR14, c[0x0][0x198] ;  /* 0x00006600000e7ab9 */ /* 0x000fe20000000800 */
[----:B--2---:R-:W1:Y:S08]  /*0c20*/  @P2 R2UR UR5, R0 ;  /* 0x00000000000523c2 */ /* 0x004e7000000e0000 */
[----:B---3--:R-:W2:Y:S08]  /*0c30*/  @P2 R2UR UR8, R5 ;  /* 0x00000000050823c2 */ /* 0x008eb000000e0000 */
[----:B----4-:R-:W3:Y:S01]  /*0c40*/  @P1 R2UR UR7, R4 ;  /* 0x00000000040713c2 */ /* 0x010ee200000e0000 */
[----:B-1----:R-:W-:-:S04]  /*0c50*/  @UP2 ULEA UR5, UR16, UR5, 0x6 ;  /* 0x0000000510052291 */ /* 0x002fc8000f8e303f */
[----:B------:R-:W-:-:S04]  /*0c60*/  @UP2 USHF.R.S32.HI UR10, URZ, 0x1f, UR5 ;  /* 0x0000001f3f0a2899 */ /* 0x000fc80008011405 */
[----:B------:R-:W-:Y:S02]  /*0c70*/  @UP2 ULEA.HI UR10, UR10, UR5, URZ, 0x6 ;  /* 0x000000050a0a2291 */ /* 0x000fe4000f8f303f */
[----:B--2---:R-:W-:Y:S02]  /*0c80*/  @UP2 USHF.R.S32.HI UR6, URZ, 0x1f, UR8 ;  /* 0x0000001f3f062899 */ /* 0x004fe40008011408 */
[----:B---3--:R-:W-:Y:S01]  /*0c90*/  @UP1 USHF.R.S32.HI UR5, URZ, 0x1f, UR7 ;  /* 0x0000001f3f051899 */ /* 0x008fe20008011407 */
[----:B-----5:R1:W2:Y:S01]  /*0ca0*/  @P0 R2UR UR15, R6 ;  /* 0x00000000060f03c2 */ /* 0x0202a200000e0000 */
[----:B------:R-:W-:Y:S02]  /*0cb0*/  @UP2 ULOP3.LUT UR9, UR10, 0xffffffc0, URZ, 0xc0, !UPT ;  /* 0xffffffc00a092892 */ /* 0x000fe4000f8ec03f */
[----:B------:R-:W-:Y:S02]  /*0cc0*/  @UP2 UMOV UR24, UR8 ;  /* 0x0000000800182c82 */ /* 0x000fe40008000000 */
[----:B------:R-:W-:-:S02]  /*0cd0*/  @UP2 UMOV UR25, UR6 ;  /* 0x0000000600192c82 */ /* 0x000fc40008000000 */
[----:B------:R-:W-:Y:S02]  /*0ce0*/  @UP1 UMOV UR26, UR7 ;  /* 0x00000007001a1c82 */ /* 0x000fe40008000000 */
[----:B------:R-:W-:Y:S01]  /*0cf0*/  @UP1 UMOV UR27, UR5 ;  /* 0x00000005001b1c82 */ /* 0x000fe20008000000 */
[----:B-12---:R-:W-:Y:S05]  /*0d00*/  @P0 BRA `(.L_x_1112) ;  /* 0x0000006000000947 */ /* 0x006fea0003800000 */
[----:B------:R-:W-:Y:S05]  /*0d10*/  @!P2 BRA `(.L_x_1112) ;  /* 0x000000500000a947 */ /* 0x000fea0003800000 */
[----:B------:R-:W2:Y:S04]  /*0d20*/  LDG.E R4, [R8.64] ;  /* 0x0000001408047981 */ /* 0x000ea8000c1e1900 */
[----:B------:R-:W3:Y:S01]  /*0d30*/  LDG.E R0, [R8.64+0x4] ;  /* 0x0000041408007981 */ /* 0x000ee2000c1e1900 */
[----:B--2---:R-:W1:Y:S08]  /*0d40*/  R2UR UR15, R4 ;  /* 0x00000000040f73c2 */ /* 0x004e7000000e0000 */
[----:B---3--:R-:W1:Y:S02]  /*0d50*/  R2UR UR5, R0 ;  /* 0x00000000000573c2 */ /* 0x008e6400000e0000 */
[----:B-1----:R-:W-:-:S06]  /*0d60*/  UIADD3 UR15, -UR15, UR5, URZ ;  /* 0x000000050f0f7290 */ /* 0x002fcc000fffe13f */
.L_x_1112:
        /* <DEDUP_REMOVED lines=10> */
.L_x_1113:
[----:B------:R-:W-:Y:S05]  /*0e10*/  @!P1 BRA `(.L_x_1114) ;  /* 0x0000005000009947 */ /* 0x000fea0003800000 */
[----:B------:R1:W2:Y:S04]  /*0e20*/  LDG.E R0, [R2.64] ;  /* 0x0000001402007981 */ /* 0x0002a8000c1e1900 */
[----:B-1----:R-:W3:Y:S01]  /*0e30*/  LDG.E R2, [R2.64+0x4] ;  /* 0x0000041402027981 */ /* 0x002ee2000c1e1900 */
[----:B--2---:R-:W1:Y:S08]  /*0e40*/  R2UR UR14, R0 ;  /* 0x00000000000e73c2 */ /* 0x004e7000000e0000 */
[----:B---3--:R-:W1:Y:S02]  /*0e50*/  R2UR UR4, R2 ;  /* 0x00000000020473c2 */ /* 0x008e6400000e0000 */
[----:B-1----:R-:W-:-:S06]  /*0e60*/  UIADD3 UR14, -UR14, UR4, URZ ;  /* 0x000000040e0e7290 */ /* 0x002fcc000fffe13f */
.L_x_1114:
        /* <DEDUP_REMOVED lines=82> */
[----:B------:R-:W-:Y:S01]  /*1390*/  SHF.R.S32.HI R34, RZ, 0x1f, R166 ;  /* 0x0000001fff227819 */ /* 0x000fe200000114a6 */
[----:B------:R-:W-:Y:S01]  /*13a0*/  ULDC.64 UR4, c[0x0][0x270] ;  /* 0x00009c0000047ab9 */ /* 0x000fe20000000a00 */
[----:B------:R-:W-:Y:S01]  /*13b0*/  IMAD.SHL.U32 R0, R166, 0x4, RZ ;  /* 0x00000004a6007824 */ /* 0x000fe200078e00ff */
[----:B------:R-:W-:Y:S01]  /*13c0*/  UIMAD UR4, UR23, UR4, URZ ;  /* 0x00000004170472a4 */ /* 0x000fe2000f8e023f */
[-C--:B------:R-:W-:Y:S01]  /*13d0*/  LEA.HI R33, R34, R166.reuse, RZ, 0x4 ;  /* 0x000000a622217211 */ /* 0x080fe200078f20ff */
[----:B------:R-:W-:Y:S01]  /*13e0*/  ULDC.64 UR6, c[0x0][0x248] ;  /* 0x0000920000067ab9 */ /* 0x000fe20000000a00 */
[----:B------:R-:W-:Y:S01]  /*13f0*/  IMAD.U32 R7, RZ, RZ, UR17 ;  /* 0x00000011ff077e24 */ /* 0x000fe2000f8e00ff */
[----:B------:R-:W-:Y:S01]  /*1400*/  UIMAD UR8, UR17, UR5, UR4 ;  /* 0x00000005110872a4 */ /* 0x000fe2000f8e0204 */
[----:B------:R-:W-:Y:S01]  /*1410*/  IADD3 R2, P1, R0, UR9, RZ ;  /* 0x0000000900027c10 */ /* 0x000fe2000ff3e0ff */
[----:B------:R-:W-:Y:S01]  /*1420*/  USHF.R.S32.HI UR4, URZ, 0x1f, UR9 ;  /* 0x0000001f3f047899 */ /* 0x000fe20008011409 */
[----:B------:R-:W-:Y:S01]  /*1430*/  SHF.R.S32.HI R8, RZ, 0x4, R33 ;  /* 0x00000004ff087819 */ /* 0x000fe20000011421 */
[----:B------:R-:W-:Y:S01]  /*1440*/  USHF.L.U32 UR5, UR9, 0x8, URZ ;  /* 0x0000000809057899 */ /* 0x000fe2000800063f */
[----:B------:R-:W-:Y:S01]  /*1450*/  LEA.HI R32, R34, R166, RZ, 0x5 ;  /* 0x000000a622207211 */ /* 0x000fe200078f28ff */
[----:B------:R-:W-:Y:S01]  /*1460*/  UISETP.NE.AND UP0, UPT, UR6, 0x1, UPT ;  /* 0x000000010600788c */ /* 0x000fe2000bf05270 */
[----:B------:R-:W-:Y:S01]  /*1470*/  LEA.HI R9, R33, R8, RZ, 0x1 ;  /* 0x0000000821097211 */ /* 0x000fe200078f08ff */
[----:B------:R-:W-:Y:S01]  /*1480*/  USHF.R.S32.HI UR6, URZ, 0x1f, UR5 ;  /* 0x0000001f3f067899 */ /* 0x000fe20008011405 */
[----:B------:R-:W-:Y:S01]  /*1490*/  LEA.HI.X.SX32 R3, R0, UR4, 0x1, P1 ;  /* 0x0000000400037c11 */ /* 0x000fe200088f0eff */
[----:B------:R-:W-:Y:S01]  /*14a0*/  IMAD.U32 R0, RZ, RZ, UR17 ;  /* 0x00000011ff007e24 */ /* 0x000fe2000f8e00ff */
[----:B------:R-:W-:Y:S01]  /*14b0*/  IADD3 R4, P0, R166, UR5, RZ ;  /* 0x00000005a6047c10 */ /* 0x000fe2000ff1e0ff */
[----:B------:R-:W-:Y:S01]  /*14c0*/  IMAD.U32 R6, RZ, RZ, UR17 ;  /* 0x00000011ff067e24 */ /* 0x000fe2000f8e00ff */
[----:B------:R-:W-:Y:S01]  /*14d0*/  LEA.HI R35, R34, R166, RZ, 0x2 ;  /* 0x000000a622237211 */ /* 0x000fe200078f10ff */
[--C-:B------:R-:W-:Y:S01]  /*14e0*/  IMAD.WIDE.U32 R26, R0, c[0x0][0x288], R2.reuse ;  /* 0x0000a200001a7a25 */ /* 0x100fe200078e0002 */
[----:B------:R-:W-:Y:S01]  /*14f0*/  LEA.HI.X.SX32 R5, R166, UR6, 0x1, P0 ;  /* 0x00000006a6057c11 */ /* 0x000fe200080f0eff */
[----:B------:R-:W-:Y:S01]  /*1500*/  UIMAD.WIDE.U32 UR28, UR17, UR7, URZ ;  /* 0x00000007111c72a5 */ /* 0x000fe2000f8e003f */
[----:B------:R-:W-:Y:S01]  /*1510*/  LOP3.LUT R0, R9, 0xfffffffe, RZ, 0xc0, !PT ;  /* 0xfffffffe09007812 */ /* 0x000fe200078ec0ff */
[----:B------:R-:W-:Y:S01]  /*1520*/  IMAD.WIDE.U32 R12, R6, c[0x0][0x270], R2 ;  /* 0x00009c00060c7a25 */ /* 0x000fe200078e0002 */
[--C-:B------:R-:W-:Y:S01]  /*1530*/  SHF.R.S32.HI R6, RZ, 0x2, R35.reuse ;  /* 0x00000002ff067819 */ /* 0x100fe20000011423 */
[----:B------:R-:W-:Y:S01]  /*1540*/  ULDC UR9, c[0x0][0x250] ;  /* 0x0000940000097ab9 */ /* 0x000fe20000000800 */
[----:B------:R-:W-:Y:S01]  /*1550*/  SHF.R.S32.HI R2, RZ, 0x1f, R35 ;  /* 0x0000001fff027819 */ /* 0x000fe20000011423 */
[----:B------:R-:W-:Y:S01]  /*1560*/  IMAD.WIDE.U32 R24, R7, c[0x0][0x238], R4 ;  /* 0x00008e0007187a25 */ /* 0x000fe200078e0004 */
[----:B------:R-:W-:Y:S01]  /*1570*/  SHF.R.S32.HI R4, RZ, 0x5, R32 ;  /* 0x00000005ff047819 */ /* 0x000fe20000011420 */
[----:B------:R-:W-:Y:S01]  /*1580*/  @UP0 UMOV UR19, UR29 ;  /* 0x0000001d00130c82 */ /* 0x000fe20008000000 */
[----:B------:R-:W-:Y:S01]  /*1590*/  LEA.HI R2, R2, R6, RZ, 0x3 ;  /* 0x0000000602027211 */ /* 0x000fe200078f18ff */
[----:B------:R-:W-:Y:S01]  /*15a0*/  IMAD.IADD R28, R8, 0x1, -R0 ;  /* 0x00000001081c7824 */ /* 0x000fe200078e0a00 */
[----:B------:R-:W-:Y:S01]  /*15b0*/  SHF.R.S32.HI R0, RZ, 0x1f, R32 ;  /* 0x0000001fff007819 */ /* 0x000fe20000011420 */
[----:B------:R-:W-:Y:S01]  /*15c0*/  UMOV UR10, UR17 ;  /* 0x00000011000a7c82 */ /* 0x000fe20008000000 */
[-C--:B------:R-:W-:Y:S01]  /*15d0*/  LEA.HI R5, R4, R4.reuse, RZ, 0x1 ;  /* 0x0000000404057211 */ /* 0x080fe200078f08ff */
[----:B------:R-:W-:Y:S01]  /*15e0*/  @UP0 USHF.R.U32.HI UR10, URZ, UR9, UR19 ;  /* 0x000000093f0a0299 */ /* 0x000fe20008011613 */
[----:B------:R-:W-:Y:S01]  /*15f0*/  LEA.HI R0, R0, R4, RZ, 0x2 ;  /* 0x0000000400007211 */ /* 0x000fe200078f10ff */
[----:B------:R-:W-:Y:S01]  /*1600*/  IMAD.U32 R10, RZ, RZ, UR18 ;  /* 0x00000012ff0a7e24 */ /* 0x000fe2000f8e00ff */
[----:B------:R-:W-:Y:S01]  /*1610*/  LEA.HI R7, R34, R166, RZ, 0x3 ;  /* 0x000000a622077211 */ /* 0x000fe200078f18ff */
[----:B------:R-:W-:Y:S01]  /*1620*/  USHF.R.S32.HI UR9, URZ, 0x1f, UR10 ;  /* 0x0000001f3f097899 */ /* 0x000fe2000801140a */
[----:B------:R-:W-:Y:S01]  /*1630*/  LOP3.LUT R3, R0, 0xfffffffc, RZ, 0xc0, !PT ;  /* 0xfffffffc00037812 */ /* 0x000fe200078ec0ff */
[----:B------:R-:W-:Y:S01]  /*1640*/  ULDC.64 UR6, c[0x0][0x1e0] ;  /* 0x0000780000067ab9 */ /* 0x000fe20000000a00 */
[----:B------:R-:W-:Y:S01]  /*1650*/  LOP3.LUT R0, R5, 0xfffffffe, RZ, 0xc0, !PT ;  /* 0xfffffffe05007812 */ /* 0x000fe200078ec0ff */
[----:B------:R-:W-:Y:S01]  /*1660*/  ULDC.64 UR4, c[0x0][0x1b0] ;  /* 0x00006c0000047ab9 */ /* 0x000fe20000000a00 */
[----:B------:R-:W-:Y:S01]  /*1670*/  LOP3.LUT R2, R2, 0xfffffff8, RZ, 0xc0, !PT ;  /* 0xfffffff802027812 */ /* 0x000fe200078ec0ff */
[C---:B------:R-:W-:Y:S01]  /*1680*/  IMAD.IADD R30, R4.reuse, 0x1, -R3 ;  /* 0x00000001041e7824 */ /* 0x040fe200078e0a03 */
[----:B------:R-:W-:Y:S01]  /*1690*/  SHF.R.S32.HI R248, RZ, 0x3, R7 ;  /* 0x00000003fff87819 */ /* 0x000fe20000011407 */
[----:B------:R-:W-:Y:S01]  /*16a0*/  IMAD.IADD R236, R4, 0x1, -R0 ;  /* 0x0000000104ec7824 */ /* 0x000fe200078e0a00 */
[----:B------:R-:W-:Y:S01]  /*16b0*/  LOP3.LUT R0, R7, 0xfffffff8, RZ, 0xc0, !PT ;  /* 0xfffffff807007812 */ /* 0x000fe200078ec0ff */
[----:B------:R-:W-:Y:S01]  /*16c0*/  IMAD.IADD R31, R6, 0x1, -R2 ;  /* 0x00000001061f7824 */ /* 0x000fe200078e0a02 */
[----:B------:R-:W-:Y:S01]  /*16d0*/  SHF.R.S32.HI R20, RZ, 0x1f, R248 ;  /* 0x0000001fff147819 */ /* 0x000fe200000114f8 */
[----:B------:R-:W-:Y:S01]  /*16e0*/  UIMAD UR6, UR9, UR6, URZ ;  /* 0x00000006090672a4 */ /* 0x000fe2000f8e023f */
[----:B------:R-:W-:Y:S01]  /*16f0*/  IADD3 R2, P0, R248, UR26, RZ ;  /* 0x0000001af8027c10 */ /* 0x000fe2000ff1e0ff */
[----:B------:R-:W-:Y:S01]  /*1700*/  IMAD.IADD R29, R166, 0x1, -R0 ;  /* 0x00000001a61d7824 */ /* 0x000fe200078e0a00 */
[----:B------:R-:W-:Y:S01]  /*1710*/  UIMAD UR4, UR9, UR4, URZ ;  /* 0x00000004090472a4 */ /* 0x000fe2000f8e023f */
[----:B------:R-:W-:Y:S01]  /*1720*/  IMAD.SHL.U32 R0, R248, 0x40, RZ ;  /* 0x00000040f8007824 */ /* 0x000fe200078e00ff */
[----:B------:R-:W-:Y:S01]  /*1730*/  IADD3.X R3, R20, UR27, RZ, P0, !PT ;  /* 0x0000001b14037c10 */ /* 0x000fe200087fe4ff */
[----:B------:R-:W-:Y:S01]  /*1740*/  IMAD.SHL.U32 R4, R29, 0x8, RZ ;  /* 0x000000081d047824 */ /* 0x000fe200078e00ff */
[----:B------:R-:W-:Y:S01]  /*1750*/  USHF.R.S32.HI UR9, URZ, 0x1f, UR16 ;  /* 0x0000001f3f097899 */ /* 0x000fe20008011410 */
[----:B------:R-:W-:Y:S01]  /*1760*/  IMAD.U32 R6, RZ, RZ, UR10 ;  /* 0x0000000aff067e24 */ /* 0x000fe2000f8e00ff */
[----:B------:R-:W-:Y:S01]  /*1770*/  LOP3.LUT R0, R0, 0x1c0, RZ, 0xc0, !PT ;  /* 0x000001c000007812 */ /* 0x000fe200078ec0ff */
[----:B------:R-:W-:Y:S01]  /*1780*/  IMAD.WIDE R10, R10, 0x40, R2 ;  /* 0x000000400a0a7825 */ /* 0x000fe200078e0202 */
[--C-:B------:R-:W-:Y:S01]  /*1790*/  SHF.R.S32.HI R5, RZ, 0x1f, R4.reuse ;  /* 0x0000001fff057819 */ /* 0x100fe20000011404 */
[----:B------:R-:W-:Y:S01]  /*17a0*/  UIMAD UR7, UR10, UR7, UR6 ;  /* 0x000000070a0772a4 */ /* 0x000fe2000f8e0206 */
[----:B------:R-:W-:Y:S01]  /*17b0*/  LOP3.LUT R2, R0, 0x38, R4, 0xf8, !PT ;  /* 0x0000003800027812 */ /* 0x000fe200078ef804 */
[----:B------:R-:W-:Y:S01]  /*17c0*/  UIMAD UR6, UR10, UR5, UR4 ;  /* 0x000000050a0672a4 */ /* 0x000fe2000f8e0204 */
[----:B------:R-:W-:Y:S01]  /*17d0*/  SHF.R.U32.HI R0, RZ, 0x3, R0 ;  /* 0x00000003ff007819 */ /* 0x000fe20000011600 */
[----:B------:R-:W-:Y:S01]  /*17e0*/  USEL UR19, UR16, URZ, !UP1 ;  /* 0x0000003f10137287 */ /* 0x000fe2000c800000 */
[----:B------:R-:W-:Y:S01]  /*17f0*/  IADD3 R19, R13, UR8, RZ ;  /* 0x000000080d137c10 */ /* 0x000fe2000fffe0ff */
[----:B------:R-:W-:Y:S01]  /*1800*/  USEL UR8, UR9, URZ, !UP1 ;  /* 0x0000003f09087287 */ /* 0x000fe2000c800000 */
[----:B------:R-:W-:Y:S01]  /*1810*/  LOP3.LUT R240, R2, R0, RZ, 0x3c, !PT ;  /* 0x0000000002f07212 */ /* 0x000fe200078e3cff */
[----:B------:R-:W-:Y:S01]  /*1820*/  ULDC.64 UR4, c[0x0][0x1e8] ;  /* 0x00007a0000047ab9 */ /* 0x000fe20000000a00 */
[----:B------:R-:W-:Y:S01]  /*1830*/  IMAD.WIDE.U32 R2, R6, c[0x0][0x1e0], R4 ;  /* 0x0000780006027a25 */ /* 0x000fe200078e0004 */
[----:B------:R-:W-:Y:S01]  /*1840*/  UIMAD UR4, UR8, UR4, URZ ;  /* 0x00000004080472a4 */ /* 0x000fe2000f8e023f */
[----:B------:R-:W-:Y:S01]  /*1850*/  IADD3 R17, P0, R248, UR24, RZ ;  /* 0x00000018f8117c10 */ /* 0x000fe2000ff1e0ff */
[----:B------:R-:W-:Y:S01]  /*1860*/  USHF.R.S32.HI UR22, URZ, 0x1f, UR13 ;  /* 0x0000001f3f167899 */ /* 0x000fe2000801140d */
[----:B------:R-:W-:Y:S01]  /*1870*/  IMAD.MOV.U32 R18, RZ, RZ, R12 ;  /* 0x000000ffff127224 */ /* 0x000fe200078e000c */
[----:B------:R-:W-:Y:S01]  /*1880*/  IADD3 R3, R3, UR7, RZ ;  /* 0x0000000703037c10 */ /* 0x000fe2000fffe0ff */
[----:B------:R-:W-:Y:S01]  /*1890*/  IMAD.WIDE.U32 R6, R6, c[0x0][0x1b0], R4 ;  /* 0x00006c0006067a25 */ /* 0x000fe200078e0004 */
[----:B------:R-:W-:Y:S01]  /*18a0*/  IADD3.X R20, R20, UR25, RZ, P0, !PT ;  /* 0x0000001914147c10 */ /* 0x000fe200087fe4ff */
[----:B------:R-:W-:Y:S01]  /*18b0*/  UIMAD UR7, UR19, UR5, UR4 ;  /* 0x00000005130772a4 */ /* 0x000fe2000f8e0204 */
[----:B------:R-:W-:Y:S01]  /*18c0*/  IADD3 R21, R4, 0x40, RZ ;  /* 0x0000004004157810 */ /* 0x000fe20007ffe0ff */
[----:B------:R-:W-:Y:S01]  /*18d0*/  IMAD.U32 R12, RZ, RZ, UR19 ;  /* 0x00000013ff0c7e24 */ /* 0x000fe2000f8e00ff */
[----:B------:R-:W-:Y:S01]  /*18e0*/  ULDC.64 UR4, c[0x0][0x1b8] ;  /* 0x00006e0000047ab9 */ /* 0x000fe20000000a00 */
[----:B------:R-:W-:Y:S01]  /*18f0*/  IADD3 R7, R7, UR6, RZ ;  /* 0x0000000607077c10 */ /* 0x000fe2000fffe0ff */
[----:B------:R-:W-:Y:S01]  /*1900*/  IMAD R0, R20, c[0x0][0x178], RZ ;  /* 0x00005e0014007a24 */ /* 0x000fe200078e02ff */
[----:B------:R-:W-:Y:S01]  /*1910*/  UIMAD UR4, UR8, UR4, URZ ;  /* 0x00000004080472a4 */ /* 0x000fe2000f8e023f */
[----:B------:R-:W-:Y:S01]  /*1920*/  IMAD.WIDE.U32 R2, R12, c[0x0][0x1e8], R2 ;  /* 0x00007a000c027a25 */ /* 0x000fe200078e0002 */
[----:B------:R-:W-:Y:S01]  /*1930*/  UIADD3 UR8, -UR11, UR14, URZ ;  /* 0x0000000e0b087290 */ /* 0x000fe2000fffe13f */
[C---:B------:R-:W-:Y:S01]  /*1940*/  ISETP.GE.AND P6, PT, R4.reuse, c[0x0][0x1cc], PT ;  /* 0x0000730004007a0c */ /* 0x040fe20003fc6270 */
[----:B------:R-:W-:Y:S01]  /*1950*/  UIMAD UR4, UR19, UR5, UR4 ;  /* 0x00000005130472a4 */ /* 0x000fe2000f8e0204 */
[----:B------:R-:W-:Y:S01]  /*1960*/  IMAD R13, R17, c[0x0][0x17c], R0 ;  /* 0x00005f00110d7a24 */ /* 0x000fe200078e0200 */
[----:B------:R-:W-:Y:S01]  /*1970*/  IADD3 R3, R3, UR7, RZ ;  /* 0x0000000703037c10 */ /* 0x000fe2000fffe0ff */
[----:B------:R-:W-:Y:S01]  /*1980*/  IMAD.WIDE.U32 R8, R17, c[0x0][0x178], R4 ;  /* 0x00005e0011087a25 */ /* 0x000fe200078e0004 */
[----:B------:R-:W-:Y:S01]  /*1990*/  IADD3 R22, R4, 0xc0, RZ ;  /* 0x000000c004167810 */ /* 0x000fe20007ffe0ff */
[----:B------:R-:W-:Y:S01]  /*19a0*/  USEL UR10, UR16, URZ, !UP2 ;  /* 0x0000003f100a7287 */ /* 0x000fe2000d000000 */
[----:B------:R-:W-:Y:S01]  /*19b0*/  CS2R R162, SRZ ;  /* 0x0000000000a27805 */ /* 0x000fe2000001ff00 */
[----:B------:R-:W-:Y:S01]  /*19c0*/  IMAD.WIDE.U32 R6, R12, c[0x0][0x1b8], R6 ;  /* 0x00006e000c067a25 */ /* 0x000fe200078e0006 */
[----:B------:R-:W-:Y:S01]  /*19d0*/  USEL UR9, UR9, URZ, !UP2 ;  /* 0x0000003f09097287 */ /* 0x000fe2000d000000 */
[----:B------:R-:W-:Y:S01]  /*19e0*/  CS2R R160, SRZ ;  /* 0x0000000000a07805 */ /* 0x000fe2000001ff00 */
[----:B------:R-:W-:Y:S01]  /*19f0*/  USHF.L.U32 UR19, UR13, 0x6, URZ ;  /* 0x000000060d137899 */ /* 0x000fe2000800063f */
[----:B------:R-:W-:Y:S01]  /*1a00*/  IMAD R0, R11, c[0x0][0x1d8], RZ ;  /* 0x000076000b007a24 */ /* 0x000fe200078e02ff */
[----:B------:R-:W-:Y:S01]  /*1a10*/  IADD3 R7, R7, UR4, RZ ;  /* 0x0000000407077c10 */ /* 0x000fe2000fffe0ff */
[----:B------:R-:W-:Y:S01]  /*1a20*/  IMAD.IADD R9, R9, 0x1, R13 ;  /* 0x0000000109097824 */ /* 0x000fe200078e020d */
[----:B------:R-:W-:Y:S01]  /*1a30*/  ULDC.64 UR4, c[0x0][0x180] ;  /* 0x0000600000047ab9 */ /* 0x000fe20000000a00 */
[C---:B------:R-:W-:Y:S01]  /*1a40*/  IMAD R16, R10.reuse, c[0x0][0x1dc], R0 ;  /* 0x000077000a107a24 */ /* 0x040fe200078e0200 */
[----:B------:R-:W-:Y:S01]  /*1a50*/  UIMAD UR4, UR23, UR4, URZ ;  /* 0x00000004170472a4 */ /* 0x000fe2000f8e023f */
[----:B------:R-:W-:Y:S01]  /*1a60*/  IMAD.WIDE.U32 R12, R10, c[0x0][0x1d8], R2 ;  /* 0x000076000a0c7a25 */ /* 0x000fe200078e0002 */
[----:B------:R-:W-:Y:S01]  /*1a70*/  CS2R R158, SRZ ;  /* 0x00000000009e7805 */ /* 0x000fe2000001ff00 */
[----:B------:R-:W-:Y:S01]  /*1a80*/  CS2R R156, SRZ ;  /* 0x00000000009c7805 */ /* 0x000fe2000001ff00 */
[----:B------:R-:W-:Y:S01]  /*1a90*/  UIMAD UR6, UR17, UR5, UR4 ;  /* 0x00000005110672a4 */ /* 0x000fe2000f8e0204 */
[----:B------:R-:W-:Y:S01]  /*1aa0*/  IMAD R0, R11, c[0x0][0x1a8], RZ ;  /* 0x00006a000b007a24 */ /* 0x000fe200078e02ff */
[----:B------:R-:W-:Y:S01]  /*1ab0*/  LEA R2, P0, R12, c[0x0][0x1c0], 0x1 ;  /* 0x000070000c027a11 */ /* 0x000fe200078008ff */
[----:B------:R-:W-:Y:S01]  /*1ac0*/  IMAD.IADD R3, R13, 0x1, R16 ;  /* 0x000000010d037824 */ /* 0x000fe200078e0210 */
[----:B------:R-:W-:Y:S01]  /*1ad0*/  IADD3 R16, R4, 0x80, RZ ;  /* 0x0000008004107810 */ /* 0x000fe20007ffe0ff */
[C---:B------:R-:W-:Y:S01]  /*1ae0*/  IMAD R0, R10.reuse, c[0x0][0x1ac], R0 ;  /* 0x00006b000a007a24 */ /* 0x040fe200078e0200 */
[----:B------:R-:W-:Y:S01]  /*1af0*/  ULDC.64 UR4, c[0x0][0x178] ;  /* 0x00005e0000047ab9 */ /* 0x000fe20000000a00 */
[----:B------:R-:W-:Y:S01]  /*1b00*/  IMAD.WIDE.U32 R10, R10, c[0x0][0x1a8], R6 ;  /* 0x00006a000a0a7a25 */ /* 0x000fe200078e0006 */
[----:B------:R-:W-:Y:S01]  /*1b10*/  LEA.HI.X R3, R12, c[0x0][0x1c4], R3, 0x1, P0 ;  /* 0x000071000c037a11 */ /* 0x000fe200000f0c03 */
[----:B------:R-:W-:Y:S01]  /*1b20*/  UIMAD.WIDE.U32 UR24, UR13, UR4, URZ ;  /* 0x000000040d1872a5 */ /* 0x000fe2000f8e003f */
[----:B------:R-:W-:Y:S01]  /*1b30*/  ISETP.GE.AND P2, PT, R16, c[0x0][0x1cc], PT ;  /* 0x0000730010007a0c */ /* 0x000fe20003f46270 */
[----:B------:R-:W-:Y:S01]  /*1b40*/  IMAD.IADD R0, R11, 0x1, R0 ;  /* 0x000000010b007824 */ /* 0x000fe200078e0200 */
[C---:B------:R-:W-:Y:S01]  /*1b50*/  LEA R6, P0, R10.reuse, c[0x0][0x190], 0x1 ;  /* 0x000064000a067a11 */ /* 0x040fe200078008ff */
[----:B------:R-:W-:Y:S01]  /*1b60*/  IMAD.U32 R14, RZ, RZ, UR17 ;  /* 0x00000011ff0e7e24 */ /* 0x000fe2000f8e00ff */
[----:B------:R-:W-:Y:S01]  /*1b70*/  UIMAD UR4, UR22, UR4, URZ ;  /* 0x00000004160472a4 */ /* 0x000fe2000f8e023f */
[----:B------:R-:W-:Y:S01]  /*1b80*/  IMAD.MOV.U32 R11, RZ, RZ, c[0x0][0x1dc] ;  /* 0x00007700ff0b7624 */ /* 0x000fe200078e00ff */
[----:B------:R-:W-:Y:S01]  /*1b90*/  LEA.HI.X R7, R10, c[0x0][0x194], R0, 0x1, P0 ;  /* 0x000065000a077a11 */ /* 0x000fe200000f0c00 */
[----:B------:R-:W-:Y:S01]  /*1ba0*/  IMAD.WIDE.U32 R14, R14, c[0x0][0x180], R8 ;  /* 0x000060000e0e7a25 */ /* 0x000fe200078e0008 */
[----:B------:R-:W-:Y:S01]  /*1bb0*/  LEA.HI R10, R34, R166, RZ, 0x6 ;  /* 0x000000a6220a7211 */ /* 0x000fe200078f30ff */
[----:B------:R-:W-:Y:S01]  /*1bc0*/  CS2R R154, SRZ ;  /* 0x00000000009a7805 */ /* 0x000fe2000001ff00 */
[----:B------:R-:W-:Y:S01]  /*1bd0*/  IADD3 R0, -R248, UR8, RZ ;  /* 0x00000008f8007c10 */ /* 0x000fe2000fffe1ff */
[----:B------:R-:W-:Y:S01]  /*1be0*/  IMAD.MOV.U32 R9, RZ, RZ, c[0x0][0x1d8] ;  /* 0x00007600ff097624 */ /* 0x000fe200078e00ff */
[----:B------:R-:W-:Y:S01]  /*1bf0*/  ISETP.GE.AND P0, PT, R21, c[0x0][0x1cc], PT ;  /* 0x0000730015007a0c */ /* 0x000fe20003f06270 */
[----:B------:R-:W-:Y:S01]  /*1c00*/  IMAD.MOV.U32 R36, RZ, RZ, c[0x0][0x1ac] ;  /* 0x00006b00ff247624 */ /* 0x000fe200078e00ff */
[----:B------:R-:W-:Y:S01]  /*1c10*/  SHF.R.S32.HI R23, RZ, 0x6, R10 ;  /* 0x00000006ff177819 */ /* 0x000fe2000001140a */
[----:B------:R-:W-:Y:S01]  /*1c20*/  IMAD.MOV.U32 R12, RZ, RZ, R14 ;  /* 0x000000ffff0c7224 */ /* 0x000fe200078e000e */
[C---:B------:R-:W-:Y:S01]  /*1c30*/  ISETP.LT.OR P4, PT, R0.reuse, 0x1, P6 ;  /* 0x000000010000780c */ /* 0x040fe20003781670 */
[----:B------:R-:W-:Y:S01]  /*1c40*/  IMAD.U32 R14, RZ, RZ, UR10 ;  /* 0x0000000aff0e7e24 */ /* 0x000fe2000f8e00ff */
[----:B------:R-:W-:Y:S01]  /*1c50*/  ISETP.LT.OR P3, PT, R0, 0x1, P0 ;  /* 0x000000010000780c */ /* 0x000fe20000761670 */
[----:B------:R-:W-:Y:S01]  /*1c60*/  IMAD R240, R23, 0x200, R240 ;  /* 0x0000020017f07824 */ /* 0x000fe200078e02f0 */
[C---:B------:R-:W-:Y:S01]  /*1c70*/  LEA R8, P1, R9.reuse, R2, 0x6 ;  /* 0x0000000209087211 */ /* 0x040fe200078230ff */
[----:B------:R-:W-:Y:S01]  /*1c80*/  IMAD.WIDE.U32 R18, R14, c[0x0][0x278], R18 ;  /* 0x00009e000e127a25 */ /* 0x000fe200078e0012 */
[----:B------:R-:W-:Y:S01]  /*1c90*/  ISETP.LT.OR P0, PT, R0, 0x21, P0 ;  /* 0x000000210000780c */ /* 0x000fe20000701670 */
[----:B------:R-:W-:Y:S01]  /*1ca0*/  CS2R R152, SRZ ;  /* 0x0000000000987805 */ /* 0x000fe2000001ff00 */
[----:B------:R-:W-:Y:S01]  /*1cb0*/  LEA.HI.X R9, R9, R3, R11, 0x6, P1 ;  /* 0x0000000309097211 */ /* 0x000fe200008f340b */
[----:B------:R-:W-:Y:S01]  /*1cc0*/  IMAD.MOV.U32 R11, RZ, RZ, c[0x0][0x1a8] ;  /* 0x00006a00ff0b7624 */ /* 0x000fe200078e00ff */
[----:B------:R-:W-:Y:S01]  /*1cd0*/  ISETP.GE.AND P1, PT, R22, c[0x0][0x1cc], PT ;  /* 0x0000730016007a0c */ /* 0x000fe20003f26270 */
[----:B------:R-:W-:Y:S01]  /*1ce0*/  IMAD.SHL.U32 R240, R240, 0x2, RZ ;  /* 0x00000002f0f07824 */ /* 0x000fe200078e00ff */
[----:B------:R-:W-:Y:S01]  /*1cf0*/  IADD3 R13, R15, UR6, RZ ;  /* 0x000000060f0d7c10 */ /* 0x000fe2000fffe0ff */
[----:B------:R-:W-:Y:S01]  /*1d00*/  UIMAD UR6, UR13, UR5, UR4 ;  /* 0x000000050d0672a4 */ /* 0x000fe2000f8e0204 */
[C---:B------:R-:W-:Y:S01]  /*1d10*/  LEA R10, P5, R11.reuse, R6, 0x6 ;  /* 0x000000060b0a7211 */ /* 0x040fe200078a30ff */
[----:B------:R-:W-:Y:S01]  /*1d20*/  IMAD.MOV.U32 R246, RZ, RZ, 0x20 ;  /* 0x00000020fff67424 */ /* 0x000fe200078e00ff */
[----:B------:R-:W-:Y:S01]  /*1d30*/  @!PT LDS RZ, [RZ] ;  /* 0x00000000fffff984 */ /* 0x000fe20000000800 */
[----:B------:R-:W-:Y:S01]  /*1d40*/  @!PT LDS RZ, [RZ] ;  /* 0x00000000fffff984 */ /* 0x000fe20000000800 */
[----:B------:R-:W-:Y:S01]  /*1d50*/  @!PT LDS RZ, [RZ] ;  /* 0x00000000fffff984 */ /* 0x000fe20000000800 */
[----:B------:R1:W-:Y:S01]  /*1d60*/  LDGSTS.E.BYPASS.LTC128B.128 [R240+0x8080], [R2.64], !P4 ;  /* 0x0808000002f07fae */ /* 0x0003e2000e101d54 */
[C---:B------:R-:W-:Y:S01]  /*1d70*/  ISETP.LT.OR P4, PT, R0.reuse, 0x1, P2 ;  /* 0x000000010000780c */ /* 0x040fe20001781670 */
[----:B------:R-:W-:Y:S01]  /*1d80*/  ULDC.64 UR4, c[0x0][0x188] ;  /* 0x0000620000047ab9 */ /* 0x000fe20000000a00 */
[----:B------:R-:W-:Y:S01]  /*1d90*/  LEA.HI.X R11, R11, R7, R36, 0x6, P5 ;  /* 0x000000070b0b7211 */ /* 0x000fe200028f3424 */
[----:B------:R1:W-:Y:S01]  /*1da0*/  LDGSTS.E.BYPASS.LTC128B.128 [R240+0xa080], [R2.64+0x80], !P3 ;  /* 0x0a08008002f07fae */ /* 0x0003e2000d901d54 */
[C---:B------:R-:W-:Y:S01]  /*1db0*/  ISETP.LT.OR P3, PT, R0.reuse, 0x1, P1 ;  /* 0x000000010000780c */ /* 0x040fe20000f61670 */
[----:B------:R-:W-:Y:S01]  /*1dc0*/  UIMAD UR4, UR9, UR4, URZ ;  /* 0x00000004090472a4 */ /* 0x000fe2000f8e023f */
[C---:B------:R-:W-:Y:S01]  /*1dd0*/  ISETP.LT.OR P5, PT, R0.reuse, 0x21, P6 ;  /* 0x000000210000780c */ /* 0x040fe200037a1670 */
[----:B------:R-:W-:Y:S01]  /*1de0*/  UIADD3 UR6, UR25, UR6, URZ ;  /* 0x0000000619067290 */ /* 0x000fe2000fffe03f */
[C---:B------:R-:W-:Y:S01]  /*1df0*/  ISETP.LT.OR P2, PT, R0.reuse, 0x21, P2 ;  /* 0x000000210000780c */ /* 0x040fe20001741670 */
[----:B------:R-:W-:Y:S01]  /*1e00*/  UIMAD UR4, UR10, UR5, UR4 ;  /* 0x000000050a0472a4 */ /* 0x000fe2000f8e0204 */
[----:B------:R-:W-:Y:S01]  /*1e10*/  ISETP.LT.OR P1, PT, R0, 0x21, P1 ;  /* 0x000000210000780c */ /* 0x000fe20000f21670 */
[----:B------:R-:W-:Y:S01]  /*1e20*/  IMAD.WIDE.U32 R38, R14, c[0x0][0x188], R12 ;  /* 0x000062000e267a25 */ /* 0x000fe200078e000c */
[----:B------:R-:W-:Y:S01]  /*1e30*/  CS2R R150, SRZ ;  /* 0x0000000000967805 */ /* 0x000fe2000001ff00 */
[----:B------:R1:W-:Y:S01]  /*1e40*/  LDGSTS.E.BYPASS.LTC128B.128 [R240+0xc080], [R2.64+0x100], !P4 ;  /* 0x0c08010002f07fae */ /* 0x0003e2000e101d54 */
[----:B------:R-:W-:Y:S01]  /*1e50*/  ISETP.GE.AND P4, PT, R4, c[0x0][0x19c], PT ;  /* 0x0000670004007a0c */ /* 0x000fe20003f86270 */
[----:B------:R-:W-:Y:S01]  /*1e60*/  IMAD.WIDE.U32 R12, R17, c[0x0][0x208], R4 ;  /* 0x00008200110c7a25 */ /* 0x000fe200078e0004 */
[----:B------:R-:W-:Y:S01]  /*1e70*/  IADD3 R37, R39, UR4, RZ ;  /* 0x0000000427257c10 */ /* 0x000fe2000fffe0ff */
[----:B------:R1:W-:Y:S01]  /*1e80*/  LDGSTS.E.BYPASS.LTC128B.128 [R240+0xe080], [R2.64+0x180], !P3 ;  /* 0x0e08018002f07fae */ /* 0x0003e2000d901d54 */
[C---:B------:R-:W-:Y:S01]  /*1e90*/  ISETP.GE.AND P3, PT, R21.reuse, c[0x0][0x19c], PT ;  /* 0x0000670015007a0c */ /* 0x040fe20003f66270 */
[----:B------:R-:W-:Y:S01]  /*1ea0*/  ULDC.64 UR4, c[0x0][0x288] ;  /* 0x0000a20000047ab9 */ /* 0x000fe20000000a00 */
[----:B------:R-:W-:Y:S01]  /*1eb0*/  IMAD.MOV.U32 R5, RZ, RZ, c[0x0][0x178] ;  /* 0x00005e00ff057624 */ /* 0x000fe200078e00ff */
[----:B------:R2:W-:Y:S01]  /*1ec0*/  LDGSTS.E.BYPASS.LTC128B.128 [R240+0x9080], [R8.64], !P5 ;  /* 0x0908000008f07fae */ /* 0x0005e2000e901d54 */
[C---:B------:R-:W-:Y:S01]  /*1ed0*/  ISETP.LT.OR P5, PT, R0.reuse, 0x1, P4 ;  /* 0x000000010000780c */ /* 0x040fe200027a1670 */
[----:B------:R-:W-:Y:S01]  /*1ee0*/  UIMAD UR4, UR23, UR4, URZ ;  /* 0x00000004170472a4 */ /* 0x000fe2000f8e023f */
[C---:B------:R-:W-:Y:S01]  /*1ef0*/  ISETP.LT.OR P4, PT, R0.reuse, 0x21, P4 ;  /* 0x000000210000780c */ /* 0x040fe20002781670 */
        /* <DEDUP_REMOVED lines=11> */
[C---:B------:R-:W-:Y:S01]  /*1fb0*/  ISETP.LT.OR P6, PT, R0.reuse, 0x1, P2 ;  /* 0x000000010000780c */ /* 0x040fe200017c1670 */
[----:B------:R3:W-:Y:S01]  /*1fc0*/  LDGSTS.E.BYPASS.LTC128B.128 [R240+0x80], [R6.64], !P5 ;  /* 0x0008000006f07fae */ /* 0x0007e2000e901d54 */
[C---:B------:R-:W-:Y:S01]  /*1fd0*/  ISETP.LT.OR P5, PT, R0.reuse, 0x1, P1 ;  /* 0x000000010000780c */ /* 0x040fe20000fa1670 */
[----:B------:R-:W-:Y:S01]  /*1fe0*/  CS2R R140, SRZ ;  /* 0x00000000008c7805 */ /* 0x000fe2000001ff00 */
[C---:B------:R-:W-:Y:S01]  /*1ff0*/  ISETP.LT.OR P2, PT, R0.reuse, 0x21, P2 ;  /* 0x000000210000780c */ /* 0x040fe20001741670 */
[----:B------:R3:W-:Y:S01]  /*2000*/  LDGSTS.E.BYPASS.LTC128B.128 [R240+0x2080], [R6.64+0x80], !P0 ;  /* 0x0208008006f07fae */ /* 0x0007e2000c101d54 */
[----:B------:R-:W-:Y:S01]  /*2010*/  ISETP.LT.OR P1, PT, R0, 0x21, P1 ;  /* 0x000000210000780c */ /* 0x000fe20000f21670 */
[----:B------:R-:W-:Y:S01]  /*2020*/  CS2R R138, SRZ ;  /* 0x00000000008a7805 */ /* 0x000fe2000001ff00 */
[----:B-1----:R-:W-:Y:S01]  /*2030*/  IMAD.U32 R2, RZ, RZ, UR24 ;  /* 0x00000018ff027e24 */ /* 0x002fe2000f8e00ff */
[----:B------:R1:W-:Y:S01]  /*2040*/  STL.64 [R1], R38 ;  /* 0x0000002601007387 */ /* 0x0003e20000100a00 */
[----:B------:R-:W-:Y:S01]  /*2050*/  IMAD.U32 R3, RZ, RZ, UR25 ;  /* 0x00000019ff037e24 */ /* 0x000fe2000f8e00ff */
[----:B------:R-:W-:Y:S01]  /*2060*/  UIMAD UR25, UR17, UR5, UR4 ;  /* 0x00000005111972a4 */ /* 0x000fe2000f8e0204 */
[----:B------:R-:W-:Y:S01]  /*2070*/  CS2R R136, SRZ ;  /* 0x0000000000887805 */ /* 0x000fe2000001ff00 */
[----:B------:R-:W-:Y:S01]  /*2080*/  LEA R3, P0, R2, R38, 0x6 ;  /* 0x0000002602037211 */ /* 0x000fe200078030ff */
[----:B------:R3:W-:Y:S01]  /*2090*/  LDGSTS.E.BYPASS.LTC128B.128 [R240+0x4080], [R6.64+0x100], !P6 ;  /* 0x0408010006f07fae */ /* 0x0007e2000f101d54 */
[----:B------:R-:W-:Y:S01]  /*20a0*/  ISETP.GE.AND P6, PT, R4, c[0x0][0x16c], PT ;  /* 0x00005b0004007a0c */ /* 0x000fe20003fc6270 */
[----:B------:R-:W-:Y:S01]  /*20b0*/  ULDC.64 UR4, c[0x0][0x238] ;  /* 0x00008e0000047ab9 */ /* 0x000fe20000000a00 */
[----:B------:R-:W-:Y:S01]  /*20c0*/  CS2R R134, SRZ ;  /* 0x0000000000867805 */ /* 0x000fe2000001ff00 */
[----:B------:R3:W-:Y:S01]  /*20d0*/  LDGSTS.E.BYPASS.LTC128B.128 [R240+0x6080], [R6.64+0x180], !P5 ;  /* 0x0608018006f07fae */ /* 0x0007e2000e901d54 */
[----:B------:R-:W-:Y:S01]  /*20e0*/  ISETP.GE.AND P5, PT, R16, c[0x0][0x16c], PT ;  /* 0x00005b0010007a0c */ /* 0x000fe20003fa6270 */
[----:B------:R-:W-:Y:S01]  /*20f0*/  UIMAD UR4, UR23, UR4, URZ ;  /* 0x00000004170472a4 */ /* 0x000fe2000f8e023f */
[----:B------:R-:W-:Y:S01]  /*2100*/  CS2R R132, SRZ ;  /* 0x0000000000847805 */ /* 0x000fe2000001ff00 */
[----:B------:R4:W-:Y:S01]  /*2110*/  LDGSTS.E.BYPASS.LTC128B.128 [R240+0x1080], [R10.64], !P4 ;  /* 0x010800000af07fae */ /* 0x0009e2000e101d54 */
[----:B------:R-:W-:Y:S01]  /*2120*/  CS2R R130, SRZ ;  /* 0x0000000000827805 */ /* 0x000fe2000001ff00 */
[----:B--2---:R-:W-:Y:S01]  /*2130*/  IMAD.U32 R8, RZ, RZ, UR6 ;  /* 0x00000006ff087e24 */ /* 0x004fe2000f8e00ff */
[----:B------:R-:W-:Y:S01]  /*2140*/  ULDC.64 UR6, c[0x0][0x210] ;  /* 0x0000840000067ab9 */ /* 0x000fe20000000a00 */
[----:B------:R4:W-:Y:S01]  /*2150*/  LDGSTS.E.BYPASS.LTC128B.128 [R240+0x3080], [R10.64+0x80], !P3 ;  /* 0x030800800af07fae */ /* 0x0009e2000d901d54 */
[----:B------:R-:W-:Y:S01]  /*2160*/  ISETP.GE.AND P3, PT, R21, c[0x0][0x16c], PT ;  /* 0x00005b0015007a0c */ /* 0x000fe20003f66270 */
[----:B------:R-:W-:Y:S01]  /*2170*/  UIMAD UR6, UR23, UR6, URZ ;  /* 0x00000006170672a4 */ /* 0x000fe2000f8e023f */
[----:B------:R-:W-:Y:S01]  /*2180*/  LEA.HI.X R0, R2, R37, R8, 0x6, P0 ;  /* 0x0000002502007211 */ /* 0x000fe200000f3408 */
[----:B------:R4:W-:Y:S01]  /*2190*/  LDGSTS.E.BYPASS.LTC128B.128 [R240+0x5080], [R10.64+0x100], !P2 ;  /* 0x050801000af07fae */ /* 0x0009e2000d101d54 */
[C---:B------:R-:W-:Y:S01]  /*21a0*/  LEA R2, P0, R3.reuse, c[0x0][0x160], 0x1 ;  /* 0x0000580003027a11 */ /* 0x040fe200078008ff */
[----:B------:R-:W-:Y:S01]  /*21b0*/  IMAD R9, R20, c[0x0][0x208], RZ ;  /* 0x0000820014097a24 */ /* 0x000fe200078e02ff */
[----:B------:R-:W-:Y:S01]  /*21c0*/  UIMAD UR24, UR17, UR7, UR6 ;  /* 0x00000007111872a4 */ /* 0x000fe2000f8e0206 */
[----:B------:R4:W-:Y:S01]  /*21d0*/  LDGSTS.E.BYPASS.LTC128B.128 [R240+0x7080], [R10.64+0x180], !P1 ;  /* 0x070801800af07fae */ /* 0x0009e2000c901d54 */
[----:B------:R-:W-:Y:S01]  /*21e0*/  LEA.HI.X R3, R3, c[0x0][0x164], R0, 0x1, P0 ;  /* 0x0000590003037a11 */ /* 0x000fe200000f0c00 */
[----:B------:R-:W-:Y:S01]  /*21f0*/  IMAD.U32 R0, RZ, RZ, UR19 ;  /* 0x00000013ff007e24 */ /* 0x000fe2000f8e00ff */
[----:B------:R-:W-:Y:S01]  /*2200*/  ISETP.GT.AND P0, PT, R166, 0xf, PT ;  /* 0x0000000fa600780c */ /* 0x000fe20003f04270 */
[----:B------:R-:W-:Y:S01]  /*2210*/  ULDC.64 UR6, c[0x0][0x278] ;  /* 0x00009e0000067ab9 */ /* 0x000fe20000000a00 */
[----:B------:R-:W0:Y:S01]  /*2220*/  LDGDEPBAR ;  /* 0x00000000000079af */ /* 0x000e220000000000 */
[----:B------:R-:W-:Y:S01]  /*2230*/  UIMAD UR6, UR9, UR6, URZ ;  /* 0x00000006090672a4 */ /* 0x000fe2000f8e023f */
[----:B------:R-:W-:Y:S01]  /*2240*/  IADD3 R0, -R0, UR15, -R248 ;  /* 0x0000000f00007c10 */ /* 0x000fe2000fffe9f8 */
[----:B------:R-:W-:Y:S01]  /*2250*/  IMAD R9, R17, c[0x0][0x20c], R9 ;  /* 0x0000830011097a24 */ /* 0x000fe200078e0209 */
[----:B------:R-:W-:Y:S01]  /*2260*/  USHF.R.S32.HI UR23, URZ, 0x1f, UR19 ;  /* 0x0000001f3f177899 */ /* 0x000fe20008011413 */
[----:B------:R-:W-:Y:S01]  /*2270*/  STL [R1+0x8], R37 ;  /* 0x0000082501007387 */ /* 0x000fe20000100800 */
[C---:B------:R-:W-:Y:S01]  /*2280*/  ISETP.LT.OR P2, PT, R0.reuse, 0x1, P6 ;  /* 0x000000010000780c */ /* 0x040fe20003741670 */
[----:B------:R-:W-:Y:S01]  /*2290*/  UIMAD UR7, UR10, UR7, UR6 ;  /* 0x000000070a0772a4 */ /* 0x000fe2000f8e0206 */
[C---:B------:R-:W-:Y:S01]  /*22a0*/  ISETP.LT.OR P4, PT, R0.reuse, 0x1, P3 ;  /* 0x000000010000780c */ /* 0x040fe20001f81670 */
[----:B---3--:R-:W-:Y:S01]  /*22b0*/  IMAD.IADD R7, R13, 0x1, R9 ;  /* 0x000000010d077824 */ /* 0x008fe200078e0209 */
[C---:B------:R-:W-:Y:S01]  /*22c0*/  ISETP.LT.OR P1, PT, R0.reuse, 0x1, P5 ;  /* 0x000000010000780c */ /* 0x040fe20002f21670 */
[----:B------:R-:W-:Y:S01]  /*22d0*/  IMAD.MOV.U32 R6, RZ, RZ, R12 ;  /* 0x000000ffff067224 */ /* 0x000fe200078e000c */
[----:B------:R-:W-:Y:S01]  /*22e0*/  UIMAD UR26, UR17, UR5, UR4 ;  /* 0x00000005111a72a4 */ /* 0x000fe2000f8e0204 */
[----:B------:R-:W-:Y:S01]  /*22f0*/  IADD3 R15, R19, UR7, RZ ;  /* 0x00000007130f7c10 */ /* 0x000fe2000fffe0ff */
[----:B------:R-:W-:Y:S01]  /*2300*/  ULDC.64 UR6, c[0x0][0x208] ;  /* 0x0000820000067ab9 */ /* 0x000fe20000000a00 */
[----:B------:R-:W-:Y:S01]  /*2310*/  ISETP.LT.OR P5, PT, R0, 0x21, P5 ;  /* 0x000000210000780c */ /* 0x000fe20002fa1670 */
[----:B------:R-:W-:Y:S01]  /*2320*/  UIMAD UR22, UR22, UR6, URZ ;  /* 0x00000006161672a4 */ /* 0x000fe2000f8e023f */
[----:B------:R2:W-:Y:S01]  /*2330*/  STL.64 [R1+0x18], R18 ;  /* 0x0000181201007387 */ /* 0x0005e20000100a00 */
[----:B------:R-:W-:Y:S01]  /*2340*/  ULDC.64 UR4, c[0x0][0x218] ;  /* 0x0000860000047ab9 */ /* 0x000fe20000000a00 */
[----:B------:R-:W-:Y:S01]  /*2350*/  @!P0 IMAD.SHL.U32 R13, R166, 0x10, RZ ;  /* 0x00000010a60d8824 */ /* 0x000fe200078e00ff */
[----:B------:R-:W-:Y:S01]  /*2360*/  UIMAD.WIDE.U32 UR28, UR13, UR6, URZ ;  /* 0x000000060d1c72a5 */ /* 0x000fe2000f8e003f */
[----:B------:R3:W-:Y:S01]  /*2370*/  LDGSTS.E.BYPASS.LTC128B.128 [R240+0x10080], [R2.64], !P2 ;  /* 0x1008000002f07fae */ /* 0x0007e2000d101d54 */
[----:B----4-:R-:W-:Y:S01]  /*2380*/  IMAD.MOV.U32 R10, RZ, RZ, c[0x0][0x17c] ;  /* 0x00005f00ff0a7624 */ /* 0x010fe200078e00ff */
[C---:B------:R-:W-:Y:S01]  /*2390*/  LEA R8, P2, R5.reuse, R2, 0x6 ;  /* 0x0000000205087211 */ /* 0x040fe200078430ff */
[----:B------:R-:W-:Y:S01]  /*23a0*/  UIMAD UR22, UR13, UR7, UR22 ;  /* 0x000000070d1672a4 */ /* 0x000fe2000f8e0216 */
[----:B------:R3:W-:Y:S01]  /*23b0*/  LDGSTS.E.BYPASS.LTC128B.128 [R240+0x12080], [R2.64+0x80], !P4 ;  /* 0x1208008002f07fae */ /* 0x0007e2000e101d54 */
[----:B------:R-:W-:Y:S01]  /*23c0*/  ISETP.GE.AND P4, PT, R22, c[0x0][0x16c], PT ;  /* 0x00005b0016007a0c */ /* 0x000fe20003f86270 */
[----:B------:R-:W-:Y:S01]  /*23d0*/  UIMAD UR4, UR9, UR4, URZ ;  /* 0x00000004090472a4 */ /* 0x000fe2000f8e023f */
[----:B------:R-:W-:Y:S01]  /*23e0*/  LEA.HI.X R9, R5, R3, R10, 0x6, P2 ;  /* 0x0000000305097211 */ /* 0x000fe200010f340a */
[----:B------:R-:W-:Y:S01]  /*23f0*/  IMAD.U32 R5, RZ, RZ, UR17 ;  /* 0x00000011ff057e24 */ /* 0x000fe2000f8e00ff */
[----:B------:R-:W-:Y:S01]  /*2400*/  ISETP.LT.OR P2, PT, R0, 0x1, P4 ;  /* 0x000000010000780c */ /* 0x000fe20002741670 */
[----:B------:R3:W-:Y:S01]  /*2410*/  LDGSTS.E.BYPASS.LTC128B.128 [R240+0x14080], [R2.64+0x100], !P1 ;  /* 0x1408010002f07fae */ /* 0x0007e2000c901d54 */
[----:B------:R-:W-:Y:S01]  /*2420*/  @!P0 IADD3 R11, P1, R18, UR19, RZ ;  /* 0x00000013120b8c10 */ /* 0x000fe2000ff3e0ff */
[----:B------:R-:W-:Y:S01]  /*2430*/  IMAD.WIDE.U32 R6, R5, c[0x0][0x210], R6 ;  /* 0x0000840005067a25 */ /* 0x000fe200078e0006 */
[C---:B------:R-:W-:Y:S01]  /*2440*/  ISETP.LT.OR P4, PT, R0.reuse, 0x21, P4 ;  /* 0x000000210000780c */ /* 0x040fe20002781670 */
[----:B------:R-:W-:Y:S01]  /*2450*/  UIADD3 UR22, UR29, UR22, URZ ;  /* 0x000000161d167290 */ /* 0x000fe2000fffe03f */
[----:B------:R-:W-:Y:S01]  /*2460*/  @!P0 IADD3.X R5, R15, UR23, RZ, P1, !PT ;  /* 0x000000170f058c10 */ /* 0x000fe20008ffe4ff */
[----:B------:R-:W-:Y:S01]  /*2470*/  UIMAD UR4, UR10, UR5, UR4 ;  /* 0x000000050a0472a4 */ /* 0x000fe2000f8e0204 */
[----:B------:R-:W-:Y:S01]  /*2480*/  @!P0 LEA R10, P1, R11, c[0x0][0x258], 0x2 ;  /* 0x000096000b0a8a11 */ /* 0x000fe200078210ff */
[----:B------:R4:W-:Y:S01]  /*2490*/  STL [R1+0x24], R15 ;  /* 0x0000240f01007387 */ /* 0x0009e20000100800 */
[----:B------:R-:W-:Y:S01]  /*24a0*/  IADD3 R7, R7, UR24, RZ ;  /* 0x0000001807077c10 */ /* 0x000fe2000fffe0ff */
[----:B------:R-:W-:Y:S01]  /*24b0*/  IMAD.U32 R12, RZ, RZ, UR22 ;  /* 0x00000016ff0c7e24 */ /* 0x000fe2000f8e00ff */
[----:B------:R-:W-:Y:S01]  /*24c0*/  @!P0 LEA.HI.X R11, R11, c[0x0][0x25c], R5, 0x2, P1 ;  /* 0x000097000b0b8a11 */ /* 0x000fe200008f1405 */
[----:B------:R3:W-:Y:S01]  /*24d0*/  LDGSTS.E.BYPASS.LTC128B.128 [R240+0x16080], [R2.64+0x180], !P2 ;  /* 0x1608018002f07fae */ /* 0x0007e2000d101d54 */
[----:B------:R-:W-:Y:S01]  /*24e0*/  ISETP.LT.OR P1, PT, R0, 0x21, P6 ;  /* 0x000000210000780c */ /* 0x000fe20003721670 */
[----:B------:R-:W-:Y:S01]  /*24f0*/  IMAD.WIDE.U32 R250, R14, c[0x0][0x218], R6 ;  /* 0x000086000efa7a25 */ /* 0x000fe200078e0006 */
[----:B------:R-:W-:Y:S01]  /*2500*/  ISETP.LT.OR P2, PT, R0, 0x21, P3 ;  /* 0x000000210000780c */ /* 0x000fe20001f41670 */
[----:B------:R-:W-:Y:S01]  /*2510*/  CS2R R128, SRZ ;  /* 0x0000000000807805 */ /* 0x000fe2000001ff00 */
[C---:B------:R-:W-:Y:S01]  /*2520*/  ISETP.GE.AND P3, PT, R4.reuse, c[0x0][0x16c], PT ;  /* 0x00005b0004007a0c */ /* 0x040fe20003f66270 */
[----:B------:R-:W-:Y:S01]  /*2530*/  IMAD.MOV.U32 R6, RZ, RZ, R26 ;  /* 0x000000ffff067224 */ /* 0x000fe200078e001a */
[C---:B------:R-:W-:Y:S01]  /*2540*/  ISETP.GE.AND P6, PT, R4.reuse, c[0x0][0x1fc], PT ;  /* 0x00007f0004007a0c */ /* 0x040fe20003fc6270 */
[----:B------:R-:W-:Y:S01]  /*2550*/  CS2R R126, SRZ ;  /* 0x00000000007e7805 */ /* 0x000fe2000001ff00 */
[----:B------:R-:W-:Y:S01]  /*2560*/  IADD3 R252, R251, UR4, RZ ;  /* 0x00000004fbfc7c10 */ /* 0x000fe2000fffe0ff */
[----:B------:R-:W-:Y:S01]  /*2570*/  ULDC.64 UR4, c[0x0][0x290] ;  /* 0x0000a40000047ab9 */ /* 0x000fe20000000a00 */
[----:B------:R-:W-:Y:S01]  /*2580*/  IADD3 R5, R25, UR26, RZ ;  /* 0x0000001a19057c10 */ /* 0x000fe2000fffe0ff */
[----:B------:R-:W-:Y:S01]  /*2590*/  UIMAD UR4, UR9, UR4, URZ ;  /* 0x00000004090472a4 */ /* 0x000fe2000f8e023f */
[----:B------:R-:W-:Y:S01]  /*25a0*/  IADD3 R7, R27, UR25, RZ ;  /* 0x000000191b077c10 */ /* 0x000fe2000fffe0ff */
[----:B------:R5:W-:Y:S01]  /*25b0*/  LDGSTS.E.BYPASS.LTC128B.128 [R240+0x11080], [R8.64], !P1 ;  /* 0x1108000008f07fae */ /* 0x000be2000c901d54 */
[----:B------:R-:W-:Y:S01]  /*25c0*/  ISETP.GE.AND P1, PT, R4, c[0x0][0x1fc], PT ;  /* 0x00007f0004007a0c */ /* 0x000fe20003f26270 */
[----:B------:R-:W-:Y:S01]  /*25d0*/  IMAD.MOV.U32 R4, RZ, RZ, R24 ;  /* 0x000000ffff047224 */ /* 0x000fe200078e0018 */
[----:B------:R-:W-:Y:S01]  /*25e0*/  SEL R24, RZ, 0x1, P3 ;  /* 0x00000001ff187807 */ /* 0x000fe20001800000 */
[----:B------:R5:W-:Y:S01]  /*25f0*/  LDGSTS.E.BYPASS.LTC128B.128 [R240+0x13080], [R8.64+0x80], !P2 ;  /* 0x1308008008f07fae */ /* 0x000be2000d101d54 */
[----:B------:R-:W-:Y:S01]  /*2600*/  ISETP.GE.AND P3, PT, R16, c[0x0][0x16c], PT ;  /* 0x00005b0010007a0c */ /* 0x000fe20003f66270 */
[----:B------:R-:W-:Y:S01]  /*2610*/  IMAD.WIDE.U32 R164, R14, c[0x0][0x240], R4 ;  /* 0x000090000ea47a25 */ /* 0x000fe200078e0004 */
[----:B------:R-:W-:Y:S01]  /*2620*/  SEL R25, RZ, 0x1, P1 ;  /* 0x00000001ff197807 */ /* 0x000fe20000800000 */
[----:B------:R5:W-:Y:S01]  /*2630*/  LDGSTS.E.BYPASS.LTC128B.128 [R240+0x15080], [R8.64+0x100], !P5 ;  /* 0x1508010008f07fae */ /* 0x000be2000e901d54 */
[C---:B------:R-:W-:Y:S01]  /*2640*/  ISETP.GE.AND P5, PT, R21.reuse, c[0x0][0x1fc], PT ;  /* 0x00007f0015007a0c */ /* 0x040fe20003fa6270 */
[----:B------:R-:W-:Y:S01]  /*2650*/  IMAD.SHL.U32 R5, R248, 0x8, RZ ;  /* 0x00000008f8057824 */ /* 0x000fe200078e00ff */
[----:B------:R-:W-:Y:S01]  /*2660*/  UIMAD UR4, UR10, UR5, UR4 ;  /* 0x000000050a0472a4 */ /* 0x000fe2000f8e0204 */
[----:B------:R5:W-:Y:S01]  /*2670*/  LDGSTS.E.BYPASS.LTC128B.128 [R240+0x17080], [R8.64+0x180], !P4 ;  /* 0x1708018008f07fae */ /* 0x000be2000e101d54 */
[----:B---3--:R-:W-:Y:S01]  /*2680*/  IMAD.U32 R2, RZ, RZ, UR28 ;  /* 0x0000001cff027e24 */ /* 0x008fe2000f8e00ff */
[C---:B------:R-:W-:Y:S01]  /*2690*/  ISETP.GE.AND P4, PT, R21.reuse, c[0x0][0x16c], PT ;  /* 0x00005b0015007a0c */ /* 0x040fe20003f86270 */
[----:B------:R-:W-:Y:S01]  /*26a0*/  IMAD.U32 R3, RZ, RZ, UR29 ;  /* 0x0000001dff037e24 */ /* 0x000fe2000f8e00ff */
[----:B------:R3:W-:Y:S01]  /*26b0*/  @!P0 LDGSTS.E.BYPASS.LTC128B.128 [R13+0x20080], [R10.64] ;  /* 0x200800000a0d8fae */ /* 0x0007e2000b901d54 */
[----:B-1----:R-:W-:Y:S01]  /*26c0*/  IMAD.WIDE.U32 R38, R14, c[0x0][0x290], R6 ;  /* 0x0000a4000e267a25 */ /* 0x002fe200078e0006 */
[C---:B------:R-:W-:Y:S01]  /*26d0*/  LEA R3, P2, R2.reuse, R250, 0x6 ;  /* 0x000000fa02037211 */ /* 0x040fe200078430ff */
[----:B------:R-:W-:Y:S01]  /*26e0*/  CS2R R124, SRZ ;  /* 0x00000000007c7805 */ /* 0x000fe2000001ff00 */
[----:B--2---:R-:W-:Y:S01]  /*26f0*/  SEL R19, RZ, 0xffffffff, P4 ;  /* 0xffffffffff137807 */ /* 0x004fe20002000000 */
[----:B------:R-:W0:Y:S01]  /*2700*/  LDGDEPBAR ;  /* 0x00000000000079af */ /* 0x000e220000000000 */
[----:B------:R-:W-:Y:S01]  /*2710*/  LEA.HI.X R12, R2, R252, R12, 0x6, P2 ;  /* 0x000000fc020c7211 */ /* 0x000fe200010f340c */
[----:B------:R-:W-:Y:S01]  /*2720*/  IMAD.SHL.U32 R6, R236, 0x10, RZ ;  /* 0x00000010ec067824 */ /* 0x000fe200078e00ff */
[----:B------:R-:W-:Y:S01]  /*2730*/  ISETP.GE.AND P2, PT, R21, c[0x0][0x1fc], PT ;  /* 0x00007f0015007a0c */ /* 0x000fe20003f46270 */
[----:B------:R-:W-:Y:S01]  /*2740*/  IMAD.U32 R14, RZ, RZ, UR6 ;  /* 0x00000006ff0e7e24 */ /* 0x000fe2000f8e00ff */
[----:B------:R-:W-:Y:S01]  /*2750*/  SEL R21, RZ, 0x4, P3 ;  /* 0x00000004ff157807 */ /* 0x000fe20001800000 */
[----:B----4-:R-:W-:Y:S01]  /*2760*/  IMAD.U32 R15, RZ, RZ, UR7 ;  /* 0x00000007ff0f7e24 */ /* 0x010fe2000f8e00ff */
[----:B------:R-:W-:Y:S01]  /*2770*/  ISETP.GE.AND P4, PT, R22, c[0x0][0x16c], PT ;  /* 0x00005b0016007a0c */ /* 0x000fe20003f86270 */
[----:B------:R1:W-:Y:S01]  /*2780*/  STL.64 [R1+0x10], R38 ;  /* 0x0000102601007387 */ /* 0x0003e20000100a00 */
[----:B------:R-:W-:Y:S01]  /*2790*/  ISETP.GE.AND P3, PT, R16, c[0x0][0x1fc], PT ;  /* 0x00007f0010007a0c */ /* 0x000fe20003f66270 */
[----:B------:R-:W-:Y:S01]  /*27a0*/  CS2R R122, SRZ ;  /* 0x00000000007a7805 */ /* 0x000fe2000001ff00 */
[----:B------:R-:W-:Y:S01]  /*27b0*/  SEL R20, RZ, 0xffffffff, P2 ;  /* 0xffffffffff147807 */ /* 0x000fe20001000000 */
[----:B------:R-:W-:Y:S01]  /*27c0*/  STL.64 [R1+0x28], R164 ;  /* 0x000028a401007387 */ /* 0x000fe20000100a00 */
[----:B------:R-:W-:Y:S01]  /*27d0*/  SEL R243, RZ, 0x8, P4 ;  /* 0x00000008fff37807 */ /* 0x000fe20002000000 */
[----:B------:R-:W-:Y:S01]  /*27e0*/  CS2R R120, SRZ ;  /* 0x0000000000787805 */ /* 0x000fe2000001ff00 */
[C---:B------:R-:W-:Y:S01]  /*27f0*/  LEA R2, P1, R3.reuse, c[0x0][0x1f0], 0x1 ;  /* 0x00007c0003027a11 */ /* 0x040fe200078208ff */
[----:B------:R-:W-:Y:S01]  /*2800*/  CS2R R118, SRZ ;  /* 0x0000000000767805 */ /* 0x000fe2000001ff00 */
[----:B------:R-:W-:Y:S01]  /*2810*/  ISETP.LT.OR P2, PT, R0, 0x1, P6 ;  /* 0x000000010000780c */ /* 0x000fe20003741670 */
[----:B------:R-:W-:Y:S01]  /*2820*/  CS2R R116, SRZ ;  /* 0x0000000000747805 */ /* 0x000fe2000001ff00 */
[----:B------:R-:W-:Y:S01]  /*2830*/  SEL R242, RZ, 0x4, P3 ;  /* 0x00000004fff27807 */ /* 0x000fe20001800000 */
[----:B------:R-:W-:Y:S01]  /*2840*/  CS2R R114, SRZ ;  /* 0x0000000000727805 */ /* 0x000fe2000001ff00 */
[----:B------:R-:W-:Y:S01]  /*2850*/  ISETP.GE.AND P4, PT, R16, c[0x0][0x1fc], PT ;  /* 0x00007f0010007a0c */ /* 0x000fe20003f86270 */
[----:B------:R-:W-:Y:S01]  /*2860*/  CS2R R112, SRZ ;  /* 0x0000000000707805 */ /* 0x000fe2000001ff00 */
[----:B------:R-:W-:Y:S01]  /*2870*/  ISETP.LT.OR P3, PT, R0, 0x1, P5 ;  /* 0x000000010000780c */ /* 0x000fe20002f61670 */
[----:B------:R-:W-:Y:S01]  /*2880*/  CS2R R110, SRZ ;  /* 0x00000000006e7805 */ /* 0x000fe2000001ff00 */
[----:B-----5:R-:W-:Y:S01]  /*2890*/  LOP3.LUT R9, R32, 0xffffffe0, RZ, 0xc0, !PT ;  /* 0xffffffe020097812 */ /* 0x020fe200078ec0ff */
[----:B------:R-:W-:Y:S01]  /*28a0*/  CS2R R108, SRZ ;  /* 0x00000000006c7805 */ /* 0x000fe2000001ff00 */
[----:B------:R-:W-:Y:S01]  /*28b0*/  LEA.HI.X R3, R3, c[0x0][0x1f4], R12, 0x1, P1 ;  /* 0x00007d0003037a11 */ /* 0x000fe200008f0c0c */
[----:B------:R-:W-:Y:S01]  /*28c0*/  CS2R R106, SRZ ;  /* 0x00000000006a7805 */ /* 0x000fe2000001ff00 */
[----:B------:R-:W-:Y:S01]  /*28d0*/  ISETP.LT.OR P1, PT, R0, 0x1, P4 ;  /* 0x000000010000780c */ /* 0x000fe20002721670 */
[----:B------:R-:W-:Y:S01]  /*28e0*/  IMAD.IADD R9, R166, 0x1, -R9 ;  /* 0x00000001a6097824 */ /* 0x000fe200078e0a09 */
[----:B------:R-:W-:Y:S01]  /*28f0*/  LOP3.LUT R8, R33, 0xfffffff0, RZ, 0xc0, !PT ;  /* 0xfffffff021087812 */ /* 0x000fe200078ec0ff */
[----:B------:R2:W-:Y:S01]  /*2900*/  LDGSTS.E.BYPASS.LTC128B.128 [R240+0x18080], [R2.64], !P2 ;  /* 0x1808000002f07fae */ /* 0x0005e2000d101d54 */
[----:B------:R-:W-:Y:S01]  /*2910*/  ISETP.LT.OR P6, PT, R0, 0x21, P6 ;  /* 0x000000210000780c */ /* 0x000fe200037c1670 */
[----:B------:R-:W-:Y:S01]  /*2920*/  CS2R R104, SRZ ;  /* 0x0000000000687805 */ /* 0x000fe2000001ff00 */
[----:B---3--:R-:W-:Y:S01]  /*2930*/  SHF.R.S32.HI R11, RZ, 0x1f, R9 ;  /* 0x0000001fff0b7819 */ /* 0x008fe20000011409 */
[----:B------:R2:W-:Y:S01]  /*2940*/  LDGSTS.E.BYPASS.LTC128B.128 [R240+0x1a080], [R2.64+0x80], !P3 ;  /* 0x1a08008002f07fae */ /* 0x0005e2000d901d54 */
[----:B------:R-:W-:Y:S01]  /*2950*/  IMAD.IADD R8, R166, 0x1, -R8 ;  /* 0x00000001a6087824 */ /* 0x000fe200078e0a08 */
[----:B------:R-:W-:Y:S01]  /*2960*/  ISETP.GE.AND P3, PT, R22, c[0x0][0x1fc], PT ;  /* 0x00007f0016007a0c */ /* 0x000fe20003f66270 */
[----:B------:R-:W-:Y:S01]  /*2970*/  CS2R R102, SRZ ;  /* 0x0000000000667805 */ /* 0x000fe2000001ff00 */
[----:B------:R-:W-:Y:S01]  /*2980*/  LEA.HI R13, R11, R9, RZ, 0x2 ;  /* 0x000000090b0d7211 */ /* 0x000fe200078f10ff */
[----:B------:R-:W-:Y:S01]  /*2990*/  CS2R R100, SRZ ;  /* 0x0000000000647805 */ /* 0x000fe2000001ff00 */
[----:B------:R2:W-:Y:S01]  /*29a0*/  LDGSTS.E.BYPASS.LTC128B.128 [R240+0x1c080], [R2.64+0x100], !P1 ;  /* 0x1c08010002f07fae */ /* 0x0005e2000c901d54 */
[C---:B------:R-:W-:Y:S01]  /*29b0*/  ISETP.LT.OR P1, PT, R0.reuse, 0x1, P3 ;  /* 0x000000010000780c */ /* 0x040fe20001f21670 */
[----:B------:R-:W-:Y:S01]  /*29c0*/  CS2R R98, SRZ ;  /* 0x0000000000627805 */ /* 0x000fe2000001ff00 */
[----:B------:R-:W-:Y:S01]  /*29d0*/  SHF.R.S32.HI R12, RZ, 0x1f, R8 ;  /* 0x0000001fff0c7819 */ /* 0x000fe20000011408 */
[----:B------:R-:W-:Y:S01]  /*29e0*/  CS2R R96, SRZ ;  /* 0x0000000000607805 */ /* 0x000fe2000001ff00 */
[----:B------:R-:W-:Y:S01]  /*29f0*/  LOP3.LUT R4, R13, 0x7ffffffc, RZ, 0xc0, !PT ;  /* 0x7ffffffc0d047812 */ /* 0x000fe200078ec0ff */
[----:B------:R-:W-:Y:S01]  /*2a00*/  CS2R R94, SRZ ;  /* 0x00000000005e7805 */ /* 0x000fe2000001ff00 */
[C---:B------:R-:W-:Y:S01]  /*2a10*/  ISETP.LT.OR P5, PT, R0.reuse, 0x21, P5 ;  /* 0x000000210000780c */ /* 0x040fe20002fa1670 */
[----:B------:R-:W-:Y:S01]  /*2a20*/  CS2R R92, SRZ ;  /* 0x00000000005c7805 */ /* 0x000fe2000001ff00 */
[C---:B------:R-:W-:Y:S01]  /*2a30*/  ISETP.LT.OR P4, PT, R0.reuse, 0x21, P4 ;  /* 0x000000210000780c */ /* 0x040fe20002781670 */
[----:B------:R-:W-:Y:S01]  /*2a40*/  CS2R R90, SRZ ;  /* 0x00000000005a7805 */ /* 0x000fe2000001ff00 */
[----:B------:R-:W-:Y:S01]  /*2a50*/  ISETP.LT.OR P3, PT, R0, 0x21, P3 ;  /* 0x000000210000780c */ /* 0x000fe20001f61670 */
[----:B------:R-:W-:Y:S01]  /*2a60*/  IMAD.SHL.U32 R0, R29, 0x40, RZ ;  /* 0x000000401d007824 */ /* 0x000fe200078e00ff */
[----:B------:R-:W-:Y:S01]  /*2a70*/  LEA.HI R230, R12, R8, RZ, 0x3 ;  /* 0x000000080ce67211 */ /* 0x000fe200078f18ff */
[----:B------:R-:W-:Y:S01]  /*2a80*/  IMAD.IADD R12, R9, 0x1, -R4 ;  /* 0x00000001090c7824 */ /* 0x000fe200078e0a04 */
[----:B------:R-:W-:Y:S01]  /*2a90*/  LOP3.LUT R5, R5, 0x8, RZ, 0xc0, !PT ;  /* 0x0000000805057812 */ /* 0x000fe200078ec0ff */
[----:B------:R-:W-:Y:S01]  /*2aa0*/  IMAD.SHL.U32 R9, R23, 0x8, RZ ;  /* 0x0000000817097824 */ /* 0x000fe200078e00ff */
[----:B------:R-:W-:Y:S01]  /*2ab0*/  LOP3.LUT R4, R0, 0x1c0, RZ, 0xc0, !PT ;  /* 0x000001c000047812 */ /* 0x000fe200078ec0ff */
[----:B------:R2:W-:Y:S01]  /*2ac0*/  LDGSTS.E.BYPASS.LTC128B.128 [R240+0x1e080], [R2.64+0x180], !P1 ;  /* 0x1e08018002f07fae */ /* 0x0005e2000c901d54 */
[----:B------:R-:W-:Y:S01]  /*2ad0*/  LEA.HI R0, R34, R166, RZ, 0x7 ;  /* 0x000000a622007211 */ /* 0x000fe200078f38ff */
[----:B------:R-:W-:Y:S01]  /*2ae0*/  CS2R R88, SRZ ;  /* 0x0000000000587805 */ /* 0x000fe2000001ff00 */
[----:B------:R-:W-:Y:S01]  /*2af0*/  SHF.R.U32.HI R7, RZ, 0x3, R4 ;  /* 0x00000003ff077819 */ /* 0x000fe20000011604 */
[----:B------:R-:W-:Y:S01]  /*2b00*/  CS2R R86, SRZ ;  /* 0x0000000000567805 */ /* 0x000fe2000001ff00 */
[----:B------:R-:W-:Y:S01]  /*2b10*/  SHF.R.S32.HI R0, RZ, 0x7, R0 ;  /* 0x00000007ff007819 */ /* 0x000fe20000011400 */
[----:B------:R-:W-:Y:S01]  /*2b20*/  CS2R R84, SRZ ;  /* 0x0000000000547805 */ /* 0x000fe2000001ff00 */
[----:B------:R-:W-:Y:S01]  /*2b30*/  LOP3.LUT R6, R4, 0x10, R6, 0xf8, !PT ;  /* 0x0000001004067812 */ /* 0x000fe200078ef806 */
[----:B------:R-:W-:Y:S01]  /*2b40*/  CS2R R82, SRZ ;  /* 0x0000000000527805 */ /* 0x000fe2000001ff00 */
[C---:B------:R-:W-:Y:S01]  /*2b50*/  LOP3.LUT R11, R7.reuse, R5, R4, 0x1e, !PT ;  /* 0x00000005070b7212 */ /* 0x040fe200078e1e04 */
[----:B------:R-:W-:Y:S01]  /*2b60*/  CS2R R80, SRZ ;  /* 0x0000000000507805 */ /* 0x000fe2000001ff00 */
[----:B------:R-:W-:Y:S01]  /*2b70*/  LEA.HI R4, R0, R0, RZ, 0x1 ;  /* 0x0000000000047211 */ /* 0x000fe200078f08ff */
[----:B------:R-:W-:Y:S01]  /*2b80*/  CS2R R78, SRZ ;  /* 0x00000000004e7805 */ /* 0x000fe2000001ff00 */
[C---:B------:R-:W-:Y:S01]  /*2b90*/  LOP3.LUT R10, R230.reuse, 0xfffffff8, RZ, 0xc0, !PT ;  /* 0xfffffff8e60a7812 */ /* 0x040fe200078ec0ff */
[----:B------:R-:W-:Y:S01]  /*2ba0*/  IMAD.SHL.U32 R230, R230, 0x40, RZ ;  /* 0x00000040e6e67824 */ /* 0x000fe200078e00ff */
[----:B------:R-:W-:Y:S01]  /*2bb0*/  LOP3.LUT R18, R7, R6, R5, 0x1e, !PT ;  /* 0x0000000607127212 */ /* 0x000fe200078e1e05 */
[----:B------:R-:W-:Y:S01]  /*2bc0*/  IMAD.SHL.U32 R5, R28, 0x20, RZ ;  /* 0x000000201c057824 */ /* 0x000fe200078e00ff */
[----:B------:R-:W-:Y:S01]  /*2bd0*/  LOP3.LUT R4, R4, 0x1ffffffe, RZ, 0xc0, !PT ;  /* 0x1ffffffe04047812 */ /* 0x000fe200078ec0ff */
[----:B------:R-:W-:Y:S01]  /*2be0*/  IMAD.SHL.U32 R6, R31, 0x40, RZ ;  /* 0x000000401f067824 */ /* 0x000fe200078e00ff */
[----:B------:R-:W-:Y:S01]  /*2bf0*/  IADD3 R36, R39, UR4, RZ ;  /* 0x0000000427247c10 */ /* 0x000fe2000fffe0ff */
[----:B------:R-:W-:Y:S01]  /*2c00*/  IMAD.IADD R16, R8, 0x1, -R10 ;  /* 0x0000000108107824 */ /* 0x000fe200078e0a0a */
[----:B------:R-:W-:Y:S01]  /*2c10*/  LOP3.LUT R5, R5, 0x20, RZ, 0xc0, !PT ;  /* 0x0000002005057812 */ /* 0x000fe200078ec0ff */
[----:B------:R-:W-:Y:S01]  /*2c20*/  IMAD.IADD R10, R0, 0x1, -R4 ;  /* 0x00000001000a7824 */ /* 0x000fe200078e0a04 */
[----:B------:R-:W-:Y:S01]  /*2c30*/  LEA R8, P1, R14, R2, 0x6 ;  /* 0x000000020e087211 */ /* 0x000fe200078230ff */
[----:B------:R-:W-:Y:S01]  /*2c40*/  IMAD.SHL.U32 R7, R0, 0x8, RZ ;  /* 0x0000000800077824 */ /* 0x000fe200078e00ff */
[----:B------:R-:W-:Y:S01]  /*2c50*/  LOP3.LUT R17, R5, 0x18, R9, 0xf8, !PT ;  /* 0x0000001805117812 */ /* 0x000fe200078ef809 */
[----:B------:R-:W-:Y:S01]  /*2c60*/  IMAD R4, R28, 0x2, R0 ;  /* 0x000000021c047824 */ /* 0x000fe200078e0200 */
[----:B------:R-:W-:Y:S01]  /*2c70*/  LOP3.LUT R0, R6, 0x1c0, RZ, 0xc0, !PT ;  /* 0x000001c006007812 */ /* 0x000fe200078ec0ff */
[----:B------:R-:W-:Y:S01]  /*2c80*/  IMAD.SHL.U32 R6, R19, 0x2, RZ ;  /* 0x0000000213067824 */ /* 0x000fe200078e00ff */
[----:B------:R-:W-:Y:S01]  /*2c90*/  LEA.HI.X R9, R14, R3, R15, 0x6, P1 ;  /* 0x000000030e097211 */ /* 0x000fe200008f340f */
[----:B--2---:R-:W-:Y:S01]  /*2ca0*/  IMAD.U32 R2, R4, 0x200, R11 ;  /* 0x0000020004027824 */ /* 0x004fe200078e000b */
[----:B------:R-:W-:Y:S01]  /*2cb0*/  LOP3.LUT R4, R0, 0x8, R7, 0xf8, !PT ;  /* 0x0000000800047812 */ /* 0x000fe200078ef807 */
[----:B------:R-:W-:Y:S01]  /*2cc0*/  ULDC.64 UR4, c[0x0][0x240] ;  /* 0x0000900000047ab9 */ /* 0x000fe20000000a00 */
[----:B------:R-:W-:Y:S01]  /*2cd0*/  SHF.R.U32.HI R3, RZ, 0x3, R0 ;  /* 0x00000003ff037819 */ /* 0x000fe20000011600 */
[----:B------:R2:W-:Y:S01]  /*2ce0*/  LDGSTS.E.BYPASS.LTC128B.128 [R240+0x19080], [R8.64], !P6 ;  /* 0x1908000008f07fae */ /* 0x0005e2000f101d54 */
[----:B------:R-:W-:Y:S01]  /*2cf0*/  IADD3 R0, P1, R38, UR19, RZ ;  /* 0x0000001326007c10 */ /* 0x000fe2000ff3e0ff */
[----:B------:R-:W-:Y:S01]  /*2d00*/  UIMAD UR4, UR9, UR4, URZ ;  /* 0x00000004090472a4 */ /* 0x000fe2000f8e023f */
[----:B------:R-:W-:Y:S01]  /*2d10*/  LOP3.LUT R7, R4, R3, RZ, 0x3c, !PT ;  /* 0x0000000304077212 */ /* 0x000fe200078e3cff */
[----:B------:R2:W-:Y:S01]  /*2d20*/  LDGSTS.E.BYPASS.LTC128B.128 [R240+0x1b080], [R8.64+0x80], !P5 ;  /* 0x1b08008008f07fae */ /* 0x0005e2000e901d54 */
[----:B------:R-:W-:Y:S01]  /*2d30*/  IADD3.X R3, R36, UR23, RZ, P1, !PT ;  /* 0x0000001724037c10 */ /* 0x000fe20008ffe4ff */
[----:B------:R-:W-:Y:S01]  /*2d40*/  UIMAD UR4, UR10, UR5, UR4 ;  /* 0x000000050a0472a4 */ /* 0x000fe2000f8e0204 */
[----:B------:R-:W-:Y:S01]  /*2d50*/  LEA R14, P1, R0, c[0x0][0x280], 0x2 ;  /* 0x0000a000000e7a11 */ /* 0x000fe200078210ff */
[----:B------:R2:W-:Y:S01]  /*2d60*/  LDGSTS.E.BYPASS.LTC128B.128 [R240+0x1d080], [R8.64+0x100], !P4 ;  /* 0x1d08010008f07fae */ /* 0x0005e2000e101d54 */
[----:B------:R-:W-:Y:S01]  /*2d70*/  ISETP.GE.AND P2, PT, R22, c[0x0][0x1fc], PT ;  /* 0x00007f0016007a0c */ /* 0x000fe20003f46270 */
[----:B------:R-:W-:Y:S01]  /*2d80*/  IMAD R22, R10, 0x4, R12 ;  /* 0x000000040a167824 */ /* 0x000fe200078e020c */
[----:B------:R-:W-:Y:S01]  /*2d90*/  LEA.HI.X R15, R0, c[0x0][0x284], R3, 0x2, P1 ;  /* 0x0000a100000f7a11 */ /* 0x000fe200008f1403 */
[----:B------:R-:W-:Y:S01]  /*2da0*/  IMAD.SHL.U32 R3, R20, 0x2, RZ ;  /* 0x0000000214037824 */ /* 0x000fe200078e00ff */
[----:B------:R-:W-:Y:S01]  /*2db0*/  LOP3.LUT R10, R6, 0x2, R24, 0xe2, !PT ;  /* 0x00000002060a7812 */ /* 0x000fe200078ee218 */
[----:B------:R-:W-:Y:S01]  /*2dc0*/  IMAD.SHL.U32 R12, R30, 0x400, RZ ;  /* 0x000004001e0c7824 */ /* 0x000fe200078e00ff */
[----:B------:R-:W-:Y:S01]  /*2dd0*/  LOP3.LUT R4, R35, 0x3ffffffc, RZ, 0xc0, !PT ;  /* 0x3ffffffc23047812 */ /* 0x000fe200078ec0ff */
[----:B------:R2:W-:Y:S01]  /*2de0*/  LDGSTS.E.BYPASS.LTC128B.128 [R240+0x1f080], [R8.64+0x180], !P3 ;  /* 0x1f08018008f07fae */ /* 0x0005e2000d901d54 */
[----:B------:R-:W-:Y:S01]  /*2df0*/  SHF.R.S32.HI R5, RZ, 0x2, R13 ;  /* 0x00000002ff057819 */ /* 0x000fe2000001140d */
[----:B------:R-:W-:Y:S01]  /*2e00*/  IMAD.MOV.U32 R13, RZ, RZ, 0x10 ;  /* 0x00000010ff0d7424 */ /* 0x000fe200078e00ff */
[----:B------:R-:W-:Y:S01]  /*2e10*/  SEL R6, RZ, 0x8, P2 ;  /* 0x00000008ff067807 */ /* 0x000fe20001000000 */
[----:B------:R-:W-:Y:S01]  /*2e20*/  IMAD.IADD R0, R166, 0x1, -R4 ;  /* 0x00000001a6007824 */ /* 0x000fe200078e0a04 */
[----:B------:R-:W-:Y:S01]  /*2e30*/  R2P PR, R16, 0x6 ;  /* 0x0000000610007804 */ /* 0x000fe20000000000 */
[----:B------:R-:W-:Y:S01]  /*2e40*/  IMAD R241, R30, 0x10, R5 ;  /* 0x000000101ef17824 */ /* 0x000fe200078e0205 */
[----:B------:R-:W-:Y:S01]  /*2e50*/  LOP3.LUT R3, R3, 0x2, R25, 0xe2, !PT ;  /* 0x0000000203037812 */ /* 0x000fe200078ee219 */
[----:B------:R-:W-:Y:S01]  /*2e60*/  IMAD R0, R0, 0x2, R12 ;  /* 0x0000000200007824 */ /* 0x000fe200078e020c */
[----:B------:R-:W-:Y:S01]  /*2e70*/  LOP3.LUT R243, R243, R10, R21, 0xfe, !PT ;  /* 0x0000000af3f37212 */ /* 0x000fe200078efe15 */
[----:B------:R-:W-:Y:S01]  /*2e80*/  IMAD.SHL.U32 R10, R28, 0x8, RZ ;  /* 0x000000081c0a7824 */ /* 0x000fe200078e00ff */
[----:B------:R-:W-:Y:S01]  /*2e90*/  SEL R5, R13, 0xfffffff0, !P1 ;  /* 0xfffffff00d057807 */ /* 0x000fe20004800000 */
[----:B------:R-:W-:Y:S01]  /*2ea0*/  IMAD.IADD R11, R7, 0x1, R0 ;  /* 0x00000001070b7824 */ /* 0x000fe200078e0200 */
[----:B------:R-:W-:Y:S01]  /*2eb0*/  SEL R4, R246, 0xffffffe0, !P2 ;  /* 0xffffffe0f6047807 */ /* 0x000fe20005000000 */
[----:B------:R3:W-:Y:S01]  /*2ec0*/  STL [R1+0x20], R36 ;  /* 0x0000202401007387 */ /* 0x0007e20000100800 */
[----:B------:R-:W-:Y:S01]  /*2ed0*/  LOP3.LUT R242, R6, R3, R242, 0xfe, !PT ;  /* 0x0000000306f27212 */ /* 0x000fe200078efef2 */
[----:B------:R-:W-:Y:S01]  /*2ee0*/  IMAD.SHL.U32 R6, R16, 0x40, RZ ;  /* 0x0000004010067824 */ /* 0x000fe200078e00ff */
[----:B------:R-:W-:Y:S01]  /*2ef0*/  R2P PR, R29, 0x6 ;  /* 0x000000061d007804 */ /* 0x000fe20000000000 */
[----:B------:R-:W-:Y:S01]  /*2f00*/  IMAD.SHL.U32 R244, R11, 0x2, RZ ;  /* 0x000000020bf47824 */ /* 0x000fe200078e00ff */
[----:B------:R-:W-:Y:S01]  /*2f10*/  LOP3.LUT R230, R230, 0xfffffe00, RZ, 0xc0, !PT ;  /* 0xfffffe00e6e67812 */ /* 0x000fe200078ec0ff */
[----:B------:R-:W-:Y:S01]  /*2f20*/  IMAD R0, R28, 0x200, R18 ;  /* 0x000002001c007824 */ /* 0x000fe200078e0212 */
[----:B------:R-:W-:Y:S01]  /*2f30*/  LOP3.LUT R6, R6, 0x1c0, RZ, 0xc0, !PT ;  /* 0x000001c006067812 */ /* 0x000fe200078ec0ff */
[----:B------:R-:W-:Y:S01]  /*2f40*/  IMAD.SHL.U32 R2, R2, 0x2, RZ ;  /* 0x0000000202027824 */ /* 0x000fe200078e00ff */
[----:B------:R-:W-:Y:S01]  /*2f50*/  SEL R3, R13, 0xfffffff0, !P1 ;  /* 0xfffffff00d037807 */ /* 0x000fe20004800000 */
[----:B------:R-:W-:Y:S01]  /*2f60*/  IMAD R236, R236, 0x400, R230 ;  /* 0x00000400ecec7824 */ /* 0x000fe200078e02e6 */
[----:B------:R-:W-:Y:S01]  /*2f70*/  SEL R228, R246, 0xffffffe0, !P2 ;  /* 0xffffffe0f6e47807 */ /* 0x000fe20005000000 */
[----:B------:R-:W-:Y:S01]  /*2f80*/  IMAD.SHL.U32 R235, R0, 0x2, RZ ;  /* 0x0000000200eb7824 */ /* 0x000fe200078e00ff */
[----:B------:R-:W-:Y:S01]  /*2f90*/  R2P PR, R31, 0x6 ;  /* 0x000000061f007804 */ /* 0x000fe20000000000 */
[----:B------:R-:W-:Y:S01]  /*2fa0*/  IMAD R3, R3, 0x2, R2 ;  /* 0x0000000203037824 */ /* 0x000fe200078e0202 */
[----:B------:R-:W-:Y:S01]  /*2fb0*/  ISETP.GE.AND P6, PT, R166, 0x10, PT ;  /* 0x00000010a600780c */ /* 0x000fe20003fc6270 */
[----:B------:R-:W-:Y:S01]  /*2fc0*/  IMAD.IADD R232, R0, 0x1, R228 ;  /* 0x0000000100e87824 */ /* 0x000fe200078e02e4 */
[----:B------:R-:W-:Y:S01]  /*2fd0*/  SHF.R.U32.HI R7, RZ, 0x3, R6 ;  /* 0x00000003ff077819 */ /* 0x000fe20000011606 */
[----:B------:R-:W-:Y:S01]  /*2fe0*/  IMAD R229, R228, 0x2, R2 ;  /* 0x00000002e4e57824 */ /* 0x000fe200078e0202 */
[----:B------:R-:W-:Y:S01]  /*2ff0*/  LOP3.LUT R10, R6, 0x8, R10, 0xf8, !PT ;  /* 0x00000008060a7812 */ /* 0x000fe200078ef80a */
[----:B------:R-:W-:Y:S01]  /*3000*/  CS2R R76, SRZ ;  /* 0x00000000004c7805 */ /* 0x000fe2000001ff00 */
[----:B------:R-:W-:Y:S01]  /*3010*/  LOP3.LUT R6, R7, R17, R6, 0x1e, !PT ;  /* 0x0000001107067212 */ /* 0x000fe200078e1e06 */
[----:B------:R-:W-:Y:S01]  /*3020*/  CS2R R74, SRZ ;  /* 0x00000000004a7805 */ /* 0x000fe2000001ff00 */
[----:B------:R-:W-:Y:S01]  /*3030*/  LOP3.LUT R7, R10, R7, RZ, 0x3c, !PT ;  /* 0x000000070a077212 */ /* 0x000fe200078e3cff */
[----:B------:R-:W-:Y:S01]  /*3040*/  CS2R R72, SRZ ;  /* 0x0000000000487805 */ /* 0x000fe2000001ff00 */
[-C--:B------:R-:W-:Y:S01]  /*3050*/  LOP3.LUT R6, R6, R230.reuse, RZ, 0xfc, !PT ;  /* 0x000000e606067212 */ /* 0x080fe200078efcff */
[----:B------:R-:W-:Y:S01]  /*3060*/  CS2R R70, SRZ ;  /* 0x0000000000467805 */ /* 0x000fe2000001ff00 */
[C---:B------:R-:W-:Y:S01]  /*3070*/  IADD3 R230, R7.reuse, R230, R12 ;  /* 0x000000e607e67210 */ /* 0x040fe20007ffe00c */
[----:B------:R-:W-:Y:S01]  /*3080*/  IMAD.IADD R236, R7, 0x1, R236 ;  /* 0x0000000107ec7824 */ /* 0x000fe200078e02ec */
[----:B------:R-:W-:Y:S01]  /*3090*/  IADD3 R10, R244, 0x20280, RZ ;  /* 0x00020280f40a7810 */ /* 0x000fe20007ffe0ff */
        /* <DEDUP_REMOVED lines=12> */
[----:B------:R-:W-:Y:S01]  /*3160*/  CS2R R66, SRZ ;  /* 0x0000000000427805 */ /* 0x000fe2000001ff00 */
[----:B------:R-:W0:Y:S01]  /*3170*/  LDGDEPBAR ;  /* 0x00000000000079af */ /* 0x000e220000000000 */
        /* <DEDUP_REMOVED lines=14> */
[----:B-1----:R-:W-:Y:S01]  /*3260*/  CS2R R38, SRZ ;  /* 0x0000000000267805 */ /* 0x002fe2000001ff00 */
[----:B---3--:R-:W-:Y:S01]  /*3270*/  CS2R R36, SRZ ;  /* 0x0000000000247805 */ /* 0x008fe2000001ff00 */
[----:B------:R-:W-:Y:S01]  /*3280*/  IADD3 R249, -R10, UR8, RZ ;  /* 0x000000080af97c10 */ /* 0x000fe2000fffe1ff */
[----:B------:R-:W-:Y:S01]  /*3290*/  IMAD.SHL.U32 R0, R6, 0x2, RZ ;  /* 0x0000000206007824 */ /* 0x000fe200078e00ff */
[----:B----4-:R-:W-:Y:S01]  /*32a0*/  IADD3 R7, R165, UR4, RZ ;  /* 0x00000004a5077c10 */ /* 0x010fe2000fffe0ff */
[----:B------:R-:W-:Y:S01]  /*32b0*/  IMAD R228, R228, 0x2, R3 ;  /* 0x00000002e4e47824 */ /* 0x000fe200078e0203 */
[----:B------:R-:W-:Y:S01]  /*32c0*/  USHF.L.U64.HI UR7, UR6, 0x5, UR7 ;  /* 0x0000000506077899 */ /* 0x000fe20008010207 */
[----:B------:R-:W-:Y:S01]  /*32d0*/  IMAD.SHL.U32 R232, R232, 0x2, RZ ;  /* 0x00000002e8e87824 */ /* 0x000fe200078e00ff */
[----:B------:R-:W-:Y:S01]  /*32e0*/  USHF.L.U32 UR6, UR6, 0x5, URZ ;  /* 0x0000000506067899 */ /* 0x000fe2000800063f */
[----:B------:R2:W-:Y:S01]  /*32f0*/  STL [R1+0x30], R7 ;  /* 0x0000300701007387 */ /* 0x0005e20000100800 */
[----:B------:R-:W-:-:S02]  /*3300*/  IMAD.IADD R246, R246, 0x1, R245 ;  /* 0x00000001f6f67824 */ /* 0x000fc400078e02f5 */
[C---:B------:R-:W-:Y:S02]  /*3310*/  IMAD R234, R4.reuse, 0x2, R230 ;  /* 0x0000000204ea7824 */ /* 0x040fe400078e02e6 */
[C---:B------:R-:W-:Y:S02]  /*3320*/  IMAD R239, R4.reuse, 0x2, R236 ;  /* 0x0000000204ef7824 */ /* 0x040fe400078e02ec */
[C---:B------:R-:W-:Y:S02]  /*3330*/  IMAD R233, R4.reuse, 0x2, R231 ;  /* 0x0000000204e97824 */ /* 0x040fe400078e02e7 */
[----:B------:R-:W-:Y:S02]  /*3340*/  IMAD R238, R4, 0x2, R237 ;  /* 0x0000000204ee7824 */ /* 0x000fe400078e02ed */
.L_x_1118:
        /* <DEDUP_REMOVED lines=497> */
[----:B------:R-:W-:Y:S02]  /*5260*/  ISETP.LT.OR P6, PT, R8, 0x1, !P5 ;  /* 0x000000010800780c */ /* 0x000fe40006fc1670 */
[----:B------:R-:W-:Y:S02]  /*5270*/  IADD3 R9, P3, P2, R250, UR4, R9 ;  /* 0x00000004fa097c10 */ /* 0x000fe4000fa7e009 */
[----:B------:R-:W-:Y:S02]  /*5280*/  ISETP.LT.OR P5, PT, R8, 0x21, !P5 ;  /* 0x000000210800780c */ /* 0x000fe40006fa1670 */
[----:B------:R-:W-:Y:S02]  /*5290*/  IADD3.X R16, R252, UR9, R16, P3, P2 ;  /* 0x00000009fc107c10 */ /* 0x000fe40009fe4410 */
[----:B------:R-:W-:Y:S05]  /*52a0*/  LEA R10, P3, R9, c[0x0][0x1f0], 0x1 ;  /* 0x00007c00090a7a11 */ /* 0x000fea00078608ff */
[----:B------:R-:W-:Y:S01]  /*52b0*/  @!PT LDS RZ, [RZ] ;  /* 0x00000000fffff984 */ /* 0x000fe20000000800 */
[----:B------:R-:W-:Y:S01]  /*52c0*/  @!PT LDS RZ, [RZ] ;  /* 0x00000000fffff984 */ /* 0x000fe20000000800 */
[----:B------:R-:W-:Y:S01]  /*52d0*/  @!PT LDS RZ, [RZ] ;  /* 0x00000000fffff984 */ /* 0x000fe20000000800 */
[----:B------:R1:W-:Y:S01]  /*52e0*/  LDGSTS.E.BYPASS.LTC128B.128 [R240+0x18080], [R12.64], !P6 ;  /* 0x180800000cf07fae */ /* 0x0003e2000f101d54 */
[----:B--2---:R-:W-:Y:S04]  /*52f0*/  IADD3 R11, P1, R202, UR5, RZ ;  /* 0x00000005ca0b7c10 */ /* 0x004fe8000ff3e0ff */
[----:B---3--:R-:W-:Y:S02]  /*5300*/  LEA.HI.X.SX32 R15, R15, R200, 0x1, P1 ;  /* 0x000000c80f0f7211 */ /* 0x008fe400008f0eff */
[----:B------:R-:W2:Y:S01]  /*5310*/  S2R R200, SR_TID.X ;  /* 0x0000000000c87919 */ /* 0x000ea20000002100 */
[C---:B------:R-:W-:Y:S02]  /*5320*/  ISETP.LT.OR P1, PT, R8.reuse, 0x1, !P4 ;  /* 0x000000010800780c */ /* 0x040fe40006721670 */
[C---:B------:R-:W-:Y:S02]  /*5330*/  LEA R14, P2, R11.reuse, c[0x0][0x280], 0x2 ;  /* 0x0000a0000b0e7a11 */ /* 0x040fe400078410ff */
[----:B------:R-:W-:Y:S02]  /*5340*/  ISETP.LT.OR P4, PT, R8, 0x21, !P4 ;  /* 0x000000210800780c */ /* 0x000fe40006781670 */
[----:B------:R-:W-:Y:S02]  /*5350*/  LEA.HI.X R15, R11, c[0x0][0x284], R15, 0x2, P2 ;  /* 0x0000a1000b0f7a11 */ /* 0x000fe400010f140f */
[----:B------:R-:W-:Y:S02]  /*5360*/  LOP3.LUT P2, RZ, R242, 0x4, RZ, 0xc0, !PT ;  /* 0x00000004f2ff7812 */ /* 0x000fe4000784c0ff */
[----:B------:R-:W-:Y:S02]  /*5370*/  LEA.HI.X R11, R9, c[0x0][0x1f4], R16, 0x1, P3 ;  /* 0x00007d00090b7a11 */ /* 0x000fe400018f0c10 */
[----:B------:R-:W-:Y:S01]  /*5380*/  ISETP.LT.OR P6, PT, R8, 0x1, !P2 ;  /* 0x000000010800780c */ /* 0x000fe200057c1670 */
[----:B------:R1:W-:Y:S01]  /*5390*/  LDGSTS.E.BYPASS.LTC128B.128 [R240+0x1a080], [R12.64+0x80], !P1 ;  /* 0x1a0800800cf07fae */ /* 0x0003e2000c901d54 */
[----:B------:R-:W-:Y:S02]  /*53a0*/  LOP3.LUT P3, RZ, R242, 0x8, RZ, 0xc0, !PT ;  /* 0x00000008f2ff7812 */ /* 0x000fe4000786c0ff */
[C---:B------:R-:W-:Y:S02]  /*53b0*/  ISETP.LT.OR P2, PT, R8.reuse, 0x21, !P2 ;  /* 0x000000210800780c */ /* 0x040fe40005741670 */
[C---:B------:R-:W-:Y:S02]  /*53c0*/  ISETP.LT.OR P1, PT, R8.reuse, 0x1, !P3 ;  /* 0x000000010800780c */ /* 0x040fe40005f21670 */
[----:B------:R-:W-:Y:S01]  /*53d0*/  ISETP.LT.OR P3, PT, R8, 0x21, !P3 ;  /* 0x000000210800780c */ /* 0x000fe20005f61670 */
[----:B--2---:R-:W-:Y:S04]  /*53e0*/  @!P0 IMAD.SHL.U32 R8, R200, 0x10, RZ ;  /* 0x00000010c8088824 */ /* 0x004fe800078e00ff */
[----:B------:R1:W-:Y:S06]  /*53f0*/  LDGSTS.E.BYPASS.LTC128B.128 [R240+0x1c080], [R12.64+0x100], !P6 ;  /* 0x1c0801000cf07fae */ /* 0x0003ec000f101d54 */
[----:B------:R1:W-:Y:S04]  /*5400*/  LDGSTS.E.BYPASS.LTC128B.128 [R240+0x1e080], [R12.64+0x180], !P1 ;  /* 0x1e0801800cf07fae */ /* 0x0003e8000c901d54 */
[----:B------:R1:W-:Y:S04]  /*5410*/  LDGSTS.E.BYPASS.LTC128B.128 [R240+0x19080], [R10.64], !P5 ;  /* 0x190800000af07fae */ /* 0x0003e8000e901d54 */
[----:B------:R1:W-:Y:S04]  /*5420*/  LDGSTS.E.BYPASS.LTC128B.128 [R240+0x1b080], [R10.64+0x80], !P4 ;  /* 0x1b0800800af07fae */ /* 0x0003e8000e101d54 */
[----:B------:R1:W-:Y:S04]  /*5430*/  LDGSTS.E.BYPASS.LTC128B.128 [R240+0x1d080], [R10.64+0x100], !P2 ;  /* 0x1d0801000af07fae */ /* 0x0003e8000d101d54 */
[----:B------:R1:W-:Y:S04]  /*5440*/  LDGSTS.E.BYPASS.LTC128B.128 [R240+0x1f080], [R10.64+0x180], !P3 ;  /* 0x1f0801800af07fae */ /* 0x0003e8000d901d54 */
[----:B------:R1:W-:Y:S02]  /*5450*/  @!P0 LDGSTS.E.BYPASS.LTC128B.128 [R8+0x20180], [R14.64] ;  /* 0x201800000e088fae */ /* 0x0003e4000b901d54 */
.L_x_1116:
        /* <DEDUP_REMOVED lines=148> */
.L_x_1117:
        /* <DEDUP_REMOVED lines=218> */
.L_x_1115:
[----:B------:R-:W-:Y:S05]  /*6b40*/  @P1 EXIT ;  /* 0x000000000000194d */ /* 0x000fea0003800000 */
[----:B------:R-:W-:Y:S02]  /*6b50*/  ULDC.64 UR4, c[0x0][0x360] ;  /* 0x0000d80000047ab9 */ /* 0x000fe40000000a00 */
[----:B------:R-:W-:Y:S02]  /*6b60*/  UISETP.NE.U32.AND UP0, UPT, URZ, UR4, UPT ;  /* 0x000000043f00728c */ /* 0x000fe4000bf05070 */
[----:B------:R-:W-:Y:S02]  /*6b70*/  ULDC.64 UR6, c[0x0][0x360] ;  /* 0x0000d80000067ab9 */ /* 0x000fe40000000a00 */
[----:B------:R-:W-:-:S06]  /*6b80*/  UISETP.NE.AND.EX UP0, UPT, URZ, UR5, UPT, UP0 ;  /* 0x000000053f00728c */ /* 0x000fcc000bf05300 */
[----:B------:R-:W-:-:S05]  /*6b90*/  PLOP3.LUT P0, PT, PT, PT, UP0, 0x80, 0x0 ;  /* 0x000000000000781c */ /* 0x000fca0003f0f008 */
[----:B------:R-:W-:Y:S02]  /*6ba0*/  @UP0 UMOV UR4, 0x4 ;  /* 0x0000000400040882 */ /* 0x000fe40000000000 */
[----:B------:R-:W-:-:S06]  /*6bb0*/  @UP0 UIMAD.WIDE UR4, UR16, UR4, UR6 ;  /* 0x00000004100402a5 */ /* 0x000fcc000f8e0206 */
[----:B------:R-:W-:Y:S02]  /*6bc0*/  IMAD.U32 R2, RZ, RZ, UR4 ;  /* 0x00000004ff027e24 */ /* 0x000fe4000f8e00ff */
[----:B------:R-:W-:-:S05]  /*6bd0*/  IMAD.U32 R3, RZ, RZ, UR5 ;  /* 0x00000005ff037e24 */ /* 0x000fca000f8e00ff */
[----:B------:R2:W3:Y:S01]  /*6be0*/  @P0 LDG.E R0, [R2.64] ;  /* 0x0000001402000981 */ /* 0x0004e2000c1e1900 */
[----:B------:R-:W-:-:S03]  /*6bf0*/  USHF.L.U32 UR18, UR18, 0xe, URZ ;  /* 0x0000000e12127899 */ /* 0x000fc6000800063f */
[----:B-1----:R-:W1:Y:S03]  /*6c00*/  S2R R4, SR_TID.X ;  /* 0x0000000000047919 */ /* 0x002e660000002100 */
[----:B--2---:R-:W-:Y:S01]  /*6c10*/  IMAD.U32 R2, RZ, RZ, UR18 ;  /* 0x00000012ff027e24 */ /* 0x004fe2000f8e00ff */
[----:B-1----:R-:W-:Y:S01]  /*6c20*/  SHF.R.S32.HI R3, RZ, 0x1f, R4 ;  /* 0x0000001fff037819 */ /* 0x002fe20000011404 */
[----:B------:R-:W-:Y:S06]  /*6c30*/  BAR.SYNC.DEFER_BLOCKING 0x1, 0x100 ;  /* 0x0044000000007b1d */ /* 0x000fec0000010000 */
[----:B---3--:R-:W1:Y:S02]  /*6c40*/  @P0 R2UR UR4, R0 ;  /* 0x00000000000403c2 */ /* 0x008e6400000e0000 */
[----:B-1----:R-:W-:-:S04]  /*6c50*/  @UP0 ULEA UR4, UR16, UR4, 0x6 ;  /* 0x0000000410040291 */ /* 0x002fc8000f8e303f */
[----:B------:R-:W-:-:S04]  /*6c60*/  @UP0 USHF.R.S32.HI UR8, URZ, 0x1f, UR4 ;  /* 0x0000001f3f080899 */ /* 0x000fc80008011404 */
[----:B------:R-:W-:-:S03]  /*6c70*/  @UP0 ULEA.HI UR8, UR8, UR4, URZ, 0x6 ;  /* 0x0000000408080291 */ /* 0x000fc6000f8f303f */
[----:B------:R-:W-:Y:S02]  /*6c80*/  ULDC.64 UR4, c[0x0][0x338] ;  /* 0x0000ce0000047ab9 */ /* 0x000fe40000000a00 */
[----:B------:R-:W-:Y:S02]  /*6c90*/  UISETP.NE.AND UP1, UPT, UR4, 0x1, UPT ;  /* 0x000000010400788c */ /* 0x000fe4000bf25270 */
[----:B------:R-:W-:Y:S02]  /*6ca0*/  @UP0 USHF.L.U32 UR8, UR8, 0x8, URZ ;  /* 0x0000000808080899 */ /* 0x000fe4000800063f */
[----:B------:R-:W-:Y:S02]  /*6cb0*/  UIMAD.WIDE.U32 UR6, UR17, UR5, URZ ;  /* 0x00000005110672a5 */ /* 0x000fe4000f8e003f */
[----:B------:R-:W-:Y:S02]  /*6cc0*/  @UP0 ULOP3.LUT UR8, UR8, 0xffffc000, URZ, 0xc0, !UPT ;  /* 0xffffc00008080892 */ /* 0x000fe4000f8ec03f */
[----:B------:R-:W-:-:S02]  /*6cd0*/  ULDC UR5, c[0x0][0x340] ;  /* 0x0000d00000057ab9 */ /* 0x000fc40000000800 */
[----:B------:R-:W-:Y:S02]  /*6ce0*/  @UP0 USHF.R.S32.HI UR9, URZ, 0x1f, UR8 ;  /* 0x0000001f3f090899 */ /* 0x000fe40008011408 */
[----:B------:R-:W-:Y:S02]  /*6cf0*/  USHF.R.S32.HI UR4, URZ, 0x1f, UR18 ;  /* 0x0000001f3f047899 */ /* 0x000fe40008011412 */
[----:B------:R-:W-:Y:S02]  /*6d00*/  @UP1 USHF.R.U32.HI UR17, URZ, UR5, UR7 ;  /* 0x000000053f111299 */ /* 0x000fe40008011607 */
[----:B------:R-:W-:Y:S02]  /*6d10*/  @!UP0 UMOV UR8, URZ ;  /* 0x0000003f00088c82 */ /* 0x000fe40008000000 */
[----:B------:R-:W-:Y:S01]  /*6d20*/  IADD3 R2, P1, P0, R2, UR8, R4 ;  /* 0x0000000802027c10 */ /* 0x000fe2000f83e004 */
[----:B------:R-:W-:Y:S01]  /*6d30*/  USHF.R.S32.HI UR8, URZ, 0x1f, UR17 ;  /* 0x0000001f3f087899 */ /* 0x000fe20008011411 */
[----:B------:R-:W-:Y:S01]  /*6d40*/  IMAD.U32 R0, RZ, RZ, UR4 ;  /* 0x00000004ff007e24 */ /* 0x000fe2000f8e00ff */
[----:B------:R-:W-:Y:S01]  /*6d50*/  ULDC.64 UR6, c[0x0][0x328] ;  /* 0x0000ca0000067ab9 */ /* 0x000fe20000000a00 */
[----:B------:R-:W-:Y:S01]  /*6d60*/  IMAD.U32 R4, RZ, RZ, UR17 ;  /* 0x00000011ff047e24 */ /* 0x000fe2000f8e00ff */
[----:B------:R-:W-:-:S02]  /*6d70*/  UIMAD UR6, UR8, UR6, URZ ;  /* 0x00000006080672a4 */ /* 0x000fc4000f8e023f */
[----:B------:R-:W-:Y:S02]  /*6d80*/  @!UP0 UMOV UR9, URZ ;  /* 0x0000003f00098c82 */ /* 0x000fe40008000000 */
[----:B------:R-:W-:Y:S01]  /*6d90*/  IADD3.X R3, R0, UR9, R3, P1, P0 ;  /* 0x0000000900037c10 */ /* 0x000fe20008fe0403 */
[----:B------:R-:W-:Y:S01]  /*6da0*/  ULDC.64 UR4, c[0x0][0x300] ;  /* 0x0000c00000047ab9 */ /* 0x000fe20000000a00 */
[----:B------:R-:W-:Y:S01]  /*6db0*/  IMAD.U32 R0, RZ, RZ, UR17 ;  /* 0x00000011ff007e24 */ /* 0x000fe2000f8e00ff */
[----:B------:R-:W-:Y:S02]  /*6dc0*/  UIMAD UR6, UR17, UR7, UR6 ;  /* 0x00000007110672a4 */ /* 0x000fe4000f8e0206 */
[----:B------:R-:W-:Y:S01]  /*6dd0*/  USHF.R.S32.HI UR7, URZ, 0x1f, UR16 ;  /* 0x0000001f3f077899 */ /* 0x000fe20008011410 */
[--C-:B------:R-:W-:Y:S01]  /*6de0*/  IMAD.WIDE.U32 R4, R4, c[0x0][0x328], R2.reuse ;  /* 0x0000ca0004047a25 */ /* 0x100fe200078e0002 */
[----:B------:R-:W-:Y:S02]  /*6df0*/  UIMAD UR8, UR8, UR4, URZ ;  /* 0x00000004080872a4 */ /* 0x000fe4000f8e023f */
[----:B------:R-:W-:Y:S01]  /*6e00*/  USEL UR16, UR16, URZ, !UP0 ;  /* 0x0000003f10107287 */ /* 0x000fe2000c000000 */
[----:B------:R-:W-:Y:S01]  /*6e10*/  IMAD.WIDE.U32 R2, R0, c[0x0][0x300], R2 ;  /* 0x0000c00000027a25 */ /* 0x000fe200078e0002 */
[----:B------:R-:W-:Y:S01]  /*6e20*/  USEL UR9, UR7, URZ, !UP0 ;  /* 0x0000003f07097287 */ /* 0x000fe2000c000000 */
[----:B------:R-:W-:Y:S01]  /*6e30*/  IADD3 R5, R5, UR6, RZ ;  /* 0x0000000605057c10 */ /* 0x000fe2000fffe0ff */
[----:B------:R-:W-:-:S02]  /*6e40*/  UIMAD UR8, UR17, UR5, UR8 ;  /* 0x00000005110872a4 */ /* 0x000fc4000f8e0208 */
[----:B------:R-:W-:Y:S01]  /*6e50*/  IMAD.U32 R8, RZ, RZ, UR16 ;  /* 0x00000010ff087e24 */ /* 0x000fe2000f8e00ff */
[----:B------:R-:W-:Y:S01]  /*6e60*/  ULDC.64 UR4, c[0x0][0x330] ;  /* 0x0000cc0000047ab9 */ /* 0x000fe20000000a00 */
[----:B------:R-:W-:Y:S01]  /*6e70*/  IMAD.U32 R6, RZ, RZ, UR16 ;  /* 0x00000010ff067e24 */ /* 0x000fe2000f8e00ff */
[----:B------:R-:W-:Y:S01]  /*6e80*/  UIMAD UR4, UR9, UR4, URZ ;  /* 0x00000004090472a4 */ /* 0x000fe2000f8e023f */
[----:B------:R-:W-:Y:S01]  /*6e90*/  IMAD.WIDE.U32 R8, R8, c[0x0][0x330], R4 ;  /* 0x0000cc0008087a25 */ /* 0x000fe200078e0004 */
[----:B------:R-:W-:Y:S01]  /*6ea0*/  ULDC.64 UR6, c[0x0][0x308] ;  /* 0x0000c20000067ab9 */ /* 0x000fe20000000a00 */
[----:B------:R-:W-:Y:S01]  /*6eb0*/  IADD3 R3, R3, UR8, RZ ;  /* 0x0000000803037c10 */ /* 0x000fe2000fffe0ff */
[----:B------:R-:W-:Y:S02]  /*6ec0*/  UIMAD UR4, UR16, UR5, UR4 ;  /* 0x00000005100472a4 */ /* 0x000fe4000f8e0204 */
[----:B------:R-:W-:Y:S01]  /*6ed0*/  LEA R4, P1, R8, c[0x0][0x310], 0x2 ;  /* 0x0000c40008047a11 */ /* 0x000fe200078210ff */
[----:B------:R-:W-:Y:S01]  /*6ee0*/  UIMAD UR6, UR9, UR6, URZ ;  /* 0x00000006090672a4 */ /* 0x000fe2000f8e023f */
[----:B------:R-:W-:-:S02]  /*6ef0*/  IMAD.WIDE.U32 R6, R6, c[0x0][0x308], R2 ;  /* 0x0000c20006067a25 */ /* 0x000fc400078e0002 */
[----:B------:R-:W-:Y:S01]  /*6f00*/  IADD3 R0, R9, UR4, RZ ;  /* 0x0000000409007c10 */ /* 0x000fe2000fffe0ff */
[----:B------:R-:W-:Y:S02]  /*6f10*/  UIMAD UR6, UR16, UR7, UR6 ;  /* 0x00000007100672a4 */ /* 0x000fe4000f8e0206 */
[----:B------:R-:W-:Y:S02]  /*6f20*/  LEA R2, P0, R6, c[0x0][0x2e8], 0x2 ;  /* 0x0000ba0006027a11 */ /* 0x000fe400078010ff */
[----:B------:R-:W-:Y:S02]  /*6f30*/  LEA.HI.X R5, R8, c[0x0][0x314], R0, 0x2, P1 ;  /* 0x0000c50008057a11 */ /* 0x000fe400008f1400 */
[----:B------:R-:W-:-:S03]  /*6f40*/  IADD3 R3, R7, UR6, RZ ;  /* 0x0000000607037c10 */ /* 0x000fc6000fffe0ff */
        /* <DEDUP_REMOVED lines=130> */
.L_x_1119:
        /* <DEDUP_REMOVED lines=9> */
.L_x_1174:


//--------------------- .text._ZN7cutlass13device_kernelIN5flash22FlashAttnBwdPreprocessIN4cute5tupleIJNS3_1CILi64EEENS5_ILi256EEEEEENS_10bfloat16_tEfNS_4arch4Sm80ELb1ELb1EEEEEvNT_6ParamsE --------------------------
	.section	.text._ZN7cutlass13device_kernelIN5flash22FlashAttnBwdPreprocessIN4cute5tupleIJNS3_1CILi64EEENS5_ILi256EEEEEENS_10bfloat16_tEfNS_4arch4Sm80ELb1ELb1EEEEEvNT_6ParamsE,"ax",@progbits
	.sectioninfo	@"SHI_REGISTERS=121"
	.align	128
.text._ZN7cutlass13device_kernelIN5flash22FlashAttnBwdPreprocessIN4cute5tupleIJNS3_1CILi64EEENS5_ILi256EEEEEENS_10bfloat16_tEfNS_4arch4Sm80ELb1ELb1EEEEEvNT_6ParamsE:
        .type           _ZN7cutlass13device_kernelIN5flash22FlashAttnBwdPreprocessIN4cute5tupleIJNS3_1CILi64EEENS5_ILi256EEEEEENS_10bfloat16_tEfNS_4arch4Sm80ELb1ELb1EEEEEvNT_6ParamsE,@function
        .size           _ZN7cutlass13device_kernelIN5flash22FlashAttnBwdPreprocessIN4cute5tupleIJNS3_1CILi64EEENS5_ILi256EEEEEENS_10bfloat16_tEfNS_4arch4Sm80ELb1ELb1EEEEEvNT_6ParamsE,(.L_x_1175 - _ZN7cutlass13device_kernelIN5flash22FlashAttnBwdPreprocessIN4cute5tupleIJNS3_1CILi64EEENS5_ILi256EEEEEENS_10bfloat16_tEfNS_4arch4Sm80ELb1ELb1EEEEEvNT_6ParamsE)
        .other          _ZN7cutlass13device_kernelIN5flash22FlashAttnBwdPreprocessIN4cute5tupleIJNS3_1CILi64EEENS5_ILi256EEEEEENS_10bfloat16_tEfNS_4arch4Sm80ELb1ELb1EEEEEvNT_6ParamsE,@"STO_CUDA_ENTRY STV_DEFAULT"
_ZN7cutlass13device_kernelIN5flash22FlashAttnBwdPreprocessIN4cute5tupleIJNS3_1CILi64EEENS5_ILi256EEEEEENS_10bfloat16_tEfNS_4arch4Sm80ELb1ELb1EEEEEvNT_6ParamsE:
[----:B------:R-:W-:Y:S02]  /*0000*/  IMAD.MOV.U32 R1, RZ, RZ, c[0x0][0x28] ;  /* 0x00000a00ff017624 */ /* 0x000fe400078e00ff */
[----:B------:R-:W0:Y:S01]  /*0010*/  S2UR UR12, SR_CTAID.Z ;  /* 0x00000000000c79c3 */ /* 0x000e220000002700 */
[----:B------:R-:W-:Y:S02]  /*0020*/  ULDC.64 UR4, c[0x0][0x240] ;  /* 0x0000900000047ab9 */ /* 0x000fe40000000a00 */
[----:B------:R-:W-:Y:S02]  /*0030*/  UISETP.NE.U32.AND UP0, UPT, URZ, UR4, UPT ;  /* 0x000000043f00728c */ /* 0x000fe4000bf05070 */
[----:B------:R-:W-:Y:S02]  /*0040*/  UMOV UR13, 0x4 ;  /* 0x00000004000d7882 */ /* 0x000fe40000000000 */
[----:B------:R-:W-:Y:S02]  /*0050*/  UISETP.NE.AND.EX UP0, UPT, URZ, UR5, UPT, UP0 ;  /* 0x000000053f00728c */ /* 0x000fe4000bf05300 */
[----:B------:R-:W-:Y:S02]  /*0060*/  ULDC.64 UR10, c[0x0][0x118] ;  /* 0x00004600000a7ab9 */ /* 0x000fe40000000a00 */
[----:B------:R-:W-:-:S02]  /*0070*/  ULDC.64 UR4, c[0x0][0x240] ;  /* 0x0000900000047ab9 */ /* 0x000fc40000000a00 */
[----:B------:R-:W-:Y:S01]  /*0080*/  PLOP3.LUT P0, PT, PT, PT, UP0, 0x80, 0x0 ;  /* 0x000000000000781c */ /* 0x000fe20003f0f008 */
[----:B0-----:R-:W-:-:S06]  /*0090*/  UIMAD.WIDE UR4, UR12, UR13, UR4 ;  /* 0x0000000d0c0472a5 */ /* 0x001fcc000f8e0204 */
[----:B------:R-:W-:Y:S02]  /*00a0*/  IMAD.U32 R2, RZ, RZ, UR4 ;  /* 0x00000004ff027e24 */ /* 0x000fe4000f8e00ff */
[----:B------:R-:W-:Y:S01]  /*00b0*/  IMAD.U32 R3, RZ, RZ, UR5 ;  /* 0x00000005ff037e24 */ /* 0x000fe2000f8e00ff */
[----:B------:R-:W-:-:S04]  /*00c0*/  ULDC.64 UR4, c[0x0][0x248] ;  /* 0x0000920000047ab9 */ /* 0x000fc80000000a00 */
[----:B------:R-:W2:Y:S01]  /*00d0*/  @P0 LDG.E R0, [R2.64] ;  /* 0x0000000a02000981 */ /* 0x000ea2000c1e1900 */
[----:B------:R-:W-:-:S04]  /*00e0*/  UISETP.NE.U32.AND UP1, UPT, URZ, UR4, UPT ;  /* 0x000000043f00728c */ /* 0x000fc8000bf25070 */
[----:B------:R-:W-:-:S03]  /*00f0*/  UISETP.NE.AND.EX UP1, UPT, URZ, UR5, UPT, UP1 ;  /* 0x000000053f00728c */ /* 0x000fc6000bf25310 */
[----:B------:R-:W-:-:S03]  /*0100*/  ULDC.64 UR4, c[0x0][0x248] ;  /* 0x0000920000047ab9 */ /* 0x000fc60000000a00 */
[----:B------:R-:W-:-:S05]  /*0110*/  PLOP3.LUT P1, PT, PT, PT, UP1, 0x80, 0x0 ;  /* 0x000000000000781c */ /* 0x000fca0003f2f018 */
[----:B------:R-:W-:-:S06]  /*0120*/  @UP1 UIMAD.WIDE UR4, UR12, UR13, UR4 ;  /* 0x0000000d0c0412a5 */ /* 0x000fcc000f8e0204 */
[----:B------:R-:W-:Y:S01]  /*0130*/  MOV R4, UR4 ;  /* 0x0000000400047c02 */ /* 0x000fe20008000f00 */
[----:B------:R-:W-:-:S05]  /*0140*/  IMAD.U32 R5, RZ, RZ, UR5 ;  /* 0x00000005ff057e24 */ /* 0x000fca000f8e00ff */
[----:B------:R-:W3:Y:S01]  /*0150*/  @P1 LDG.E R4, [R4.64] ;  /* 0x0000000a04041981 */ /* 0x000ee2000c1e1900 */
[----:B------:R-:W-:Y:S01]  /*0160*/  ULDC UR8, c[0x0][0x168] ;  /* 0x00005a0000087ab9 */ /* 0x000fe20000000800 */
[----:B------:R-:W0:Y:S01]  /*0170*/  S2UR UR14, SR_CTAID.X ;  /* 0x00000000000e79c3 */ /* 0x000e220000002500 */
[----:B------:R-:W-:Y:S02]  /*0180*/  UMOV UR6, URZ ;  /* 0x0000003f00067c82 */ /* 0x000fe40008000000 */
[----:B------:R-:W-:-:S05]  /*0190*/  UMOV UR7, URZ ;  /* 0x0000003f00077c82 */ /* 0x000fca0008000000 */
[----:B------:R-:W1:Y:S08]  /*01a0*/  S2UR UR15, SR_CTAID.Y ;  /* 0x00000000000f79c3 */ /* 0x000e700000002600 */
[----:B--2---:R-:W2:Y:S02]  /*01b0*/  @P0 R2UR UR9, R0 ;  /* 0x00000000000903c2 */ /* 0x004ea400000e0000 */
[----:B--2---:R-:W-:-:S02]  /*01c0*/  @UP0 ULEA UR4, UR12, UR9, 0x6 ;  /* 0x000000090c040291 */ /* 0x004fc4000f8e303f */
[----:B------:R-:W-:Y:S02]  /*01d0*/  @UP0 USHF.R.S32.HI UR16, URZ, 0x1f, UR9 ;  /* 0x0000001f3f100899 */ /* 0x000fe40008011409 */
[----:B------:R-:W-:Y:S02]  /*01e0*/  @UP0 USHF.R.S32.HI UR5, URZ, 0x1f, UR4 ;  /* 0x0000001f3f050899 */ /* 0x000fe40008011404 */
[----:B---3--:R2:W3:Y:S01]  /*01f0*/  @P1 R2UR UR8, R4 ;  /* 0x00000000040813c2 */ /* 0x0084e200000e0000 */
[----:B------:R-:W-:Y:S02]  /*0200*/  @UP0 UMOV UR6, UR9 ;  /* 0x0000000900060c82 */ /* 0x000fe40008000000 */
[----:B------:R-:W-:Y:S02]  /*0210*/  @UP0 ULEA.HI UR5, UR5, UR4, URZ, 0x6 ;  /* 0x0000000405050291 */ /* 0x000fe4000f8f303f */
[----:B------:R-:W-:Y:S02]  /*0220*/  @UP0 UMOV UR7, UR16 ;  /* 0x0000001000070c82 */ /* 0x000fe40008000000 */
[----:B------:R-:W-:-:S02]  /*0230*/  UMOV UR4, URZ ;  /* 0x0000003f00047c82 */ /* 0x000fc40008000000 */
[----:B------:R-:W-:Y:S01]  /*0240*/  @UP0 ULOP3.LUT UR4, UR5, 0xffffffc0, URZ, 0xc0, !UPT ;  /* 0xffffffc005040892 */ /* 0x000fe2000f8ec03f */
[----:B------:R-:W-:Y:S06]  /*0250*/  @P1 BRA `(.L_x_1120) ;  /* 0x0000006000001947 */ /* 0x000fec0003800000 */
[----:B012---:R-:W-:Y:S05]  /*0260*/  @!P0 BRA `(.L_x_1120) ;  /* 0x0000005000008947 */ /* 0x007fea0003800000 */
[----:B------:R-:W2:Y:S04]  /*0270*/  LDG.E R4, [R2.64] ;  /* 0x0000000a02047981 */ /* 0x000ea8000c1e1900 */
[----:B------:R-:W4:Y:S01]  /*0280*/  LDG.E R0, [R2.64+0x4] ;  /* 0x0000040a02007981 */ /* 0x000f22000c1e1900 */
[----:B--2---:R-:W0:Y:S08]  /*0290*/  R2UR UR5, R4 ;  /* 0x00000000040573c2 */ /* 0x004e3000000e0000 */
[----:B---34-:R-:W0:Y:S02]  /*02a0*/  R2UR UR8, R0 ;  /* 0x00000000000873c2 */ /* 0x018e2400000e0000 */
[----:B0-----:R-:W-:-:S06]  /*02b0*/  UIADD3 UR8, -UR5, UR8, URZ ;  /* 0x0000000805087290 */ /* 0x001fcc000fffe13f */
.L_x_1120:
[----:B012---:R-:W-:Y:S01]  /*02c0*/  ULDC.64 UR18, c[0x0][0x240] ;  /* 0x0000900000127ab9 */ /* 0x007fe20000000a00 */
[----:B---3--:R-:W-:Y:S01]  /*02d0*/  IMAD.U32 R0, RZ, RZ, UR8 ;  /* 0x00000008ff007e24 */ /* 0x008fe2000f8e00ff */
[----:B------:R-:W-:Y:S01]  /*02e0*/  UISETP.NE.U32.AND UP0, UPT, URZ, UR18, UPT ;  /* 0x000000123f00728c */ /* 0x000fe2000bf05070 */
[----:B------:R-:W0:Y:S01]  /*02f0*/  S2R R69, SR_TID.X ;  /* 0x0000000000457919 */ /* 0x000e220000002100 */
[----:B------:R-:W-:-:S02]  /*0300*/  USHF.L.U32 UR17, UR14, 0x6, URZ ;  /* 0x000000060e117899 */ /* 0x000fc4000800063f */
[----:B------:R-:W-:-:S04]  /*0310*/  UISETP.NE.AND.EX UP0, UPT, URZ, UR19, UPT, UP0 ;  /* 0x000000133f00728c */ /* 0x000fc8000bf05300 */
[----:B------:R-:W-:Y:S02]  /*0320*/  ISETP.LE.AND P1, PT, R0, UR17, PT ;  /* 0x0000001100007c0c */ /* 0x000fe4000bf23270 */
[----:B------:R-:W-:-:S13]  /*0330*/  PLOP3.LUT P0, PT, PT, PT, UP0, 0x80, 0x0 ;  /* 0x000000000000781c */ /* 0x000fda0003f0f008 */
[----:B------:R-:W-:Y:S05]  /*0340*/  @P0 EXIT P1 ;  /* 0x000000000000094d */ /* 0x000fea0000800000 */
[----:B------:R-:W-:Y:S01]  /*0350*/  UIADD3 UR9, -UR17, UR8, URZ ;  /* 0x0000000811097290 */ /* 0x000fe2000fffe13f */
[----:B------:R-:W-:Y:S01]  /*0360*/  IMAD.U32 R2, RZ, RZ, UR6 ;  /* 0x00000006ff027e24 */ /* 0x000fe2000f8e00ff */
[----:B------:R-:W-:Y:S01]  /*0370*/  USHF.R.S32.HI UR16, URZ, 0x1f, UR15 ;  /* 0x0000001f3f107899 */ /* 0x000fe2000801140f */
[----:B------:R-:W-:Y:S01]  /*0380*/  IMAD.U32 R0, RZ, RZ, UR17 ;  /* 0x00000011ff007e24 */ /* 0x000fe2000f8e00ff */
[----:B------:R-:W-:Y:S01]  /*0390*/  MOV R3, UR7 ;  /* 0x0000000700037c02 */ /* 0x000fe20008000f00 */
[----:B------:R-:W-:Y:S01]  /*03a0*/  USHF.R.S32.HI UR5, URZ, 0x1f, UR12 ;  /* 0x0000001f3f057899 */ /* 0x000fe2000801140c */
[C---:B0-----:R-:W-:Y:S01]  /*03b0*/  ISETP.GE.AND P0, PT, R69.reuse, UR9, PT ;  /* 0x0000000945007c0c */ /* 0x041fe2000bf06270 */
[----:B------:R-:W-:Y:S01]  /*03c0*/  IMAD.U32 R5, RZ, RZ, UR15 ;  /* 0x0000000fff057e24 */ /* 0x000fe2000f8e00ff */
[----:B------:R-:W-:Y:S01]  /*03d0*/  MOV R7, UR15 ;  /* 0x0000000f00077c02 */ /* 0x000fe20008000f00 */
[----:B------:R-:W-:Y:S01]  /*03e0*/  IMAD.U32 R4, RZ, RZ, UR16 ;  /* 0x00000010ff047e24 */ /* 0x000fe2000f8e00ff */
[----:B------:R-:W-:Y:S01]  /*03f0*/  ISETP.GT.OR P0, PT, R69, 0x3f, P0 ;  /* 0x0000003f4500780c */ /* 0x000fe20000704670 */
[----:B------:R-:W-:Y:S01]  /*0400*/  USEL UR5, UR5, URZ, !UP0 ;  /* 0x0000003f05057287 */ /* 0x000fe2000c000000 */
[----:B------:R-:W-:Y:S01]  /*0410*/  IMAD.MOV.U32 R68, RZ, RZ, 0x7f800000 ;  /* 0x7f800000ff447424 */ /* 0x000fe200078e00ff */
[----:B------:R-:W-:Y:S01]  /*0420*/  USEL UR18, UR12, URZ, !UP0 ;  /* 0x0000003f0c127287 */ /* 0x000fe2000c000000 */
[----:B------:R-:W-:-:S05]  /*0430*/  SHF.R.S32.HI R40, RZ, 0x1f, R69 ;  /* 0x0000001fff287819 */ /* 0x000fca0000011445 */
[----:B------:R-:W-:-:S04]  /*0440*/  IMAD.U32 R9, RZ, RZ, UR18 ;  /* 0x00000012ff097e24 */ /* 0x000fc8000f8e00ff */
[--C-:B------:R-:W-:Y:S01]  /*0450*/  @!P0 IADD3 R2, P1, P2, R2, UR17, R69.reuse ;  /* 0x0000001102028c10 */ /* 0x100fe2000fa3e045 */
[----:B------:R-:W-:Y:S01]  /*0460*/  @!P0 IMAD R4, R4, c[0x0][0x1e0], RZ ;  /* 0x0000780004048a24 */ /* 0x000fe200078e02ff */
[----:B------:R-:W-:Y:S02]  /*0470*/  @!P0 SHF.R.S32.HI R0, RZ, 0x1f, R0 ;  /* 0x0000001fff008819 */ /* 0x000fe40000011400 */
[----:B------:R-:W-:Y:S01]  /*0480*/  @!P0 SHF.R.S32.HI R3, RZ, 0x1f, R69 ;  /* 0x0000001fff038819 */ /* 0x000fe20000011445 */
[----:B------:R-:W-:-:S03]  /*0490*/  @!P0 IMAD R5, R5, c[0x0][0x1e4], R4 ;  /* 0x0000790005058a24 */ /* 0x000fc600078e0204 */
[----:B------:R-:W-:Y:S01]  /*04a0*/  @!P0 IADD3.X R3, R0, UR7, R3, P1, P2 ;  /* 0x0000000700038c10 */ /* 0x000fe20008fe4403 */
[----:B------:R-:W-:-:S04]  /*04b0*/  IMAD.U32 R0, RZ, RZ, UR5 ;  /* 0x00000005ff007e24 */ /* 0x000fc8000f8e00ff */
[----:B------:R-:W-:Y:S01]  /*04c0*/  @!P0 IMAD.WIDE.U32 R2, R7, c[0x0][0x1e0], R2 ;  /* 0x0000780007028a25 */ /* 0x000fe200078e0002 */
[----:B------:R-:W-:-:S03]  /*04d0*/  MOV R7, UR18 ;  /* 0x0000001200077c02 */ /* 0x000fc60008000f00 */
[----:B------:R-:W-:Y:S02]  /*04e0*/  @!P0 IMAD R0, R0, c[0x0][0x1e8], RZ ;  /* 0x00007a0000008a24 */ /* 0x000fe400078e02ff */
[----:B------:R-:W-:Y:S02]  /*04f0*/  @!P0 IMAD.IADD R3, R3, 0x1, R5 ;  /* 0x0000000103038824 */ /* 0x000fe400078e0205 */
[----:B------:R-:W-:Y:S02]  /*0500*/  @!P0 IMAD R5, R9, c[0x0][0x1ec], R0 ;  /* 0x00007b0009058a24 */ /* 0x000fe400078e0200 */
[----:B------:R-:W-:Y:S01]  /*0510*/  @!P0 IMAD.WIDE.U32 R2, R7, c[0x0][0x1e8], R2 ;  /* 0x00007a0007028a25 */ /* 0x000fe200078e0002 */
[----:B------:R-:W-:-:S03]  /*0520*/  LEA.HI R40, R40, R69, RZ, 0x4 ;  /* 0x0000004528287211 */ /* 0x000fc600078f20ff */
[----:B------:R-:W-:Y:S01]  /*0530*/  @!P0 IMAD.IADD R3, R3, 0x1, R5 ;  /* 0x0000000103038824 */ /* 0x000fe200078e0205 */
[C---:B------:R-:W-:Y:S02]  /*0540*/  @!P0 LEA R4, P1, R2.reuse, c[0x0][0x1d8], 0x2 ;  /* 0x0000760002048a11 */ /* 0x040fe400078210ff */
[----:B------:R-:W-:Y:S02]  /*0550*/  SHF.R.S32.HI R67, RZ, 0x4, R40 ;  /* 0x00000004ff437819 */ /* 0x000fe40000011428 */
[----:B------:R-:W-:Y:S02]  /*0560*/  @!P0 LEA.HI.X R5, R2, c[0x0][0x1dc], R3, 0x2, P1 ;  /* 0x0000770002058a11 */ /* 0x000fe400008f1403 */
[C---:B------:R-:W-:Y:S02]  /*0570*/  ISETP.GE.AND P1, PT, R67.reuse, UR9, PT ;  /* 0x0000000943007c0c */ /* 0x040fe4000bf26270 */
[----:B------:R-:W-:Y:S01]  /*0580*/  SHF.R.S32.HI R66, RZ, 0x1f, R67 ;  /* 0x0000001fff427819 */ /* 0x000fe20000011443 */
[----:B------:R0:W5:Y:S01]  /*0590*/  @!P0 LDG.E R68, [R4.64] ;  /* 0x0000000a04448981 */ /* 0x000162000c1e1900 */
[----:B------:R-:W-:Y:S01]  /*05a0*/  IADD3 R78, P0, R67, UR6, RZ ;  /* 0x00000006434e7c10 */ /* 0x000fe2000ff1e0ff */
[----:B------:R-:W-:Y:S01]  /*05b0*/  IMAD.U32 R3, RZ, RZ, UR14 ;  /* 0x0000000eff037e24 */ /* 0x000fe2000f8e00ff */
[----:B------:R-:W-:Y:S01]  /*05c0*/  LOP3.LUT R0, R40, 0xfffffff0, RZ, 0xc0, !PT ;  /* 0xfffffff028007812 */ /* 0x000fe200078ec0ff */
[----:B------:R-:W-:Y:S01]  /*05d0*/  BSSY B0, `(.L_x_1121) ;  /* 0x0000022000007945 */ /* 0x000fe20003800000 */
[----:B------:R-:W-:Y:S01]  /*05e0*/  IADD3.X R79, R66, UR7, RZ, P0, !PT ;  /* 0x00000007424f7c10 */ /* 0x000fe200087fe4ff */
[----:B------:R-:W-:Y:S01]  /*05f0*/  CS2R R6, SRZ ;  /* 0x0000000000067805 */ /* 0x000fe2000001ff00 */
[----:B------:R-:W-:Y:S01]  /*0600*/  CS2R R36, SRZ ;  /* 0x0000000000247805 */ /* 0x000fe2000001ff00 */
[----:B------:R-:W-:Y:S01]  /*0610*/  CS2R R38, SRZ ;  /* 0x0000000000267805 */ /* 0x000fe2000001ff00 */
[----:B------:R-:W-:Y:S01]  /*0620*/  IADD3 R65, -R0, R69, RZ ;  /* 0x0000004500417210 */ /* 0x000fe20007ffe1ff */
[----:B------:R-:W-:Y:S01]  /*0630*/  IMAD.WIDE R78, R3, 0x40, R78 ;  /* 0x00000040034e7825 */ /* 0x000fe200078e024e */
[----:B0-----:R-:W-:Y:S01]  /*0640*/  CS2R R4, SRZ ;  /* 0x0000000000047805 */ /* 0x001fe2000001ff00 */
[----:B------:R-:W-:Y:S05]  /*0650*/  @P1 BRA `(.L_x_1122) ;  /* 0x0000019000001947 */ /* 0x000fea0003800000 */
[----:B------:R-:W-:Y:S01]  /*0660*/  IMAD.SHL.U32 R8, R65, 0x8, RZ ;  /* 0x0000000841087824 */ /* 0x000fe200078e00ff */
[----:B------:R-:W-:Y:S01]  /*0670*/  ULDC.64 UR6, c[0x0][0x180] ;  /* 0x0000600000067ab9 */ /* 0x000fe20000000a00 */
[----:B------:R-:W-:Y:S01]  /*0680*/  IMAD.U32 R3, RZ, RZ, UR15 ;  /* 0x0000000fff037e24 */ /* 0x000fe2000f8e00ff */
[----:B------:R-:W-:-:S02]  /*0690*/  UIMAD UR6, UR16, UR6, URZ ;  /* 0x00000006100672a4 */ /* 0x000fc4000f8e023f */
[--C-:B------:R-:W-:Y:S01]  /*06a0*/  SHF.R.S32.HI R9, RZ, 0x1f, R8.reuse ;  /* 0x0000001fff097819 */ /* 0x100fe20000011408 */
[----:B------:R-:W-:Y:S01]  /*06b0*/  ULDC.64 UR20, c[0x0][0x188] ;  /* 0x0000620000147ab9 */ /* 0x000fe20000000a00 */
[C---:B------:R-:W-:Y:S01]  /*06c0*/  IADD3 R0, R8.reuse, 0x80, RZ ;  /* 0x0000008008007810 */ /* 0x040fe20007ffe0ff */
[----:B------:R-:W-:Y:S01]  /*06d0*/  UIMAD UR6, UR15, UR7, UR6 ;  /* 0x000000070f0672a4 */ /* 0x000fe2000f8e0206 */
[----:B------:R-:W-:Y:S01]  /*06e0*/  ISETP.GE.AND P0, PT, R8, c[0x0][0x16c], PT ;  /* 0x00005b0008007a0c */ /* 0x000fe20003f06270 */
[----:B------:R-:W-:Y:S01]  /*06f0*/  IMAD.WIDE.U32 R2, R3, c[0x0][0x180], R8 ;  /* 0x0000600003027a25 */ /* 0x000fe200078e0008 */
[----:B------:R-:W-:Y:S01]  /*0700*/  UIMAD UR7, UR5, UR20, URZ ;  /* 0x00000014050772a4 */ /* 0x000fe2000f8e023f */
[----:B------:R-:W-:Y:S02]  /*0710*/  ISETP.GE.AND P2, PT, R0, c[0x0][0x16c], PT ;  /* 0x00005b0000007a0c */ /* 0x000fe40003f46270 */
[----:B------:R-:W-:Y:S01]  /*0720*/  IMAD.U32 R9, RZ, RZ, UR18 ;  /* 0x00000012ff097e24 */ /* 0x000fe2000f8e00ff */
[----:B------:R-:W-:Y:S01]  /*0730*/  IADD3 R3, R3, UR6, RZ ;  /* 0x0000000603037c10 */ /* 0x000fe2000fffe0ff */
[----:B------:R-:W-:-:S04]  /*0740*/  UIMAD UR7, UR18, UR21, UR7 ;  /* 0x00000015120772a4 */ /* 0x000fc8000f8e0207 */
[----:B------:R-:W-:-:S04]  /*0750*/  IMAD.WIDE.U32 R2, R9, c[0x0][0x188], R2 ;  /* 0x0000620009027a25 */ /* 0x000fc800078e0002 */
[----:B------:R-:W-:Y:S01]  /*0760*/  IMAD R9, R79, c[0x0][0x178], RZ ;  /* 0x00005e004f097a24 */ /* 0x000fe200078e02ff */
[----:B------:R-:W-:-:S03]  /*0770*/  IADD3 R3, R3, UR7, RZ ;  /* 0x0000000703037c10 */ /* 0x000fc6000fffe0ff */
[C---:B------:R-:W-:Y:S02]  /*0780*/  IMAD R9, R78.reuse, c[0x0][0x17c], R9 ;  /* 0x00005f004e097a24 */ /* 0x040fe400078e0209 */
[----:B------:R-:W-:-:S05]  /*0790*/  IMAD.WIDE.U32 R2, R78, c[0x0][0x178], R2 ;  /* 0x00005e004e027a25 */ /* 0x000fca00078e0002 */
[----:B------:R-:W-:Y:S02]  /*07a0*/  IADD3 R3, R3, R9, RZ ;  /* 0x0000000903037210 */ /* 0x000fe40007ffe0ff */
[----:B------:R-:W-:-:S04]  /*07b0*/  LEA R8, P3, R2, c[0x0][0x160], 0x1 ;  /* 0x0000580002087a11 */ /* 0x000fc800078608ff */
[----:B------:R-:W-:-:S05]  /*07c0*/  LEA.HI.X R9, R2, c[0x0][0x164], R3, 0x1, P3 ;  /* 0x0000590002097a11 */ /* 0x000fca00018f0c03 */
[----:B------:R0:W5:Y:S04]  /*07d0*/  @!P0 LDG.E.128 R4, [R8.64] ;  /* 0x0000000a08048981 */ /* 0x000168000c1e1d00 */
[----:B------:R0:W5:Y:S02]  /*07e0*/  @!P2 LDG.E.128 R36, [R8.64+0x100] ;  /* 0x0001000a0824a981 */ /* 0x000164000c1e1d00 */
.L_x_1122:
[----:B------:R-:W-:Y:S05]  /*07f0*/  BSYNC B0 ;  /* 0x0000000000007941 */ /* 0x000fea0003800000 */
.L_x_1121:
[----:B------:R-:W-:Y:S01]  /*0800*/  UIMAD UR19, UR14, -0x40, UR8 ;  /* 0xffffffc00e1378a4 */ /* 0x000fe2000f8e0208 */
[----:B------:R-:W-:Y:S01]  /*0810*/  IADD3 R64, R67, 0x10, RZ ;  /* 0x0000001043407810 */ /* 0x000fe20007ffe0ff */
[----:B------:R-:W-:Y:S01]  /*0820*/  BSSY B0, `(.L_x_1123) ;  /* 0x000003b000007945 */ /* 0x000fe20003800000 */
[----:B------:R-:W-:Y:S01]  /*0830*/  CS2R R28, SRZ ;  /* 0x00000000001c7805 */ /* 0x000fe2000001ff00 */
[----:B------:R-:W-:Y:S01]  /*0840*/  CS2R R30, SRZ ;  /* 0x00000000001e7805 */ /* 0x000fe2000001ff00 */
[----:B------:R-:W-:Y:S01]  /*0850*/  CS2R R32, SRZ ;  /* 0x0000000000207805 */ /* 0x000fe2000001ff00 */
[----:B------:R-:W-:Y:S01]  /*0860*/  ISETP.GE.AND P0, PT, R64, UR19, PT ;  /* 0x0000001340007c0c */ /* 0x000fe2000bf06270 */
[----:B------:R-:W-:-:S12]  /*0870*/  CS2R R34, SRZ ;  /* 0x0000000000227805 */ /* 0x000fd8000001ff00 */
[----:B------:R-:W-:Y:S05]  /*0880*/  @P0 BRA `(.L_x_1124) ;  /* 0x0000034000000947 */ /* 0x000fea0003800000 */
[----:B0-----:R-:W-:Y:S01]  /*0890*/  IMAD.SHL.U32 R8, R65, 0x8, RZ ;  /* 0x0000000841087824 */ /* 0x001fe200078e00ff */
[----:B------:R-:W-:Y:S04]  /*08a0*/  BSSY B1, `(.L_x_1125) ;  /* 0x000001b000017945 */ /* 0x000fe80003800000 */
[C---:B------:R-:W-:Y:S02]  /*08b0*/  ISETP.GE.AND P0, PT, R8.reuse, c[0x0][0x16c], PT ;  /* 0x00005b0008007a0c */ /* 0x040fe40003f06270 */
[----:B------:R-:W-:-:S04]  /*08c0*/  IADD3 R0, R8, 0x80, RZ ;  /* 0x0000008008007810 */ /* 0x000fc80007ffe0ff */
[----:B------:R-:W-:-:S07]  /*08d0*/  ISETP.GE.AND P2, PT, R0, c[0x0][0x16c], PT ;  /* 0x00005b0000007a0c */ /* 0x000fce0003f46270 */
[----:B------:R-:W-:Y:S05]  /*08e0*/  @P0 BRA `(.L_x_1126) ;  /* 0x0000016000000947 */ /* 0x000fea0003800000 */
[----:B------:R-:W-:Y:S01]  /*08f0*/  ULDC.64 UR6, c[0x0][0x180] ;  /* 0x0000600000067ab9 */ /* 0x000fe20000000a00 */
[--C-:B------:R-:W-:Y:S01]  /*0900*/  SHF.R.S32.HI R9, RZ, 0x1f, R8.reuse ;  /* 0x0000001fff097819 */ /* 0x100fe20000011408 */
[----:B------:R-:W-:Y:S01]  /*0910*/  UIMAD UR6, UR16, UR6, URZ ;  /* 0x00000006100672a4 */ /* 0x000fe2000f8e023f */
[----:B------:R-:W-:Y:S01]  /*0920*/  IMAD.U32 R3, RZ, RZ, UR15 ;  /* 0x0000000fff037e24 */ /* 0x000fe2000f8e00ff */
[----:B------:R-:W-:Y:S01]  /*0930*/  ULDC.64 UR20, c[0x0][0x188] ;  /* 0x0000620000147ab9 */ /* 0x000fe20000000a00 */
[----:B------:R-:W-:Y:S01]  /*0940*/  IMAD.U32 R13, RZ, RZ, UR18 ;  /* 0x00000012ff0d7e24 */ /* 0x000fe2000f8e00ff */
[----:B------:R-:W-:Y:S01]  /*0950*/  UIMAD UR6, UR15, UR7, UR6 ;  /* 0x000000070f0672a4 */ /* 0x000fe2000f8e0206 */
[----:B------:R-:W-:Y:S01]  /*0960*/  IMAD.WIDE.U32 R2, R3, c[0x0][0x180], R8 ;  /* 0x0000600003027a25 */ /* 0x000fe200078e0008 */
[----:B------:R-:W-:-:S04]  /*0970*/  IADD3 R11, P0, R78, 0x10, RZ ;  /* 0x000000104e0b7810 */ /* 0x000fc80007f1e0ff */
[----:B------:R-:W-:Y:S01]  /*0980*/  IADD3 R3, R3, UR6, RZ ;  /* 0x0000000603037c10 */ /* 0x000fe2000fffe0ff */
[----:B------:R-:W-:Y:S01]  /*0990*/  UIMAD UR6, UR5, UR20, URZ ;  /* 0x00000014050672a4 */ /* 0x000fe2000f8e023f */
[----:B------:R-:W-:-:S03]  /*09a0*/  IADD3.X R0, RZ, R79, RZ, P0, !PT ;  /* 0x0000004fff007210 */ /* 0x000fc600007fe4ff */
[----:B------:R-:W-:Y:S01]  /*09b0*/  UIMAD UR6, UR18, UR21, UR6 ;  /* 0x00000015120672a4 */ /* 0x000fe2000f8e0206 */
[----:B------:R-:W-:-:S04]  /*09c0*/  IMAD.WIDE.U32 R2, R13, c[0x0][0x188], R2 ;  /* 0x000062000d027a25 */ /* 0x000fc800078e0002 */
[----:B------:R-:W-:Y:S01]  /*09d0*/  IMAD R0, R0, c[0x0][0x178], RZ ;  /* 0x00005e0000007a24 */ /* 0x000fe200078e02ff */
[----:B------:R-:W-:-:S03]  /*09e0*/  IADD3 R3, R3, UR6, RZ ;  /* 0x0000000603037c10 */ /* 0x000fc6000fffe0ff */
[C---:B------:R-:W-:Y:S02]  /*09f0*/  IMAD R13, R11.reuse, c[0x0][0x17c], R0 ;  /* 0x00005f000b0d7a24 */ /* 0x040fe400078e0200 */
[----:B------:R-:W-:-:S04]  /*0a00*/  IMAD.WIDE.U32 R2, R11, c[0x0][0x178], R2 ;  /* 0x00005e000b027a25 */ /* 0x000fc800078e0002 */
[----:B------:R-:W-:Y:S01]  /*0a10*/  IMAD.IADD R3, R3, 0x1, R13 ;  /* 0x0000000103037824 */ /* 0x000fe200078e020d */
[----:B------:R-:W-:-:S04]  /*0a20*/  LEA R28, P0, R2, c[0x0][0x160], 0x1 ;  /* 0x00005800021c7a11 */ /* 0x000fc800078008ff */
[----:B------:R-:W-:-:S06]  /*0a30*/  LEA.HI.X R29, R2, c[0x0][0x164], R3, 0x1, P0 ;  /* 0x00005900021d7a11 */ /* 0x000fcc00000f0c03 */
[----:B------:R-:W5:Y:S03]  /*0a40*/  LDG.E.128 R28, [R28.64] ;  /* 0x0000000a1c1c7981 */ /* 0x000f66000c1e1d00 */
.L_x_1126:
[----:B------:R-:W-:Y:S05]  /*0a50*/  BSYNC B1 ;  /* 0x0000000000017941 */ /* 0x000fea0003800000 */
.L_x_1125:
        /* <DEDUP_REMOVED lines=22> */
[----:B------:R-:W5:Y:S03]  /*0bc0*/  LDG.E.128 R32, [R32.64+0x100] ;  /* 0x0001000a20207981 */ /* 0x000f66000c1e1d00 */
.L_x_1124:
[----:B------:R-:W-:Y:S05]  /*0bd0*/  BSYNC B0 ;  /* 0x0000000000007941 */ /* 0x000fea0003800000 */
.L_x_1123:
[----:B------:R-:W-:Y:S01]  /*0be0*/  LEA.HI.SX32 R0, R40, 0x20, 0x1c ;  /* 0x0000002028007811 */ /* 0x000fe200078fe2ff */
[----:B------:R-:W-:Y:S01]  /*0bf0*/  BSSY B0, `(.L_x_1127) ;  /* 0x000003b000007945 */ /* 0x000fe20003800000 */
[----:B------:R-:W-:Y:S01]  /*0c00*/  CS2R R24, SRZ ;  /* 0x0000000000187805 */ /* 0x000fe2000001ff00 */
[----:B------:R-:W-:Y:S01]  /*0c10*/  CS2R R26, SRZ ;  /* 0x00000000001a7805 */ /* 0x000fe2000001ff00 */
[----:B------:R-:W-:Y:S01]  /*0c20*/  ISETP.GE.AND P2, PT, R0, UR19, PT ;  /* 0x0000001300007c0c */ /* 0x000fe2000bf46270 */
[----:B------:R-:W-:Y:S01]  /*0c30*/  CS2R R20, SRZ ;  /* 0x0000000000147805 */ /* 0x000fe2000001ff00 */
[----:B------:R-:W-:-:S11]  /*0c40*/  CS2R R22, SRZ ;  /* 0x0000000000167805 */ /* 0x000fd6000001ff00 */
        /* <DEDUP_REMOVED lines=12> */
[----:B------:R-:W-:Y:S01]  /*0d10*/  MOV R13, UR18 ;  /* 0x00000012000d7c02 */ /* 0x000fe20008000f00 */
[----:B------:R-:W-:Y:S01]  /*0d20*/  UIMAD UR6, UR15, UR7, UR6 ;  /* 0x000000070f0672a4 */ /* 0x000fe2000f8e0206 */
[----:B------:R-:W-:Y:S01]  /*0d30*/  IMAD.WIDE.U32 R2, R3, c[0x0][0x180], R8 ;  /* 0x0000600003027a25 */ /* 0x000fe200078e0008 */
[----:B------:R-:W-:-:S04]  /*0d40*/  IADD3 R11, P0, R78, 0x20, RZ ;  /* 0x000000204e0b7810 */ /* 0x000fc80007f1e0ff */
[----:B------:R-:W-:Y:S01]  /*0d50*/  IADD3 R3, R3, UR6, RZ ;  /* 0x0000000603037c10 */ /* 0x000fe2000fffe0ff */
[----:B------:R-:W-:Y:S01]  /*0d60*/  UIMAD UR6, UR5, UR20, URZ ;  /* 0x00000014050672a4 */ /* 0x000fe2000f8e023f */
[----:B------:R-:W-:-:S03]  /*0d70*/  IMAD.X R0, RZ, RZ, R79, P0 ;  /* 0x000000ffff007224 */ /* 0x000fc600000e064f */
        /* <DEDUP_REMOVED lines=10> */
.L_x_1130:
[----:B------:R-:W-:Y:S05]  /*0e20*/  BSYNC B1 ;  /* 0x0000000000017941 */ /* 0x000fea0003800000 */
.L_x_1129:
        /* <DEDUP_REMOVED lines=23> */
.L_x_1128:
[----:B------:R-:W-:Y:S05]  /*0fa0*/  BSYNC B0 ;  /* 0x0000000000007941 */ /* 0x000fea0003800000 */
.L_x_1127:
[C---:B-----5:R-:W-:Y:S01]  /*0fb0*/  LOP3.LUT R3, R24.reuse, 0xffff0000, RZ, 0xc0, !PT ;  /* 0xffff000018037812 */ /* 0x060fe200078ec0ff */
[----:B------:R-:W-:Y:S01]  /*0fc0*/  IMAD.U32 R2, R24, 0x10000, RZ ;  /* 0x0001000018027824 */ /* 0x000fe200078e00ff */
[----:B------:R-:W-:Y:S01]  /*0fd0*/  LEA.HI.SX32 R24, R40, 0x30, 0x1c ;  /* 0x0000003028187811 */ /* 0x000fe200078fe2ff */
[----:B------:R-:W-:Y:S01]  /*0fe0*/  IMAD.SHL.U32 R80, R65, 0x8, RZ ;  /* 0x0000000841507824 */ /* 0x000fe200078e00ff */
[----:B------:R-:W-:Y:S01]  /*0ff0*/  BSSY B0, `(.L_x_1131) ;  /* 0x0000040000007945 */ /* 0x000fe20003800000 */
[C---:B------:R-:W-:Y:S01]  /*1000*/  LOP3.LUT R19, R4.reuse, 0xffff0000, RZ, 0xc0, !PT ;  /* 0xffff000004137812 */ /* 0x040fe200078ec0ff */
[----:B------:R-:W-:Y:S01]  /*1010*/  IMAD.U32 R18, R4, 0x10000, RZ ;  /* 0x0001000004127824 */ /* 0x000fe200078e00ff */
[----:B------:R-:W-:Y:S01]  /*1020*/  ISETP.GE.AND P0, PT, R24, UR19, PT ;  /* 0x0000001318007c0c */ /* 0x000fe2000bf06270 */
[----:B------:R-:W-:Y:S01]  /*1030*/  IMAD.U32 R15, R6, 0x10000, RZ ;  /* 0x00010000060f7824 */ /* 0x000fe200078e00ff */
[----:B------:R-:W-:Y:S01]  /*1040*/  SHF.L.U32 R17, R5, 0x10, RZ ;  /* 0x0000001005117819 */ /* 0x000fe200000006ff */
        /* <DEDUP_REMOVED lines=9> */
[----:B0-----:R-:W-:Y:S01]  /*10e0*/  SHF.L.U32 R9, R29, 0x10, RZ ;  /* 0x000000101d097819 */ /* 0x001fe200000006ff */
[----:B------:R-:W-:Y:S01]  /*10f0*/  IMAD.U32 R70, R27, 0x10000, RZ ;  /* 0x000100001b467824 */ /* 0x000fe200078e00ff */
[----:B------:R-:W-:Y:S01]  /*1100*/  LOP3.LUT R8, R29, 0xffff0000, RZ, 0xc0, !PT ;  /* 0xffff00001d087812 */ /* 0x000fe200078ec0ff */
[----:B------:R-:W-:Y:S01]  /*1110*/  IMAD.U32 R74, R36, 0x10000, RZ ;  /* 0x00010000244a7824 */ /* 0x000fe200078e00ff */
[----:B------:R-:W-:Y:S01]  /*1120*/  LOP3.LUT R6, R30, 0xffff0000, RZ, 0xc0, !PT ;  /* 0xffff00001e067812 */ /* 0x000fe200078ec0ff */
[----:B------:R-:W-:Y:S01]  /*1130*/  IMAD.U32 R94, R38, 0x10000, RZ ;  /* 0x00010000265e7824 */ /* 0x000fe200078e00ff */
[----:B------:R-:W-:Y:S01]  /*1140*/  LOP3.LUT R4, R31, 0xffff0000, RZ, 0xc0, !PT ;  /* 0xffff00001f047812 */ /* 0x000fe200078ec0ff */
[----:B------:R-:W-:Y:S01]  /*1150*/  IMAD.U32 R45, RZ, RZ, UR15 ;  /* 0x0000000fff2d7e24 */ /* 0x000fe2000f8e00ff */
[C---:B------:R-:W-:Y:S01]  /*1160*/  SHF.L.U32 R0, R25.reuse, 0x10, RZ ;  /* 0x0000001019007819 */ /* 0x040fe200000006ff */
[----:B------:R-:W-:Y:S01]  /*1170*/  CS2R R28, SRZ ;  /* 0x00000000001c7805 */ /* 0x000fe2000001ff00 */
[----:B------:R-:W-:Y:S01]  /*1180*/  LOP3.LUT R73, R25, 0xffff0000, RZ, 0xc0, !PT ;  /* 0xffff000019497812 */ /* 0x000fe200078ec0ff */
[----:B------:R-:W-:Y:S01]  /*1190*/  CS2R R30, SRZ ;  /* 0x00000000001e7805 */ /* 0x000fe2000001ff00 */
[----:B------:R-:W-:Y:S01]  /*11a0*/  LOP3.LUT R71, R26, 0xffff0000, RZ, 0xc0, !PT ;  /* 0xffff00001a477812 */ /* 0x000fe200078ec0ff */
[----:B------:R-:W-:Y:S01]  /*11b0*/  CS2R R24, SRZ ;  /* 0x0000000000187805 */ /* 0x000fe2000001ff00 */
[----:B------:R-:W-:-:S02]  /*11c0*/  LOP3.LUT R75, R27, 0xffff0000, RZ, 0xc0, !PT ;  /* 0xffff00001b4b7812 */ /* 0x000fc400078ec0ff */
[----:B------:R-:W-:Y:S01]  /*11d0*/  LOP3.LUT R77, R36, 0xffff0000, RZ, 0xc0, !PT ;  /* 0xffff0000244d7812 */ /* 0x000fe200078ec0ff */
[----:B------:R-:W-:Y:S01]  /*11e0*/  CS2R R26, SRZ ;  /* 0x00000000001a7805 */ /* 0x000fe2000001ff00 */
[C---:B------:R-:W-:Y:S02]  /*11f0*/  SHF.L.U32 R76, R37.reuse, 0x10, RZ ;  /* 0x00000010254c7819 */ /* 0x040fe400000006ff */
[----:B------:R-:W-:Y:S02]  /*1200*/  LOP3.LUT R95, R37, 0xffff0000, RZ, 0xc0, !PT ;  /* 0xffff0000255f7812 */ /* 0x000fe400078ec0ff */
[----:B------:R-:W-:Y:S02]  /*1210*/  LOP3.LUT R97, R38, 0xffff0000, RZ, 0xc0, !PT ;  /* 0xffff000026617812 */ /* 0x000fe400078ec0ff */
[----:B------:R-:W-:Y:S01]  /*1220*/  SHF.R.S32.HI R81, RZ, 0x1f, R80 ;  /* 0x0000001fff517819 */ /* 0x000fe20000011450 */
[----:B------:R-:W-:Y:S05]  /*1230*/  @P0 BRA `(.L_x_1132) ;  /* 0x000001b000000947 */ /* 0x000fea0003800000 */
[----:B------:R-:W-:Y:S01]  /*1240*/  SHF.L.U32 R42, R65, 0x3, RZ ;  /* 0x00000003412a7819 */ /* 0x000fe200000006ff */
[----:B------:R-:W-:Y:S01]  /*1250*/  ULDC.64 UR6, c[0x0][0x180] ;  /* 0x0000600000067ab9 */ /* 0x000fe20000000a00 */
[----:B------:R-:W-:Y:S01]  /*1260*/  IMAD.U32 R37, RZ, RZ, UR15 ;  /* 0x0000000fff257e24 */ /* 0x000fe2000f8e00ff */
[----:B------:R-:W-:Y:S01]  /*1270*/  UIMAD UR6, UR16, UR6, URZ ;  /* 0x00000006100672a4 */ /* 0x000fe2000f8e023f */
[--C-:B------:R-:W-:Y:S01]  /*1280*/  SHF.R.S32.HI R43, RZ, 0x1f, R42.reuse ;  /* 0x0000001fff2b7819 */ /* 0x100fe2000001142a */
[----:B------:R-:W-:Y:S01]  /*1290*/  ULDC.64 UR20, c[0x0][0x188] ;  /* 0x0000620000147ab9 */ /* 0x000fe20000000a00 */
[----:B------:R-:W-:Y:S01]  /*12a0*/  IADD3 R41, P3, R78, 0x30, RZ ;  /* 0x000000304e297810 */ /* 0x000fe20007f7e0ff */
[----:B------:R-:W-:Y:S01]  /*12b0*/  UIMAD UR6, UR15, UR7, UR6 ;  /* 0x000000070f0672a4 */ /* 0x000fe2000f8e0206 */
[C---:B------:R-:W-:Y:S01]  /*12c0*/  IADD3 R44, R42.reuse, 0x80, RZ ;  /* 0x000000802a2c7810 */ /* 0x040fe20007ffe0ff */
[----:B------:R-:W-:Y:S01]  /*12d0*/  IMAD.WIDE.U32 R36, R37, c[0x0][0x180], R42 ;  /* 0x0000600025247a25 */ /* 0x000fe200078e002a */
[----:B------:R-:W-:-:S02]  /*12e0*/  ISETP.GE.AND P4, PT, R42, c[0x0][0x16c], PT ;  /* 0x00005b002a007a0c */ /* 0x000fc40003f86270 */
[----:B------:R-:W-:Y:S01]  /*12f0*/  ISETP.GE.AND P5, PT, R44, c[0x0][0x16c], PT ;  /* 0x00005b002c007a0c */ /* 0x000fe20003fa6270 */
[----:B------:R-:W-:Y:S01]  /*1300*/  IMAD.U32 R43, RZ, RZ, UR18 ;  /* 0x00000012ff2b7e24 */ /* 0x000fe2000f8e00ff */
        /* <DEDUP_REMOVED lines=14> */
.L_x_1132:
[----:B------:R-:W-:Y:S05]  /*13f0*/  BSYNC B0 ;  /* 0x0000000000007941 */ /* 0x000fea0003800000 */
.L_x_1131:
[----:B------:R-:W-:Y:S01]  /*1400*/  ULDC.64 UR6, c[0x0][0x1a0] ;  /* 0x0000680000067ab9 */ /* 0x000fe20000000a00 */
[----:B------:R-:W-:Y:S01]  /*1410*/  IMAD.WIDE.U32 R36, R45, c[0x0][0x1a0], R80 ;  /* 0x000068002d247a25 */ /* 0x000fe200078e0050 */
[----:B------:R-:W-:Y:S01]  /*1420*/  UIMAD UR6, UR16, UR6, URZ ;  /* 0x00000006100672a4 */ /* 0x000fe2000f8e023f */
[----:B------:R-:W-:Y:S01]  /*1430*/  LEA.HI.SX32 R40, R40, 0x10, 0x1c ;  /* 0x0000001028287811 */ /* 0x000fe200078fe2ff */
[----:B------:R-:W-:Y:S01]  /*1440*/  BSSY B0, `(.L_x_1133) ;  /* 0x0000031000007945 */ /* 0x000fe20003800000 */
[----:B------:R-:W-:Y:S01]  /*1450*/  IMAD.U32 R83, RZ, RZ, UR18 ;  /* 0x00000012ff537e24 */ /* 0x000fe2000f8e00ff */
[----:B------:R-:W-:Y:S01]  /*1460*/  UIMAD UR6, UR15, UR7, UR6 ;  /* 0x000000070f0672a4 */ /* 0x000fe2000f8e0206 */
[C---:B------:R-:W-:Y:S01]  /*1470*/  IMAD.U32 R96, R39.reuse, 0x10000, RZ ;  /* 0x0001000027607824 */ /* 0x040fe200078e00ff */
[----:B------:R-:W-:Y:S01]  /*1480*/  LOP3.LUT R99, R39, 0xffff0000, RZ, 0xc0, !PT ;  /* 0xffff000027637812 */ /* 0x000fe200078ec0ff */
[C---:B------:R-:W-:Y:S01]  /*1490*/  IMAD.U32 R98, R32.reuse, 0x10000, RZ ;  /* 0x0001000020627824 */ /* 0x040fe200078e00ff */
[----:B------:R-:W-:Y:S01]  /*14a0*/  LOP3.LUT R101, R32, 0xffff0000, RZ, 0xc0, !PT ;  /* 0xffff000020657812 */ /* 0x000fe200078ec0ff */
[----:B------:R-:W-:Y:S01]  /*14b0*/  IMAD.U32 R100, R33, 0x10000, RZ ;  /* 0x0001000021647824 */ /* 0x000fe200078e00ff */
[----:B------:R-:W-:Y:S01]  /*14c0*/  IADD3 R37, R37, UR6, RZ ;  /* 0x0000000625257c10 */ /* 0x000fe2000fffe0ff */
[----:B------:R-:W-:Y:S01]  /*14d0*/  ULDC.64 UR6, c[0x0][0x1a8] ;  /* 0x00006a0000067ab9 */ /* 0x000fe20000000a00 */
[----:B------:R-:W-:Y:S01]  /*14e0*/  LOP3.LUT R103, R33, 0xffff0000, RZ, 0xc0, !PT ;  /* 0xffff000021677812 */ /* 0x000fe200078ec0ff */
[----:B------:R-:W-:Y:S01]  /*14f0*/  UIMAD UR6, UR5, UR6, URZ ;  /* 0x00000006050672a4 */ /* 0x000fe2000f8e023f */
[C---:B------:R-:W-:Y:S01]  /*1500*/  SHF.L.U32 R102, R34.reuse, 0x10, RZ ;  /* 0x0000001022667819 */ /* 0x040fe200000006ff */
[----:B------:R-:W-:Y:S01]  /*1510*/  IMAD.WIDE.U32 R82, R83, c[0x0][0x1a8], R36 ;  /* 0x00006a0053527a25 */ /* 0x000fe200078e0024 */
[----:B------:R-:W-:Y:S01]  /*1520*/  LOP3.LUT R104, R34, 0xffff0000, RZ, 0xc0, !PT ;  /* 0xffff000022687812 */ /* 0x000fe200078ec0ff */
[----:B------:R-:W-:Y:S01]  /*1530*/  UIMAD UR6, UR18, UR7, UR6 ;  /* 0x00000007120672a4 */ /* 0x000fe2000f8e0206 */
[C---:B------:R-:W-:Y:S01]  /*1540*/  LOP3.LUT R106, R35.reuse, 0xffff0000, RZ, 0xc0, !PT ;  /* 0xffff0000236a7812 */ /* 0x040fe200078ec0ff */
[----:B------:R-:W-:Y:S01]  /*1550*/  IMAD.U32 R105, R35, 0x10000, RZ ;  /* 0x0001000023697824 */ /* 0x000fe200078e00ff */
[----:B------:R-:W-:Y:S01]  /*1560*/  ISETP.GE.AND P3, PT, R40, UR19, PT ;  /* 0x0000001328007c0c */ /* 0x000fe2000bf66270 */
[----:B------:R-:W-:Y:S01]  /*1570*/  CS2R R32, SRZ ;  /* 0x0000000000207805 */ /* 0x000fe2000001ff00 */
[----:B------:R-:W-:Y:S01]  /*1580*/  CS2R R34, SRZ ;  /* 0x0000000000227805 */ /* 0x000fe2000001ff00 */
[----:B------:R-:W-:Y:S01]  /*1590*/  IADD3 R85, R83, UR6, RZ ;  /* 0x0000000653557c10 */ /* 0x000fe2000fffe0ff */
[----:B------:R-:W-:Y:S01]  /*15a0*/  CS2R R36, SRZ ;  /* 0x0000000000247805 */ /* 0x000fe2000001ff00 */
[----:B------:R-:W-:Y:S01]  /*15b0*/  CS2R R38, SRZ ;  /* 0x0000000000267805 */ /* 0x000fe2000001ff00 */
[----:B------:R-:W-:Y:S01]  /*15c0*/  CS2R R40, SRZ ;  /* 0x0000000000287805 */ /* 0x000fe2000001ff00 */
[----:B0-----:R-:W-:Y:S01]  /*15d0*/  CS2R R42, SRZ ;  /* 0x00000000002a7805 */ /* 0x001fe2000001ff00 */
        /* <DEDUP_REMOVED lines=23> */
.L_x_1134:
[----:B------:R-:W-:Y:S05]  /*1750*/  BSYNC B0 ;  /* 0x0000000000007941 */ /* 0x000fea0003800000 */
.L_x_1133:
[----:B------:R-:W-:Y:S01]  /*1760*/  BSSY B0, `(.L_x_1135) ;  /* 0x000001b000007945 */ /* 0x000fe20003800000 */
[----:B------:R-:W-:Y:S05]  /*1770*/  @P3 BRA `(.L_x_1136) ;  /* 0x0000019000003947 */ /* 0x000fea0003800000 */
[----:B------:R-:W-:Y:S02]  /*1780*/  LEA R86, R65, 0x80, 0x3 ;  /* 0x0000008041567811 */ /* 0x000fe400078e18ff */
[----:B------:R-:W-:Y:S02]  /*1790*/  ISETP.GE.AND P3, PT, R80, c[0x0][0x16c], PT ;  /* 0x00005b0050007a0c */ /* 0x000fe40003f66270 */
[----:B------:R-:W-:-:S11]  /*17a0*/  ISETP.GE.AND P1, PT, R86, c[0x0][0x16c], PT ;  /* 0x00005b0056007a0c */ /* 0x000fd60003f26270 */
[C---:B------:R-:W-:Y:S01]  /*17b0*/  @!P3 IADD3 R91, P4, R78.reuse, 0x10, RZ ;  /* 0x000000104e5bb810 */ /* 0x040fe20007f9e0ff */
[----:B------:R-:W-:Y:S01]  /*17c0*/  @!P3 IMAD.MOV.U32 R86, RZ, RZ, R82 ;  /* 0x000000ffff56b224 */ /* 0x000fe200078e0052 */
[----:B------:R-:W-:Y:S02]  /*17d0*/  @!P1 IADD3 R93, P5, R78, 0x10, RZ ;  /* 0x000000104e5d9810 */ /* 0x000fe40007fbe0ff */
[----:B------:R-:W-:Y:S01]  /*17e0*/  @!P3 MOV R87, R85 ;  /* 0x000000550057b202 */ /* 0x000fe20000000f00 */
[--C-:B0-----:R-:W-:Y:S02]  /*17f0*/  @!P3 IMAD.X R88, RZ, RZ, R79.reuse, P4 ;  /* 0x000000ffff58b224 */ /* 0x101fe400020e064f */
        /* <DEDUP_REMOVED lines=8> */
[----:B------:R-:W-:-:S04]  /*1880*/  @!P1 IMAD.WIDE.U32 R88, R93, c[0x0][0x198], R88 ;  /* 0x000066005d589a25 */ /* 0x000fc800078e0058 */
[----:B------:R-:W-:Y:S01]  /*1890*/  @!P1 IMAD R93, R93, c[0x0][0x19c], R90 ;  /* 0x000067005d5d9a24 */ /* 0x000fe200078e025a */
[----:B------:R-:W-:Y:S02]  /*18a0*/  @!P3 LEA R90, P4, R86, c[0x0][0x190], 0x1 ;  /* 0x00006400565aba11 */ /* 0x000fe400078808ff */
[----:B------:R-:W-:Y:S02]  /*18b0*/  @!P1 LEA R92, P5, R88, c[0x0][0x190], 0x1 ;  /* 0x00006400585c9a11 */ /* 0x000fe400078a08ff */
[----:B------:R-:W-:Y:S02]  /*18c0*/  @!P1 IADD3 R93, R89, R93, RZ ;  /* 0x0000005d595d9210 */ /* 0x000fe40007ffe0ff */
[----:B------:R-:W-:Y:S02]  /*18d0*/  @!P3 LEA.HI.X R91, R86, c[0x0][0x194], R87, 0x1, P4 ;  /* 0x00006500565bba11 */ /* 0x000fe400020f0c57 */
[----:B------:R-:W-:-:S03]  /*18e0*/  @!P1 LEA.HI.X R93, R88, c[0x0][0x194], R93, 0x1, P5 ;  /* 0x00006500585d9a11 */ /* 0x000fc600028f0c5d */
[----:B------:R0:W5:Y:S04]  /*18f0*/  @!P3 LDG.E.128 R36, [R90.64] ;  /* 0x0000000a5a24b981 */ /* 0x000168000c1e1d00 */
[----:B------:R0:W5:Y:S02]  /*1900*/  @!P1 LDG.E.128 R52, [R92.64+0x100] ;  /* 0x0001000a5c349981 */ /* 0x000164000c1e1d00 */
.L_x_1136:
[----:B------:R-:W-:Y:S05]  /*1910*/  BSYNC B0 ;  /* 0x0000000000007941 */ /* 0x000fea0003800000 */
.L_x_1135:
[----:B------:R-:W-:Y:S01]  /*1920*/  BSSY B0, `(.L_x_1137) ;  /* 0x000001b000007945 */ /* 0x000fe20003800000 */
[----:B------:R-:W-:Y:S05]  /*1930*/  @P2 BRA `(.L_x_1138) ;  /* 0x0000019000002947 */ /* 0x000fea0003800000 */
[----:B------:R-:W-:Y:S02]  /*1940*/  LEA R86, R65, 0x80, 0x3 ;  /* 0x0000008041567811 */ /* 0x000fe400078e18ff */
        /* <DEDUP_REMOVED lines=10> */
[----:B------:R-:W-:Y:S01]  /*19f0*/  @!P1 IMAD R90, R89, c[0x0][0x198], RZ ;  /* 0x00006600595a9a24 */ /* 0x000fe200078e02ff */
[----:B------:R-:W-:Y:S01]  /*1a00*/  @!P1 MOV R89, R85 ;  /* 0x0000005500599202 */ /* 0x000fe20000000f00 */
[----:B------:R-:W-:Y:S02]  /*1a10*/  @!P2 IMAD R91, R91, c[0x0][0x19c], R88 ;  /* 0x000067005b5baa24 */ /* 0x000fe400078e0258 */
[----:B------:R-:W-:Y:S02]  /*1a20*/  @!P1 IMAD.MOV.U32 R88, RZ, RZ, R82 ;  /* 0x000000ffff589224 */ /* 0x000fe400078e0052 */
[----:B------:R-:W-:Y:S02]  /*1a30*/  @!P2 IMAD.IADD R87, R87, 0x1, R91 ;  /* 0x000000015757a824 */ /* 0x000fe400078e025b */
[----:B------:R-:W-:-:S04]  /*1a40*/  @!P1 IMAD.WIDE.U32 R88, R93, c[0x0][0x198], R88 ;  /* 0x000066005d589a25 */ /* 0x000fc800078e0058 */
[----:B------:R-:W-:Y:S01]  /*1a50*/  @!P1 IMAD R93, R93, c[0x0][0x19c], R90 ;  /* 0x000067005d5d9a24 */ /* 0x000fe200078e025a */
[----:B------:R-:W-:Y:S02]  /*1a60*/  @!P2 LEA R90, P3, R86, c[0x0][0x190], 0x1 ;  /* 0x00006400565aaa11 */ /* 0x000fe400078608ff */
[----:B------:R-:W-:Y:S01]  /*1a70*/  @!P1 LEA R92, P4, R88, c[0x0][0x190], 0x1 ;  /* 0x00006400585c9a11 */ /* 0x000fe200078808ff */
[----:B------:R-:W-:Y:S01]  /*1a80*/  @!P1 IMAD.IADD R93, R89, 0x1, R93 ;  /* 0x00000001595d9824 */ /* 0x000fe200078e025d */
[----:B------:R-:W-:-:S04]  /*1a90*/  @!P2 LEA.HI.X R91, R86, c[0x0][0x194], R87, 0x1, P3 ;  /* 0x00006500565baa11 */ /* 0x000fc800018f0c57 */
[----:B------:R-:W-:Y:S01]  /*1aa0*/  @!P1 LEA.HI.X R93, R88, c[0x0][0x194], R93, 0x1, P4 ;  /* 0x00006500585d9a11 */ /* 0x000fe200020f0c5d */
[----:B------:R0:W5:Y:S04]  /*1ab0*/  @!P2 LDG.E.128 R40, [R90.64] ;  /* 0x0000000a5a28a981 */ /* 0x000168000c1e1d00 */
[----:B------:R0:W5:Y:S02]  /*1ac0*/  @!P1 LDG.E.128 R56, [R92.64+0x100] ;  /* 0x0001000a5c389981 */ /* 0x000164000c1e1d00 */
.L_x_1138:
[----:B------:R-:W-:Y:S05]  /*1ad0*/  BSYNC B0 ;  /* 0x0000000000007941 */ /* 0x000fea0003800000 */
.L_x_1137:
[----:B------:R-:W-:Y:S01]  /*1ae0*/  BSSY B0, `(.L_x_1139) ;  /* 0x0000010000007945 */ /* 0x000fe20003800000 */
[----:B------:R-:W-:Y:S05]  /*1af0*/  @P0 BRA `(.L_x_1140) ;  /* 0x000000e000000947 */ /* 0x000fea0003800000 */
[----:B------:R-:W-:Y:S01]  /*1b00*/  IADD3 R81, P0, R78, 0x30, RZ ;  /* 0x000000304e517810 */ /* 0x000fe20007f1e0ff */
[----:B------:R-:W-:Y:S01]  /*1b10*/  IMAD.MOV.U32 R83, RZ, RZ, R85 ;  /* 0x000000ffff537224 */ /* 0x000fe200078e0055 */
[----:B------:R-:W-:Y:S02]  /*1b20*/  LEA R84, R65, 0x80, 0x3 ;  /* 0x0000008041547811 */ /* 0x000fe400078e18ff */
[----:B------:R-:W-:Y:S01]  /*1b30*/  IADD3.X R78, RZ, R79, RZ, P0, !PT ;  /* 0x0000004fff4e7210 */ /* 0x000fe200007fe4ff */
[----:B------:R-:W-:Y:S01]  /*1b40*/  IMAD.WIDE.U32 R82, R81, c[0x0][0x198], R82 ;  /* 0x0000660051527a25 */ /* 0x000fe200078e0052 */
[----:B------:R-:W-:-:S02]  /*1b50*/  ISETP.GE.AND P1, PT, R80, c[0x0][0x16c], PT ;  /* 0x00005b0050007a0c */ /* 0x000fc40003f26270 */
[----:B------:R-:W-:Y:S01]  /*1b60*/  ISETP.GE.AND P2, PT, R84, c[0x0][0x16c], PT ;  /* 0x00005b0054007a0c */ /* 0x000fe20003f46270 */
[----:B------:R-:W-:-:S04]  /*1b70*/  IMAD R78, R78, c[0x0][0x198], RZ ;  /* 0x000066004e4e7a24 */ /* 0x000fc800078e02ff */
[----:B------:R-:W-:Y:S01]  /*1b80*/  IMAD R79, R81, c[0x0][0x19c], R78 ;  /* 0x00006700514f7a24 */ /* 0x000fe200078e024e */
[----:B------:R-:W-:-:S03]  /*1b90*/  LEA R78, P0, R82, c[0x0][0x190], 0x1 ;  /* 0x00006400524e7a11 */ /* 0x000fc600078008ff */
[----:B------:R-:W-:-:S05]  /*1ba0*/  IMAD.IADD R79, R83, 0x1, R79 ;  /* 0x00000001534f7824 */ /* 0x000fca00078e024f */
[----:B------:R-:W-:-:S05]  /*1bb0*/  LEA.HI.X R79, R82, c[0x0][0x194], R79, 0x1, P0 ;  /* 0x00006500524f7a11 */ /* 0x000fca00000f0c4f */
[----:B------:R1:W5:Y:S04]  /*1bc0*/  @!P1 LDG.E.128 R44, [R78.64] ;  /* 0x0000000a4e2c9981 */ /* 0x000368000c1e1d00 */
[----:B------:R1:W5:Y:S02]  /*1bd0*/  @!P2 LDG.E.128 R60, [R78.64+0x100] ;  /* 0x0001000a4e3ca981 */ /* 0x000364000c1e1d00 */
.L_x_1140:
[----:B------:R-:W-:Y:S05]  /*1be0*/  BSYNC B0 ;  /* 0x0000000000007941 */ /* 0x000fea0003800000 */
.L_x_1139:
[----:B-----5:R-:W-:Y:S01]  /*1bf0*/  SHF.L.U32 R84, R38, 0x10, RZ ;  /* 0x0000001026547819 */ /* 0x020fe200000006ff */
[----:B------:R-:W-:Y:S01]  /*1c00*/  IMAD.U32 R87, R40, 0x10000, RZ ;  /* 0x0001000028577824 */ /* 0x000fe200078e00ff */
[----:B------:R-:W-:Y:S01]  /*1c10*/  LOP3.LUT R85, R38, 0xffff0000, RZ, 0xc0, !PT ;  /* 0xffff000026557812 */ /* 0x000fe200078ec0ff */
[C---:B------:R-:W-:Y:S01]  /*1c20*/  IMAD.U32 R38, R39.reuse, 0x10000, RZ ;  /* 0x0001000027267824 */ /* 0x040fe200078e00ff */
[----:B0-----:R-:W-:Y:S01]  /*1c30*/  LOP3.LUT R89, R39, 0xffff0000, RZ, 0xc0, !PT ;  /* 0xffff000027597812 */ /* 0x001fe200078ec0ff */
[----:B------:R-:W-:Y:S01]  /*1c40*/  IMAD.U32 R80, R34, 0x10000, RZ ;  /* 0x0001000022507824 */ /* 0x000fe200078e00ff */
[C---:B------:R-:W-:Y:S01]  /*1c50*/  SHF.L.U32 R39, R41.reuse, 0x10, RZ ;  /* 0x0000001029277819 */ /* 0x040fe200000006ff */
[----:B------:R-:W-:Y:S01]  /*1c60*/  IMAD.U32 R91, R42, 0x10000, RZ ;  /* 0x000100002a5b7824 */ /* 0x000fe200078e00ff */
[----:B------:R-:W-:Y:S01]  /*1c70*/  LOP3.LUT R88, R41, 0xffff0000, RZ, 0xc0, !PT ;  /* 0xffff000029587812 */ /* 0x000fe200078ec0ff */
[C---:B------:R-:W-:Y:S01]  /*1c80*/  IMAD.U32 R41, R43.reuse, 0x10000, RZ ;  /* 0x000100002b297824 */ /* 0x040fe200078e00ff */
[----:B------:R-:W-:Y:S01]  /*1c90*/  LOP3.LUT R90, R43, 0xffff0000, RZ, 0xc0, !PT ;  /* 0xffff00002b5a7812 */ /* 0x000fe200078ec0ff */
[----:B------:R-:W-:Y:S01]  /*1ca0*/  IMAD.U32 R93, R44, 0x10000, RZ ;  /* 0x000100002c5d7824 */ /* 0x000fe200078e00ff */
[----:B-1----:R-:W-:Y:S01]  /*1cb0*/  LOP3.LUT R78, R32, 0xffff0000, RZ, 0xc0, !PT ;  /* 0xffff0000204e7812 */ /* 0x002fe200078ec0ff */
[----:B------:R-:W-:Y:S01]  /*1cc0*/  IMAD.U32 R109, R47, 0x10000, RZ ;  /* 0x000100002f6d7824 */ /* 0x000fe200078e00ff */
[----:B------:R-:W-:Y:S01]  /*1cd0*/  LOP3.LUT R82, R36, 0xffff0000, RZ, 0xc0, !PT ;  /* 0xffff000024527812 */ /* 0x000fe200078ec0ff */
[----:B------:R-:W-:Y:S01]  /*1ce0*/  BSSY B0, `(.L_x_1141) ;  /* 0x00000cb000007945 */ /* 0x000fe20003800000 */
[----:B------:R-:W-:Y:S01]  /*1cf0*/  LOP3.LUT R86, R40, 0xffff0000, RZ, 0xc0, !PT ;  /* 0xffff000028567812 */ /* 0x000fe200078ec0ff */
[----:B------:R-:W-:Y:S01]  /*1d00*/  FMUL.FTZ R116, R19, R78 ;  /* 0x0000004e13747220 */ /* 0x000fe20000410000 */
[----:B------:R-:W-:Y:S01]  /*1d10*/  LOP3.LUT R43, R24, 0xffff0000, RZ, 0xc0, !PT ;  /* 0xffff0000182b7812 */ /* 0x000fe200078ec0ff */
[----:B------:R-:W-:Y:S01]  /*1d20*/  FMUL.FTZ R117, R11, R82 ;  /* 0x000000520b757220 */ /* 0x000fe20000410000 */
[----:B------:R-:W-:Y:S01]  /*1d30*/  LOP3.LUT R114, R44, 0xffff0000, RZ, 0xc0, !PT ;  /* 0xffff00002c727812 */ /* 0x000fe200078ec0ff */
[----:B------:R-:W-:Y:S01]  /*1d40*/  FMUL.FTZ R3, R3, R86 ;  /* 0x0000005603037220 */ /* 0x000fe20000410000 */
[----:B------:R-:W-:Y:S01]  /*1d50*/  LOP3.LUT R81, R34, 0xffff0000, RZ, 0xc0, !PT ;  /* 0xffff000022517812 */ /* 0x000fe200078ec0ff */
[----:B------:R-:W-:Y:S01]  /*1d60*/  IMAD.U32 R19, R49, 0x10000, RZ ;  /* 0x0001000031137824 */ /* 0x000fe200078e00ff */
[----:B------:R-:W-:Y:S01]  /*1d70*/  LOP3.LUT R40, R42, 0xffff0000, RZ, 0xc0, !PT ;  /* 0xffff00002a287812 */ /* 0x000fe200078ec0ff */
[----:B------:R-:W-:Y:S01]  /*1d80*/  FMUL.FTZ R43, R43, R114 ;  /* 0x000000722b2b7220 */ /* 0x000fe20000410000 */
[----:B------:R-:W-:Y:S01]  /*1d90*/  SHF.L.U32 R79, R32, 0x10, RZ ;  /* 0x00000010204f7819 */ /* 0x000fe200000006ff */
[----:B------:R-:W-:Y:S01]  /*1da0*/  IMAD.U32 R32, R33, 0x10000, RZ ;  /* 0x0001000021207824 */ /* 0x000fe200078e00ff */
[C---:B------:R-:W-:Y:S01]  /*1db0*/  SHF.L.U32 R34, R35.reuse, 0x10, RZ ;  /* 0x0000001023227819 */ /* 0x040fe200000006ff */
[----:B------:R-:W-:Y:S01]  /*1dc0*/  FFMA.FTZ R2, R2, R87, R3 ;  /* 0x0000005702027223 */ /* 0x000fe20000010003 */
[----:B------:R-:W-:Y:S01]  /*1dd0*/  LOP3.LUT R83, R35, 0xffff0000, RZ, 0xc0, !PT ;  /* 0xffff000023537812 */ /* 0x000fe200078ec0ff */
[----:B------:R-:W-:Y:S01]  /*1de0*/  IMAD.U32 R35, R36, 0x10000, RZ ;  /* 0x0001000024237824 */ /* 0x000fe200078e00ff */
[----:B------:R-:W-:Y:S01]  /*1df0*/  SHF.L.U32 R42, R24, 0x10, RZ ;  /* 0x00000010182a7819 */ /* 0x000fe200000006ff */
[C---:B------:R-:W-:Y:S01]  /*1e00*/  IMAD.U32 R24, R25.reuse, 0x10000, RZ ;  /* 0x0001000019187824 */ /* 0x040fe200078e00ff */
[----:B------:R-:W-:Y:S01]  /*1e10*/  LOP3.LUT R92, R25, 0xffff0000, RZ, 0xc0, !PT ;  /* 0xffff0000195c7812 */ /* 0x000fe200078ec0ff */
[----:B------:R-:W-:Y:S01]  /*1e20*/  IMAD.U32 R36, R37, 0x10000, RZ ;  /* 0x0001000025247824 */ /* 0x000fe200078e00ff */
        /* <DEDUP_REMOVED lines=51> */
[----:B------:R-:W-:Y:S01]  /*2160*/  IMAD.U32 R46, R20, 0x10000, RZ ;  /* 0x00010000142e7824 */ /* 0x000fe200078e00ff */
[----:B------:R-:W-:Y:S01]  /*2170*/  SHF.L.U32 R20, R21, 0x10, RZ ;  /* 0x0000001015147819 */ /* 0x000fe200000006ff */
[C---:B------:R-:W-:Y:S01]  /*2180*/  IMAD.U32 R35, R52.reuse, 0x10000, RZ ;  /* 0x0001000034237824 */ /* 0x040fe200078e00ff */
[----:B------:R-:W-:Y:S01]  /*2190*/  LOP3.LUT R52, R52, 0xffff0000, RZ, 0xc0, !PT ;  /* 0xffff000034347812 */ /* 0x000fe200078ec0ff */
[C---:B------:R-:W-:Y:S01]  /*21a0*/  IMAD.U32 R3, R56.reuse, 0x10000, RZ ;  /* 0x0001000038037824 */ /* 0x040fe200078e00ff */
        /* <DEDUP_REMOVED lines=11> */
[----:B------:R-:W-:-:S02]  /*2260*/  FFMA.FTZ R11, R74, R11, R12 ;  /* 0x0000000b4a0b7223 */ /* 0x000fc4000001000c */
[----:B------:R-:W-:Y:S02]  /*2270*/  FFMA.FTZ R4, R98, R35, R4 ;  /* 0x0000002362047223 */ /* 0x000fe40000010004 */
[----:B------:R-:W-:Y:S02]  /*2280*/  FFMA.FTZ R3, R46, R3, R40 ;  /* 0x000000032e037223 */ /* 0x000fe40000010028 */
[----:B------:R-:W-:Y:S02]  /*2290*/  FFMA.FTZ R10, R10, R117, R24 ;  /* 0x000000750a0a7223 */ /* 0x000fe40000010018 */
[----:B------:R-:W-:Y:S02]  /*22a0*/  IMAD.U32 R87, R59, 0x10000, RZ ;  /* 0x000100003b577824 */ /* 0x000fe400078e00ff */
[----:B------:R-:W-:Y:S01]  /*22b0*/  IMAD.U32 R51, R53, 0x10000, RZ ;  /* 0x0001000035337824 */ /* 0x000fe200078e00ff */
[----:B------:R-:W-:Y:S01]  /*22c0*/  SHF.L.U32 R53, R54, 0x10, RZ ;  /* 0x0000001036357819 */ /* 0x000fe200000006ff */
[----:B------:R-:W-:-:S02]  /*22d0*/  IMAD.U32 R18, R29, 0x10000, RZ ;  /* 0x000100001d127824 */ /* 0x000fc400078e00ff */
[C---:B------:R-:W-:Y:S01]  /*22e0*/  IMAD.U32 R59, R61.reuse, 0x10000, RZ ;  /* 0x000100003d3b7824 */ /* 0x040fe200078e00ff */
[----:B------:R-:W-:Y:S01]  /*22f0*/  LOP3.LUT R61, R61, 0xffff0000, RZ, 0xc0, !PT ;  /* 0xffff00003d3d7812 */ /* 0x000fe200078ec0ff */
        /* <DEDUP_REMOVED lines=8> */
[----:B------:R-:W-:Y:S02]  /*2380*/  IMAD.U32 R21, R22, 0x10000, RZ ;  /* 0x0001000016157824 */ /* 0x000fe400078e00ff */
[C---:B------:R-:W-:Y:S01]  /*2390*/  IMAD.U32 R49, R50.reuse, 0x10000, RZ ;  /* 0x0001000032317824 */ /* 0x040fe200078e00ff */
[----:B------:R-:W-:Y:S01]  /*23a0*/  LOP3.LUT R50, R50, 0xffff0000, RZ, 0xc0, !PT ;  /* 0xffff000032327812 */ /* 0x000fe200078ec0ff */
[C---:B------:R-:W-:Y:S01]  /*23b0*/  IMAD.U32 R114, R58.reuse, 0x10000, RZ ;  /* 0x000100003a727824 */ /* 0x040fe200078e00ff */
[----:B------:R-:W-:Y:S01]  /*23c0*/  LOP3.LUT R58, R58, 0xffff0000, RZ, 0xc0, !PT ;  /* 0xffff00003a3a7812 */ /* 0x000fe200078ec0ff */
[----:B------:R-:W-:Y:S01]  /*23d0*/  IMAD.U32 R29, R30, 0x10000, RZ ;  /* 0x000100001e1d7824 */ /* 0x000fe200078e00ff */
[----:B------:R-:W-:Y:S01]  /*23e0*/  SHF.L.U32 R30, R31, 0x10, RZ ;  /* 0x000000101f1e7819 */ /* 0x000fe200000006ff */
[----:B------:R-:W-:Y:S01]  /*23f0*/  FFMA.FTZ R11, R95, R78, R11 ;  /* 0x0000004e5f0b7223 */ /* 0x000fe2000001000b */
        /* <DEDUP_REMOVED lines=8> */
[C---:B------:R-:W-:Y:S01]  /*2480*/  IMAD.U32 R22, R23.reuse, 0x10000, RZ ;  /* 0x0001000017167824 */ /* 0x040fe200078e00ff */
[----:B------:R-:W-:Y:S01]  /*2490*/  LOP3.LUT R23, R23, 0xffff0000, RZ, 0xc0, !PT ;  /* 0xffff000017177812 */ /* 0x000fe200078ec0ff */
[C---:B------:R-:W-:Y:S01]  /*24a0*/  IMAD.U32 R54, R55.reuse, 0x10000, RZ ;  /* 0x0001000037367824 */ /* 0x040fe200078e00ff */
[----:B------:R-:W-:Y:S01]  /*24b0*/  LOP3.LUT R55, R55, 0xffff0000, RZ, 0xc0, !PT ;  /* 0xffff000037377812 */ /* 0x000fe200078ec0ff */
[----:B------:R-:W-:Y:S02]  /*24c0*/  IMAD.U32 R25, R63, 0x10000, RZ ;  /* 0x000100003f197824 */ /* 0x000fe400078e00ff */
[----:B------:R-:W-:Y:S02]  /*24d0*/  FFMA.FTZ R11, R97, R50, R11 ;  /* 0x00000032610b7223 */ /* 0x000fe4000001000b */
        /* <DEDUP_REMOVED lines=10> */
[----:B------:R-:W-:Y:S01]  /*2580*/  FFMA.FTZ R31, R31, R0, R2 ;  /* 0x000000001f1f7223 */ /* 0x000fe20000010002 */
[----:B------:R-:W0:Y:S04]  /*2590*/  SHFL.BFLY PT, R3, R4, 0x8, 0x1f ;  /* 0x0d001f0004037f89 */ /* 0x000e2800000e0000 */
[----:B------:R-:W1:Y:S04]  /*25a0*/  SHFL.BFLY PT, R0, R11, 0x8, 0x1f ;  /* 0x0d001f000b007f89 */ /* 0x000e6800000e0000 */
[----:B------:R-:W2:Y:S04]  /*25b0*/  SHFL.BFLY PT, R2, R23, 0x8, 0x1f ;  /* 0x0d001f0017027f89 */ /* 0x000ea800000e0000 */
[----:B------:R-:W3:Y:S01]  /*25c0*/  SHFL.BFLY PT, R8, R31, 0x8, 0x1f ;  /* 0x0d001f001f087f89 */ /* 0x000ee200000e0000 */
[----:B0-----:R-:W-:-:S02]  /*25d0*/  FADD.FTZ R5, R4, R3 ;  /* 0x0000000304057221 */ /* 0x001fc40000010000 */
        /* <DEDUP_REMOVED lines=18> */
[----:B--2---:R-:W-:Y:S02]  /*2700*/  FADD.FTZ R9, R8, R9 ;  /* 0x0000000908097221 */ /* 0x004fe40000010000 */
        /* <DEDUP_REMOVED lines=9> */
[----:B------:R-:W-:Y:S01]  /*27a0*/  USHF.R.S32.HI UR7, URZ, 0x1f, UR4 ;  /* 0x0000001f3f077899 */ /* 0x000fe20008011404 */
[C---:B------:R-:W-:Y:S01]  /*27b0*/  IADD3 R7, R67.reuse, 0x20, RZ ;  /* 0x0000002043077810 */ /* 0x040fe20007ffe0ff */
[----:B------:R-:W-:Y:S01]  /*27c0*/  UIADD3 UR6, UP0, UR17, UR4, URZ ;  /* 0x0000000411067290 */ /* 0x000fe2000ff1e03f */
[C---:B------:R-:W-:Y:S01]  /*27d0*/  IADD3 R8, R67.reuse, 0x30, RZ ;  /* 0x0000003043087810 */ /* 0x040fe20007ffe0ff */
[----:B------:R-:W-:Y:S01]  /*27e0*/  ULDC.64 UR20, c[0x0][0x1c8] ;  /* 0x0000720000147ab9 */ /* 0x000fe20000000a00 */
[----:B------:R-:W-:Y:S01]  /*27f0*/  ISETP.GE.AND P2, PT, R64, UR19, PT ;  /* 0x0000001340007c0c */ /* 0x000fe2000bf46270 */
[----:B------:R-:W-:Y:S01]  /*2800*/  ULEA.HI.X.SX32 UR7, UR17, UR7, 0x1, UP0 ;  /* 0x0000000711077291 */ /* 0x000fe200080f0e3f */
[----:B------:R-:W-:Y:S01]  /*2810*/  ISETP.GE.AND P3, PT, R67, UR19, PT ;  /* 0x0000001343007c0c */ /* 0x000fe2000bf66270 */
[----:B------:R-:W-:Y:S01]  /*2820*/  UIMAD UR9, UR16, UR20, URZ ;  /* 0x00000014100972a4 */ /* 0x000fe2000f8e023f */
[----:B------:R-:W-:Y:S01]  /*2830*/  ISETP.GE.AND P1, PT, R7, UR19, PT ;  /* 0x0000001307007c0c */ /* 0x000fe2000bf26270 */
[----:B------:R-:W-:Y:S01]  /*2840*/  UIMAD.WIDE.U32 UR6, UR15, UR20, UR6 ;  /* 0x000000140f0672a5 */ /* 0x000fe2000f8e0006 */
[----:B------:R-:W-:Y:S01]  /*2850*/  FSEL R5, R5, RZ, !P3 ;  /* 0x000000ff05057208 */ /* 0x000fe20005800000 */
[----:B------:R-:W-:Y:S01]  /*2860*/  UIMAD UR9, UR15, UR21, UR9 ;  /* 0x000000150f0972a4 */ /* 0x000fe2000f8e0209 */
[----:B------:R-:W-:-:S02]  /*2870*/  FSEL R7, R4, RZ, !P2 ;  /* 0x000000ff04077208 */ /* 0x000fc40005000000 */
[----:B------:R-:W-:Y:S01]  /*2880*/  ULDC.64 UR20, c[0x0][0x1d0] ;  /* 0x0000740000147ab9 */ /* 0x000fe20000000a00 */
[----:B------:R-:W-:Y:S01]  /*2890*/  FSEL R9, R6, RZ, !P1 ;  /* 0x000000ff06097208 */ /* 0x000fe20004800000 */
[----:B------:R-:W-:Y:S02]  /*28a0*/  UIADD3 UR7, UR7, UR9, URZ ;  /* 0x0000000907077290 */ /* 0x000fe4000fffe03f */
[----:B------:R-:W-:Y:S02]  /*28b0*/  UIMAD UR9, UR5, UR20, URZ ;  /* 0x00000014050972a4 */ /* 0x000fe4000f8e023f */
[----:B------:R-:W-:Y:S02]  /*28c0*/  UIMAD.WIDE.U32 UR6, UR18, UR20, UR6 ;  /* 0x00000014120672a5 */ /* 0x000fe4000f8e0006 */
[----:B------:R-:W-:-:S04]  /*28d0*/  UIMAD UR9, UR18, UR21, UR9 ;  /* 0x00000015120972a4 */ /* 0x000fc8000f8e0209 */
[----:B------:R-:W-:Y:S02]  /*28e0*/  IADD3 R0, P0, R67, UR6, RZ ;  /* 0x0000000643007c10 */ /* 0x000fe4000ff1e0ff */
[----:B------:R-:W-:Y:S02]  /*28f0*/  IMAD.U32 R3, RZ, RZ, UR9 ;  /* 0x00000009ff037e24 */ /* 0x000fe4000f8e00ff */
[----:B------:R-:W-:-:S03]  /*2900*/  LEA R2, P4, R0, c[0x0][0x1b0], 0x2 ;  /* 0x00006c0000027a11 */ /* 0x000fc600078810ff */
[----:B------:R-:W-:Y:S02]  /*2910*/  IADD3.X R3, R66, UR7, R3, P0, !PT ;  /* 0x0000000742037c10 */ /* 0x000fe400087fe403 */
[----:B------:R-:W-:Y:S02]  /*2920*/  ISETP.GE.AND P0, PT, R8, UR19, PT ;  /* 0x0000001308007c0c */ /* 0x000fe4000bf06270 */
[----:B------:R-:W-:Y:S02]  /*2930*/  LEA.HI.X R3, R0, c[0x0][0x1b4], R3, 0x2, P4 ;  /* 0x00006d0000037a11 */ /* 0x000fe400020f1403 */
[----:B------:R-:W-:-:S03]  /*2940*/  FSEL R11, R11, RZ, !P0 ;  /* 0x000000ff0b0b7208 */ /* 0x000fc60004000000 */
[----:B------:R0:W-:Y:S04]  /*2950*/  STG.E [R2.64], R5 ;  /* 0x0000000502007986 */ /* 0x0001e8000c10190a */
[----:B------:R0:W-:Y:S04]  /*2960*/  STG.E [R2.64+0x40], R7 ;  /* 0x0000400702007986 */ /* 0x0001e8000c10190a */
[----:B------:R0:W-:Y:S04]  /*2970*/  STG.E [R2.64+0x80], R9 ;  /* 0x0000800902007986 */ /* 0x0001e8000c10190a */
[----:B------:R0:W-:Y:S02]  /*2980*/  STG.E [R2.64+0xc0], R11 ;  /* 0x0000c00b02007986 */ /* 0x0001e4000c10190a */
.L_x_1142:
[----:B------:R-:W-:Y:S05]  /*2990*/  BSYNC B0 ;  /* 0x0000000000007941 */ /* 0x000fea0003800000 */
.L_x_1141:
[----:B------:R-:W-:Y:S01]  /*29a0*/  UIADD3 UR8, UR8, 0x3f, URZ ;  /* 0x0000003f08087890 */ /* 0x000fe2000fffe03f */
[----:B------:R-:W-:Y:S03]  /*29b0*/  BSSY B0, `(.L_x_1143) ;  /* 0x0000022000007945 */ /* 0x000fe60003800000 */
[----:B------:R-:W-:-:S02]  /*29c0*/  USHF.R.S32.HI UR6, URZ, 0x1f, UR8 ;  /* 0x0000001f3f067899 */ /* 0x000fc40008011408 */
[----:B------:R-:W-:Y:S02]  /*29d0*/  UIMAD UR7, UR14, -0x40, UR8 ;  /* 0xffffffc00e0778a4 */ /* 0x000fe4000f8e0208 */
[----:B------:R-:W-:-:S04]  /*29e0*/  ULEA.HI UR6, UR6, UR8, URZ, 0x6 ;  /* 0x0000000806067291 */ /* 0x000fc8000f8f303f */
[----:B------:R-:W-:-:S04]  /*29f0*/  ULOP3.LUT UR6, UR6, 0xffffffc0, URZ, 0xc0, !UPT ;  /* 0xffffffc006067892 */ /* 0x000fc8000f8ec03f */
[----:B------:R-:W-:-:S06]  /*2a00*/  UIADD3 UR6, UR7, UR6, -UR8 ;  /* 0x0000000607067290 */ /* 0x000fcc000fffe808 */
[----:B------:R-:W-:-:S04]  /*2a10*/  ISETP.GE.AND P0, PT, R69, UR6, PT ;  /* 0x0000000645007c0c */ /* 0x000fc8000bf06270 */
[----:B------:R-:W-:-:S13]  /*2a20*/  ISETP.GT.OR P0, PT, R69, 0x3f, P0 ;  /* 0x0000003f4500780c */ /* 0x000fda0000704670 */
[----:B------:R-:W-:Y:S05]  /*2a30*/  @P0 BRA `(.L_x_1144) ;  /* 0x0000019000000947 */ /* 0x000fea0003800000 */
[----:B------:R-:W-:Y:S01]  /*2a40*/  USHF.R.S32.HI UR6, URZ, 0x1f, UR17 ;  /* 0x0000001f3f067899 */ /* 0x000fe20008011411 */
[----:B0-----:R-:W-:Y:S01]  /*2a50*/  MOV R2, UR4 ;  /* 0x0000000400027c02 */ /* 0x001fe20008000f00 */
[----:B------:R-:W-:Y:S01]  /*2a60*/  USHF.R.S32.HI UR8, URZ, 0x1f, UR4 ;  /* 0x0000001f3f087899 */ /* 0x000fe20008011404 */
[--C-:B------:R-:W-:Y:S01]  /*2a70*/  SHF.R.S32.HI R0, RZ, 0x1f, R69.reuse ;  /* 0x0000001fff007819 */ /* 0x100fe20000011445 */
[----:B------:R-:W-:Y:S01]  /*2a80*/  IMAD.U32 R5, RZ, RZ, UR15 ;  /* 0x0000000fff057e24 */ /* 0x000fe2000f8e00ff */
[----:B------:R-:W-:Y:S01]  /*2a90*/  IADD3 R2, P0, P1, R2, UR17, R69 ;  /* 0x0000001102027c10 */ /* 0x000fe2000f91e045 */
[----:B------:R-:W-:Y:S01]  /*2aa0*/  IMAD.U32 R3, RZ, RZ, UR6 ;  /* 0x00000006ff037e24 */ /* 0x000fe2000f8e00ff */
[----:B------:R-:W-:Y:S02]  /*2ab0*/  ULDC.64 UR6, c[0x0][0x1f8] ;  /* 0x00007e0000067ab9 */ /* 0x000fe40000000a00 */
[----:B------:R-:W-:Y:S02]  /*2ac0*/  UIMAD UR6, UR16, UR6, URZ ;  /* 0x00000006100672a4 */ /* 0x000fe4000f8e023f */
[----:B------:R-:W-:Y:S01]  /*2ad0*/  IADD3.X R3, R3, UR8, R0, P0, P1 ;  /* 0x0000000803037c10 */ /* 0x000fe200087e2400 */
[----:B------:R-:W-:Y:S01]  /*2ae0*/  ULDC.64 UR8, c[0x0][0x200] ;  /* 0x0000800000087ab9 */ /* 0x000fe20000000a00 */
[C---:B------:R-:W-:Y:S01]  /*2af0*/  FMUL.FTZ R0, R68.reuse, 1.4426950216293334961 ;  /* 0x3fb8aa3b44007820 */ /* 0x040fe20000410000 */
[----:B------:R-:W-:Y:S01]  /*2b00*/  UIMAD UR6, UR15, UR7, UR6 ;  /* 0x000000070f0672a4 */ /* 0x000fe2000f8e0206 */
[----:B------:R-:W-:Y:S01]  /*2b10*/  FSETP.NEU.FTZ.AND P0, PT, R68, -INF , PT ;  /* 0xff8000004400780b */ /* 0x000fe20003f1d000 */
[----:B------:R-:W-:Y:S01]  /*2b20*/  IMAD.WIDE.U32 R2, R5, c[0x0][0x1f8], R2 ;  /* 0x00007e0005027a25 */ /* 0x000fe200078e0002 */
[----:B------:R-:W-:Y:S01]  /*2b30*/  UIMAD UR7, UR5, UR8, URZ ;  /* 0x00000008050772a4 */ /* 0x000fe2000f8e023f */
[----:B------:R-:W-:-:S03]  /*2b40*/  MOV R5, UR18 ;  /* 0x0000001200057c02 */ /* 0x000fc60008000f00 */
        /* <DEDUP_REMOVED lines=8> */
.L_x_1144:
[----:B------:R-:W-:Y:S05]  /*2bd0*/  BSYNC B0 ;  /* 0x0000000000007941 */ /* 0x000fea0003800000 */
.L_x_1143:
[----:B------:R-:W-:Y:S01]  /*2be0*/  USHF.L.U32 UR7, UR14, 0xe, URZ ;  /* 0x0000000e0e077899 */ /* 0x000fe2000800063f */
[----:B------:R-:W-:Y:S01]  /*2bf0*/  IMAD.SHL.U32 R0, R69, 0x4, RZ ;  /* 0x0000000445007824 */ /* 0x000fe200078e00ff */
[----:B------:R-:W-:Y:S01]  /*2c00*/  USHF.L.U32 UR6, UR4, 0x8, URZ ;  /* 0x0000000804067899 */ /* 0x000fe2000800063f */
[----:B0-----:R-:W-:Y:S01]  /*2c10*/  IMAD.U32 R5, RZ, RZ, UR15 ;  /* 0x0000000fff057e24 */ /* 0x001fe2000f8e00ff */
[----:B------:R-:W-:Y:S02]  /*2c20*/  USHF.R.S32.HI UR9, URZ, 0x1f, UR7 ;  /* 0x0000001f3f097899 */ /* 0x000fe40008011407 */
[----:B------:R-:W-:Y:S01]  /*2c30*/  IMAD.U32 R3, RZ, RZ, UR7 ;  /* 0x00000007ff037e24 */ /* 0x000fe2000f8e00ff */
[----:B------:R-:W-:-:S04]  /*2c40*/  USHF.R.S32.HI UR8, URZ, 0x1f, UR6 ;  /* 0x0000001f3f087899 */ /* 0x000fc80008011406 */
[----:B------:R-:W-:Y:S01]  /*2c50*/  IADD3 R2, P0, P1, R0, UR6, R3 ;  /* 0x0000000600027c10 */ /* 0x000fe2000f91e003 */
[----:B------:R-:W-:Y:S01]  /*2c60*/  ULDC.64 UR6, c[0x0][0x220] ;  /* 0x0000880000067ab9 */ /* 0x000fe20000000a00 */
[----:B------:R-:W-:Y:S01]  /*2c70*/  SHF.R.S32.HI R0, RZ, 0x1f, R0 ;  /* 0x0000001fff007819 */ /* 0x000fe20000011400 */
[----:B------:R-:W-:Y:S01]  /*2c80*/  UIMAD UR6, UR16, UR6, URZ ;  /* 0x00000006100672a4 */ /* 0x000fe2000f8e023f */
[----:B------:R-:W-:-:S03]  /*2c90*/  MOV R3, UR9 ;  /* 0x0000000900037c02 */ /* 0x000fc60008000f00 */
[----:B------:R-:W-:Y:S01]  /*2ca0*/  UIMAD UR6, UR15, UR7, UR6 ;  /* 0x000000070f0672a4 */ /* 0x000fe2000f8e0206 */
[----:B------:R-:W-:Y:S01]  /*2cb0*/  IADD3.X R3, R0, UR8, R3, P0, P1 ;  /* 0x0000000800037c10 */ /* 0x000fe200087e2403 */
[----:B------:R-:W-:Y:S01]  /*2cc0*/  ULDC.64 UR8, c[0x0][0x228] ;  /* 0x00008a0000087ab9 */ /* 0x000fe20000000a00 */
[----:B------:R-:W-:Y:S01]  /*2cd0*/  ISETP.NE.U32.AND P0, PT, RZ, c[0x0][0x238], PT ;  /* 0x00008e00ff007a0c */ /* 0x000fe20003f05070 */
[----:B------:R-:W-:Y:S02]  /*2ce0*/  UIMAD UR7, UR5, UR8, URZ ;  /* 0x00000008050772a4 */ /* 0x000fe4000f8e023f */
[----:B------:R-:W-:Y:S01]  /*2cf0*/  IMAD.WIDE.U32 R2, R5, c[0x0][0x220], R2 ;  /* 0x0000880005027a25 */ /* 0x000fe200078e0002 */
[----:B------:R-:W-:Y:S01]  /*2d00*/  ISETP.NE.AND.EX P0, PT, RZ, c[0x0][0x23c], PT, P0 ;  /* 0x00008f00ff007a0c */ /* 0x000fe20003f05300 */
[----:B------:R-:W-:Y:S02]  /*2d10*/  UIMAD UR7, UR18, UR9, UR7 ;  /* 0x00000009120772a4 */ /* 0x000fe4000f8e0207 */
[----:B------:R-:W-:Y:S01]  /*2d20*/  IMAD.U32 R5, RZ, RZ, UR18 ;  /* 0x00000012ff057e24 */ /* 0x000fe2000f8e00ff */
[----:B------:R-:W-:-:S02]  /*2d30*/  IADD3 R3, R3, UR6, RZ ;  /* 0x0000000603037c10 */ /* 0x000fc4000fffe0ff */
        /* <DEDUP_REMOVED lines=25> */
[----:B------:R-:W-:-:S03]  /*2ed0*/  UIMAD UR6, UR4, UR6, UR15 ;  /* 0x00000006040672a4 */ /* 0x000fc6000f8e020f */
[----:B------:R-:W-:Y:S02]  /*2ee0*/  ULDC.64 UR4, c[0x0][0x238] ;  /* 0x00008e0000047ab9 */ /* 0x000fe40000000a00 */
[----:B------:R-:W-:-:S06]  /*2ef0*/  UIMAD.WIDE UR4, UR6, UR13, UR4 ;  /* 0x0000000d060472a5 */ /* 0x000fcc000f8e0204 */
[----:B------:R-:W-:Y:S01]  /*2f00*/  MOV R2, UR4 ;  /* 0x0000000400027c02 */ /* 0x000fe20008000f00 */
[----:B------:R-:W-:-:S05]  /*2f10*/  IMAD.U32 R3, RZ, RZ, UR5 ;  /* 0x00000005ff037e24 */ /* 0x000fca000f8e00ff */
[----:B------:R-:W-:Y:S01]  /*2f20*/  STG.E [R2.64], RZ ;  /* 0x000000ff02007986 */ /* 0x000fe2000c10190a */
[----:B------:R-:W-:Y:S05]  /*2f30*/  EXIT ;  /* 0x000000000000794d */ /* 0x000fea0003800000 */
.L_x_1145:
        /* <DEDUP_REMOVED lines=12> */
.L_x_1175:


//--------------------- .nv.shared._ZN7cutlass13device_kernelIN5flash19enable_sm80_to_sm89INS1_16FlashAttnBwdSm80INS1_25CollectiveMainloopBwdSm80ILi1ELi1EN4cute5tupleIJNS5_1CILi32EEENS7_ILi64EEENS7_ILi256EEEEEENS_10bfloat16_tEfNS_4arch4Sm80ELb0ELb0ELb0ELb0ELb0ELb0ELb0ELb0ELi2ELi2ELi2ELi1ELb1EEENS1_21CollectiveEpilogueBwdISB_SC_SE_Li256ELb0ELb0ELi4EEENS1_19SingleTileSchedulerILb0ELb0ELb0ELi64EEEEEEEEEvNT_6ParamsE --------------------------
	.section	.nv.shared._ZN7cutlass13device_kernelIN5flash19enable_sm80_to_sm89INS1_16FlashAttnBwdSm80INS1_25CollectiveMainloopBwdSm80ILi1ELi1EN4cute5tupleIJNS5_1CILi32EEENS7_ILi64EEENS7_ILi256EEEEEENS_10bfloat16_tEfNS_4arch4Sm80ELb0ELb0ELb0ELb0ELb0ELb0ELb0ELb0ELi2ELi2ELi2ELi1ELb1EEENS1_21CollectiveEpilogueBwdISB_SC_SE_Li256ELb0ELb0ELi4EEENS1_19SingleTileSchedulerILb0ELb0ELb0ELi64EEEEEEEEEvNT_6ParamsE,"aw",@nobits
	.sectionflags	@""
	.align	16


//--------------------- .nv.global                --------------------------
	.section	.nv.global,"aw",@nobits
.nv.global:
	.type		_ZN66_INTERNAL_53a03d1d_30_flash_bwd_hdim256_bf16_sm80_cu_18e39b8a_30244cute1_E,@object
	.size		_ZN66_INTERNAL_53a03d1d_30_flash_bwd_hdim256_bf16_sm80_cu_18e39b8a_30244cute1_E,(_ZN66_INTERNAL_53a03d1d_30_flash_bwd_hdim256_bf16_sm80_cu_18e39b8a_30244cuda3std3__45__cpo6cbeginE - _ZN66_INTERNAL_53a03d1d_30_flash_bwd_hdim256_bf16_sm80_cu_18e39b8a_30244cute1_E)
_ZN66_INTERNAL_53a03d1d_30_flash_bwd_hdim256_bf16_sm80_cu_18e39b8a_30244cute1_E:
	.zero		1
	.type		_ZN66_INTERNAL_53a03d1d_30_flash_bwd_hdim256_bf16_sm80_cu_18e39b8a_30244cuda3std3__45__cpo6cbeginE,@object
	.size		_ZN66_INTERNAL_53a03d1d_30_flash_bwd_hdim256_bf16_sm80_cu_18e39b8a_30244cuda3std3__45__cpo6cbeginE,(_ZN66_INTERNAL_53a03d1d_30_flash_bwd_hdim256_bf16_sm80_cu_18e39b8a_30244cuda3std3__48in_placeE - _ZN66_INTERNAL_53a03d1d_30_flash_bwd_hdim256_bf16_sm80_cu_18e39b8a_30244cuda3std3__45__cpo6cbeginE)
_ZN66_INTERNAL_53a03d1d_30_flash_bwd_hdim256_bf16_sm80_cu_18e39b8a_30244cuda3std3__45__cpo6cbeginE:
	.zero		1
	.type		_ZN66_INTERNAL_53a03d1d_30_flash_bwd_hdim256_bf16_sm80_cu_18e39b8a_30244cuda3std3__48in_placeE,@object
	.size		_ZN66_INTERNAL_53a03d1d_30_flash_bwd_hdim256_bf16_sm80_cu_18e39b8a_30244cuda3std3__48in_placeE,(_ZN66_INTERNAL_53a03d1d_30_flash_bwd_hdim256_bf16_sm80_cu_18e39b8a_30244cuda3std6ranges3__45__cpo9iter_moveE - _ZN66_INTERNAL_53a03d1d_30_flash_bwd_hdim256_bf16_sm80_cu_18e39b8a_30244cuda3std3__48in_placeE)
_ZN66_INTERNAL_53a03d1d_30_flash_bwd_hdim256_bf16_sm80_cu_18e39b8a_30244cuda3std3__48in_placeE:
	.zero		1
	.type		_ZN66_INTERNAL_53a03d1d_30_flash_bwd_hdim256_bf16_sm80_cu_18e39b8a_30244cuda3std6ranges3__45__cpo9iter_moveE,@object
	.size		_ZN66_INTERNAL_53a03d1d_30_flash_bwd_hdim256_bf16_sm80_cu_18e39b8a_30244cuda3std6ranges3__45__cpo9iter_moveE,(_ZN66_INTERNAL_53a03d1d_30_flash_bwd_hdim256_bf16_sm80_cu_18e39b8a_30244cuda3std3__45__cpo5beginE - _ZN66_INTERNAL_53a03d1d_30_flash_bwd_hdim256_bf16_sm80_cu_18e39b8a_30244cuda3std6ranges3__45__cpo9iter_moveE)
_ZN66_INTERNAL_53a03d1d_30_flash_bwd_hdim256_bf16_sm80_cu_18e39b8a_30244cuda3std6ranges3__45__cpo9iter_moveE:
	.zero		1
	.type		_ZN66_INTERNAL_53a03d1d_30_flash_bwd_hdim256_bf16_sm80_cu_18e39b8a_30244cuda3std3__45__cpo5beginE,@object
	.size		_ZN66_INTERNAL_53a03d1d_30_flash_bwd_hdim256_bf16_sm80_cu_18e39b8a_30244cuda3std3__45__cpo5beginE,(_ZN66_INTERNAL_53a03d1d_30_flash_bwd_hdim256_bf16_sm80_cu_18e39b8a_30244cuda3std3__468_GLOBAL__N__53a03d1d_30_flash_bwd_hdim256_bf16_sm80_cu_18e39b8a_30246ignoreE - _ZN66_INTERNAL_53a03d1d_30_flash_bwd_hdim256_bf16_sm80_cu_18e39b8a_30244cuda3std3__45__cpo5beginE)
_ZN66_INTERNAL_53a03d1d_30_flash_bwd_hdim256_bf16_sm80_cu_18e39b8a_30244cuda3std3__45__cpo5beginE:
	.zero		1
	.type		_ZN66_INTERNAL_53a03d1d_30_flash_bwd_hdim256_bf16_sm80_cu_18e39b8a_30244cuda3std3__468_GLOBAL__N__53a03d1d_30_flash_bwd_hdim256_bf16_sm80_cu_18e39b8a_30246ignoreE,@object
	.size		_ZN66_INTERNAL_53a03d1d_30_flash_bwd_hdim256_bf16_sm80_cu_18e39b8a_30244cuda3std3__468_GLOBAL__N__53a03d1d_30_flash_bwd_hdim256_bf16_sm80_cu_18e39b8a_30246ignoreE,(_ZN66_INTERNAL_53a03d1d_30_flash_bwd_hdim256_bf16_sm80_cu_18e39b8a_30244cute7productE - _ZN66_INTERNAL_53a03d1d_30_flash_bwd_hdim256_bf16_sm80_cu_18e39b8a_30244cuda3std3__468_GLOBAL__N__53a03d1d_30_flash_bwd_hdim256_bf16_sm80_cu_18e39b8a_30246ignoreE)
_ZN66_INTERNAL_53a03d1d_30_flash_bwd_hdim256_bf16_sm80_cu_18e39b8a_30244cuda3std3__468_GLOBAL__N__53a03d1d_30_flash_bwd_hdim256_bf16_sm80_cu_18e39b8a_30246ignoreE:
	.zero		1
	.type		_ZN66_INTERNAL_53a03d1d_30_flash_bwd_hdim256_bf16_sm80_cu_18e39b8a_30244cute7productE,@object
	.size		_ZN66_INTERNAL_53a03d1d_30_flash_bwd_hdim256_bf16_sm80_cu_18e39b8a_30244cute7productE,(_ZN66_INTERNAL_53a03d1d_30_flash_bwd_hdim256_bf16_sm80_cu_18e39b8a_30244cuda3std3__45__cpo3endE - _ZN66_INTERNAL_53a03d1d_30_flash_bwd_hdim256_bf16_sm80_cu_18e39b8a_30244cute7productE)
_ZN66_INTERNAL_53a03d1d_30_flash_bwd_hdim256_bf16_sm80_cu_18e39b8a_30244cute7productE:
	.zero		1
	.type		_ZN66_INTERNAL_53a03d1d_30_flash_bwd_hdim256_bf16_sm80_cu_18e39b8a_30244cuda3std3__45__cpo3endE,@object
	.size		_ZN66_INTERNAL_53a03d1d_30_flash_bwd_hdim256_bf16_sm80_cu_18e39b8a_30244cuda3std3__45__cpo3endE,(_ZN66_INTERNAL_53a03d1d_30_flash_bwd_hdim256_bf16_sm80_cu_18e39b8a_30244cuda3std3__419piecewise_constructE - _ZN66_INTERNAL_53a03d1d_30_flash_bwd_hdim256_bf16_sm80_cu_18e39b8a_30244cuda3std3__45__cpo3endE)
_ZN66_INTERNAL_53a03d1d_30_flash_bwd_hdim256_bf16_sm80_cu_18e39b8a_30244cuda3std3__45__cpo3endE:
	.zero		1
	.type		_ZN66_INTERNAL_53a03d1d_30_flash_bwd_hdim256_bf16_sm80_cu_18e39b8a_30244cuda3std3__419piecewise_constructE,@object
	.size		_ZN66_INTERNAL_53a03d1d_30_flash_bwd_hdim256_bf16_sm80_cu_18e39b8a_30244cuda3std3__419piecewise_constructE,(_ZN66_INTERNAL_53a03d1d_30_flash_bwd_hdim256_bf16_sm80_cu_18e39b8a_30244cuda3std3__45__cpo4cendE - _ZN66_INTERNAL_53a03d1d_30_flash_bwd_hdim256_bf16_sm80_cu_18e39b8a_30244cuda3std3__419piecewise_constructE)
_ZN66_INTERNAL_53a03d1d_30_flash_bwd_hdim256_bf16_sm80_cu_18e39b8a_30244cuda3std3__419piecewise_constructE:
	.zero		1
	.type		_ZN66_INTERNAL_53a03d1d_30_flash_bwd_hdim256_bf16_sm80_cu_18e39b8a_30244cuda3std3__45__cpo4cendE,@object
	.size		_ZN66_INTERNAL_53a03d1d_30_flash_bwd_hdim256_bf16_sm80_cu_18e39b8a_30244cuda3std3__45__cpo4cendE,(_ZN66_INTERNAL_53a03d1d_30_flash_bwd_hdim256_bf16_sm80_cu_18e39b8a_30244cuda3std6ranges3__45__cpo4swapE - _ZN66_INTERNAL_53a03d1d_30_flash_bwd_hdim256_bf16_sm80_cu_18e39b8a_30244cuda3std3__45__cpo4cendE)
_ZN66_INTERNAL_53a03d1d_30_flash_bwd_hdim256_bf16_sm80_cu_18e39b8a_30244cuda3std3__45__cpo4cendE:
	.zero		1
	.type		_ZN66_INTERNAL_53a03d1d_30_flash_bwd_hdim256_bf16_sm80_cu_18e39b8a_30244cuda3std6ranges3__45__cpo4swapE,@object
	.size		_ZN66_INTERNAL_53a03d1d_30_flash_bwd_hdim256_bf16_sm80_cu_18e39b8a_30244cuda3std6ranges3__45__cpo4swapE,(.L_7 - _ZN66_INTERNAL_53a03d1d_30_flash_bwd_hdim256_bf16_sm80_cu_18e39b8a_30244cuda3std6ranges3__45__cpo4swapE)
_ZN66_INTERNAL_53a03d1d_30_flash_bwd_hdim256_bf16_sm80_cu_18e39b8a_30244cuda3std6ranges3__45__cpo4swapE:
	.zero		1
.L_7:


//--------------------- .nv.shared._ZN7cutlass13device_kernelIN5flash19enable_sm80_to_sm89INS1_16FlashAttnBwdSm80INS1_25CollectiveMainloopBwdSm80ILi1ELi1EN4cute5tupleIJNS5_1CILi32EEENS7_ILi64EEENS7_ILi256EEEEEENS_10bfloat16_tEfNS_4arch4Sm80ELb0ELb0ELb0ELb0ELb0ELb0ELb0ELb0ELi2ELi2ELi2ELi1ELb1EEENS1_24CollectiveEpilogueBwdGQAISB_fSE_Li256ELb0ELb0EEENS1_19SingleTileSchedulerILb0ELb0ELb0ELi64EEEEEEEEEvNT_6ParamsE --------------------------
	.section	.nv.shared._ZN7cutlass13device_kernelIN5flash19enable_sm80_to_sm89INS1_16FlashAttnBwdSm80INS1_25CollectiveMainloopBwdSm80ILi1ELi1EN4cute5tupleIJNS5_1CILi32EEENS7_ILi64EEENS7_ILi256EEEEEENS_10bfloat16_tEfNS_4arch4Sm80ELb0ELb0ELb0ELb0ELb0ELb0ELb0ELb0ELi2ELi2ELi2ELi1ELb1EEENS1_24CollectiveEpilogueBwdGQAISB_fSE_Li256ELb0ELb0EEENS1_19SingleTileSchedulerILb0ELb0ELb0ELi64EEEEEEEEEvNT_6ParamsE,"aw",@nobits
	.sectionflags	@""
	.align	16


//--------------------- .nv.shared._ZN7cutlass13device_kernelIN5flash19enable_sm80_to_sm89INS1_16FlashAttnBwdSm80INS1_25CollectiveMainloopBwdSm80ILi1ELi1EN4cute5tupleIJNS5_1CILi32EEENS7_ILi64EEENS7_ILi256EEEEEENS_10bfloat16_tEfNS_4arch4Sm80ELb0ELb0ELb0ELb1ELb0ELb0ELb0ELb0ELi2ELi2ELi2ELi1ELb1EEENS1_21CollectiveEpilogueBwdISB_SC_SE_Li256ELb1ELb0ELi4EEENS1_19SingleTileSchedulerILb1ELb0ELb0ELi64EEEEEEEEEvNT_6ParamsE --------------------------
	.section	.nv.shared._ZN7cutlass13device_kernelIN5flash19enable_sm80_to_sm89INS1_16FlashAttnBwdSm80INS1_25CollectiveMainloopBwdSm80ILi1ELi1EN4cute5tupleIJNS5_1CILi32EEENS7_ILi64EEENS7_ILi256EEEEEENS_10bfloat16_tEfNS_4arch4Sm80ELb0ELb0ELb0ELb1ELb0ELb0ELb0ELb0ELi2ELi2ELi2ELi1ELb1EEENS1_21CollectiveEpilogueBwdISB_SC_SE_Li256ELb1ELb0ELi4EEENS1_19SingleTileSchedulerILb1ELb0ELb0ELi64EEEEEEEEEvNT_6ParamsE,"aw",@nobits
	.sectionflags	@""
	.align	16


//--------------------- .nv.shared._ZN7cutlass13device_kernelIN5flash19enable_sm80_to_sm89INS1_16FlashAttnBwdSm80INS1_25CollectiveMainloopBwdSm80ILi1ELi1EN4cute5tupleIJNS5_1CILi32EEENS7_ILi64EEENS7_ILi256EEEEEENS_10bfloat16_tEfNS_4arch4Sm80ELb0ELb0ELb0ELb1ELb0ELb0ELb0ELb0ELi2ELi2ELi2ELi1ELb1EEENS1_24CollectiveEpilogueBwdGQAISB_fSE_Li256ELb1ELb0EEENS1_19SingleTileSchedulerILb1ELb0ELb0ELi64EEEEEEEEEvNT_6ParamsE --------------------------
	.section	.nv.shared._ZN7cutlass13device_kernelIN5flash19enable_sm80_to_sm89INS1_16FlashAttnBwdSm80INS1_25CollectiveMainloopBwdSm80ILi1ELi1EN4cute5tupleIJNS5_1CILi32EEENS7_ILi64EEENS7_ILi256EEEEEENS_10bfloat16_tEfNS_4arch4Sm80ELb0ELb0ELb0ELb1ELb0ELb0ELb0ELb0ELi2ELi2ELi2ELi1ELb1EEENS1_24CollectiveEpilogueBwdGQAISB_fSE_Li256ELb1ELb0EEENS1_19SingleTileSchedulerILb1ELb0ELb0ELi64EEEEEEEEEvNT_6ParamsE,"aw",@nobits
	.sectionflags	@""
	.align	16


//--------------------- .nv.shared._ZN7cutlass13device_kernelIN5flash19enable_sm80_to_sm89INS1_16FlashAttnBwdSm80INS1_25CollectiveMainloopBwdSm80ILi1ELi1EN4cute5tupleIJNS5_1CILi32EEENS7_ILi64EEENS7_ILi256EEEEEENS_10bfloat16_tEfNS_4arch4Sm80ELb0ELb1ELb0ELb0ELb0ELb0ELb0ELb0ELi2ELi2ELi2ELi1ELb1EEENS1_21CollectiveEpilogueBwdISB_SC_SE_Li256ELb0ELb0ELi4EEENS1_19SingleTileSchedulerILb0ELb0ELb0ELi64EEEEEEEEEvNT_6ParamsE --------------------------
	.section	.nv.shared._ZN7cutlass13device_kernelIN5flash19enable_sm80_to_sm89INS1_16FlashAttnBwdSm80INS1_25CollectiveMainloopBwdSm80ILi1ELi1EN4cute5tupleIJNS5_1CILi32EEENS7_ILi64EEENS7_ILi256EEEEEENS_10bfloat16_tEfNS_4arch4Sm80ELb0ELb1ELb0ELb0ELb0ELb0ELb0ELb0ELi2ELi2ELi2ELi1ELb1EEENS1_21CollectiveEpilogueBwdISB_SC_SE_Li256ELb0ELb0ELi4EEENS1_19SingleTileSchedulerILb0ELb0ELb0ELi64EEEEEEEEEvNT_6ParamsE,"aw",@nobits
	.sectionflags	@""
	.align	16


//--------------------- .nv.shared._ZN7cutlass13device_kernelIN5flash19enable_sm80_to_sm89INS1_16FlashAttnBwdSm80INS1_25CollectiveMainloopBwdSm80ILi1ELi1EN4cute5tupleIJNS5_1CILi32EEENS7_ILi64EEENS7_ILi256EEEEEENS_10bfloat16_tEfNS_4arch4Sm80ELb0ELb1ELb0ELb0ELb0ELb0ELb0ELb0ELi2ELi2ELi2ELi1ELb1EEENS1_24CollectiveEpilogueBwdGQAISB_fSE_Li256ELb0ELb0EEENS1_19SingleTileSchedulerILb0ELb0ELb0ELi64EEEEEEEEEvNT_6ParamsE --------------------------
	.section	.nv.shared._ZN7cutlass13device_kernelIN5flash19enable_sm80_to_sm89INS1_16FlashAttnBwdSm80INS1_25CollectiveMainloopBwdSm80ILi1ELi1EN4cute5tupleIJNS5_1CILi32EEENS7_ILi64EEENS7_ILi256EEEEEENS_10bfloat16_tEfNS_4arch4Sm80ELb0ELb1ELb0ELb0ELb0ELb0ELb0ELb0ELi2ELi2ELi2ELi1ELb1EEENS1_24CollectiveEpilogueBwdGQAISB_fSE_Li256ELb0ELb0EEENS1_19SingleTileSchedulerILb0ELb0ELb0ELi64EEEEEEEEEvNT_6ParamsE,"aw",@nobits
	.sectionflags	@""
	.align	16


//--------------------- .nv.shared._ZN7cutlass13device_kernelIN5flash19enable_sm80_to_sm89INS1_16FlashAttnBwdSm80INS1_25CollectiveMainloopBwdSm80ILi1ELi1EN4cute5tupleIJNS5_1CILi32EEENS7_ILi64EEENS7_ILi256EEEEEENS_10bfloat16_tEfNS_4arch4Sm80ELb0ELb1ELb0ELb1ELb0ELb0ELb0ELb0ELi2ELi2ELi2ELi1ELb1EEENS1_21CollectiveEpilogueBwdISB_SC_SE_Li256ELb1ELb0ELi4EEENS1_19SingleTileSchedulerILb1ELb0ELb0ELi64EEEEEEEEEvNT_6ParamsE --------------------------
	.section	.nv.shared._ZN7cutlass13device_kernelIN5flash19enable_sm80_to_sm89INS1_16FlashAttnBwdSm80INS1_25CollectiveMainloopBwdSm80ILi1ELi1EN4cute5tupleIJNS5_1CILi32EEENS7_ILi64EEENS7_ILi256EEEEEENS_10bfloat16_tEfNS_4arch4Sm80ELb0ELb1ELb0ELb1ELb0ELb0ELb0ELb0ELi2ELi2ELi2ELi1ELb1EEENS1_21CollectiveEpilogueBwdISB_SC_SE_Li256ELb1ELb0ELi4EEENS1_19SingleTileSchedulerILb1ELb0ELb0ELi64EEEEEEEEEvNT_6ParamsE,"aw",@nobits
	.sectionflags	@""
	.align	16


//--------------------- .nv.shared._ZN7cutlass13device_kernelIN5flash19enable_sm80_to_sm89INS1_16FlashAttnBwdSm80INS1_25CollectiveMainloopBwdSm80ILi1ELi1EN4cute5tupleIJNS5_1CILi32EEENS7_ILi64EEENS7_ILi256EEEEEENS_10bfloat16_tEfNS_4arch4Sm80ELb0ELb1ELb0ELb1ELb0ELb0ELb0ELb0ELi2ELi2ELi2ELi1ELb1EEENS1_24CollectiveEpilogueBwdGQAISB_fSE_Li256ELb1ELb0EEENS1_19SingleTileSchedulerILb1ELb0ELb0ELi64EEEEEEEEEvNT_6ParamsE --------------------------
	.section	.nv.shared._ZN7cutlass13device_kernelIN5flash19enable_sm80_to_sm89INS1_16FlashAttnBwdSm80INS1_25CollectiveMainloopBwdSm80ILi1ELi1EN4cute5tupleIJNS5_1CILi32EEENS7_ILi64EEENS7_ILi256EEEEEENS_10bfloat16_tEfNS_4arch4Sm80ELb0ELb1ELb0ELb1ELb0ELb0ELb0ELb0ELi2ELi2ELi2ELi1ELb1EEENS1_24CollectiveEpilogueBwdGQAISB_fSE_Li256ELb1ELb0EEENS1_19SingleTileSchedulerILb1ELb0ELb0ELi64EEEEEEEEEvNT_6ParamsE,"aw",@nobits
	.sectionflags	@""
	.align	16


//--------------------- .nv.shared._ZN7cutlass13device_kernelIN5flash19enable_sm80_to_sm89INS1_16FlashAttnBwdSm80INS1_25CollectiveMainloopBwdSm80ILi1ELi1EN4cute5tupleIJNS5_1CILi32EEENS7_ILi64EEENS7_ILi256EEEEEENS_10bfloat16_tEfNS_4arch4Sm80ELb1ELb0ELb0ELb0ELb0ELb0ELb0ELb0ELi2ELi2ELi2ELi1ELb1EEENS1_21CollectiveEpilogueBwdISB_SC_SE_Li256ELb0ELb0ELi4EEENS1_25SingleTileBwdLPTSchedulerILb0ELi64ELb0EEEEEEEEEvNT_6ParamsE --------------------------
	.section	.nv.shared._ZN7cutlass13device_kernelIN5flash19enable_sm80_to_sm89INS1_16FlashAttnBwdSm80INS1_25CollectiveMainloopBwdSm80ILi1ELi1EN4cute5tupleIJNS5_1CILi32EEENS7_ILi64EEENS7_ILi256EEEEEENS_10bfloat16_tEfNS_4arch4Sm80ELb1ELb0ELb0ELb0ELb0ELb0ELb0ELb0ELi2ELi2ELi2ELi1ELb1EEENS1_21CollectiveEpilogueBwdISB_SC_SE_Li256ELb0ELb0ELi4EEENS1_25SingleTileBwdLPTSchedulerILb0ELi64ELb0EEEEEEEEEvNT_6ParamsE,"aw",@nobits
	.sectionflags	@""
	.align	16


//--------------------- .nv.shared._ZN7cutlass13device_kernelIN5flash19enable_sm80_to_sm89INS1_16FlashAttnBwdSm80INS1_25CollectiveMainloopBwdSm80ILi1ELi1EN4cute5tupleIJNS5_1CILi32EEENS7_ILi64EEENS7_ILi256EEEEEENS_10bfloat16_tEfNS_4arch4Sm80ELb1ELb0ELb0ELb0ELb0ELb0ELb0ELb0ELi2ELi2ELi2ELi1ELb1EEENS1_24CollectiveEpilogueBwdGQAISB_fSE_Li256ELb0ELb0EEENS1_25SingleTileBwdLPTSchedulerILb0ELi64ELb0EEEEEEEEEvNT_6ParamsE --------------------------
	.section	.nv.shared._ZN7cutlass13device_kernelIN5flash19enable_sm80_to_sm89INS1_16FlashAttnBwdSm80INS1_25CollectiveMainloopBwdSm80ILi1ELi1EN4cute5tupleIJNS5_1CILi32EEENS7_ILi64EEENS7_ILi256EEEEEENS_10bfloat16_tEfNS_4arch4Sm80ELb1ELb0ELb0ELb0ELb0ELb0ELb0ELb0ELi2ELi2ELi2ELi1ELb1EEENS1_24CollectiveEpilogueBwdGQAISB_fSE_Li256ELb0ELb0EEENS1_25SingleTileBwdLPTSchedulerILb0ELi64ELb0EEEEEEEEEvNT_6ParamsE,"aw",@nobits
	.sectionflags	@""
	.align	16


//--------------------- .nv.shared._ZN7cutlass13device_kernelIN5flash22FlashAttnBwdPreprocessIN4cute5tupleIJNS3_1CILi32EEENS5_ILi256EEEEEENS_10bfloat16_tEfNS_4arch4Sm80ELb1ELb0EEEEEvNT_6ParamsE --------------------------
	.section	.nv.shared._ZN7cutlass13device_kernelIN5flash22FlashAttnBwdPreprocessIN4cute5tupleIJNS3_1CILi32EEENS5_ILi256EEEEEENS_10bfloat16_tEfNS_4arch4Sm80ELb1ELb0EEEEEvNT_6ParamsE,"aw",@nobits
	.sectionflags	@""
	.align	16


//--------------------- .nv.shared._ZN7cutlass13device_kernelIN5flash19enable_sm80_to_sm89INS1_16FlashAttnBwdSm80INS1_25CollectiveMainloopBwdSm80ILi1ELi1EN4cute5tupleIJNS5_1CILi32EEENS7_ILi64EEENS7_ILi256EEEEEENS_10bfloat16_tEfNS_4arch4Sm80ELb1ELb0ELb0ELb1ELb0ELb0ELb0ELb0ELi2ELi2ELi2ELi1ELb1EEENS1_21CollectiveEpilogueBwdISB_SC_SE_Li256ELb1ELb0ELi4EEENS1_25SingleTileBwdLPTSchedulerILb1ELi64ELb0EEEEEEEEEvNT_6ParamsE --------------------------
	.section	.nv.shared._ZN7cutlass13device_kernelIN5flash19enable_sm80_to_sm89INS1_16FlashAttnBwdSm80INS1_25CollectiveMainloopBwdSm80ILi1ELi1EN4cute5tupleIJNS5_1CILi32EEENS7_ILi64EEENS7_ILi256EEEEEENS_10bfloat16_tEfNS_4arch4Sm80ELb1ELb0ELb0ELb1ELb0ELb0ELb0ELb0ELi2ELi2ELi2ELi1ELb1EEENS1_21CollectiveEpilogueBwdISB_SC_SE_Li256ELb1ELb0ELi4EEENS1_25SingleTileBwdLPTSchedulerILb1ELi64ELb0EEEEEEEEEvNT_6ParamsE,"aw",@nobits
	.sectionflags	@""
	.align	16


//--------------------- .nv.shared._ZN7cutlass13device_kernelIN5flash32FlashAttnBwdPostprocessConvertdQIN4cute5tupleIJNS3_1CILi32EEENS5_ILi256EEEEEENS_10bfloat16_tEfNS_4arch4Sm80ELi256ENS3_8TiledMMAINS3_8MMA_AtomIJNS3_30SM80_16x8x16_F32BF16BF16F32_TNEEEENS3_6LayoutINS4_IJNS5_ILi1EEENS5_ILi8EEESH_EEENS4_IJNS5_ILi0EEESH_SK_EEEEENS4_IJNS5_ILi16EEENS5_ILi128EEESN_EEEEELb0EEEEEvNT_6ParamsE --------------------------
	.section	.nv.shared._ZN7cutlass13device_kernelIN5flash32FlashAttnBwdPostprocessConvertdQIN4cute5tupleIJNS3_1CILi32EEENS5_ILi256EEEEEENS_10bfloat16_tEfNS_4arch4Sm80ELi256ENS3_8TiledMMAINS3_8MMA_AtomIJNS3_30SM80_16x8x16_F32BF16BF16F32_TNEEEENS3_6LayoutINS4_IJNS5_ILi1EEENS5_ILi8EEESH_EEENS4_IJNS5_ILi0EEESH_SK_EEEEENS4_IJNS5_ILi16EEENS5_ILi128EEESN_EEEEELb0EEEEEvNT_6ParamsE,"aw",@nobits
	.sectionflags	@""
	.align	16


//--------------------- .nv.shared._ZN7cutlass13device_kernelIN5flash19enable_sm80_to_sm89INS1_16FlashAttnBwdSm80INS1_25CollectiveMainloopBwdSm80ILi1ELi1EN4cute5tupleIJNS5_1CILi32EEENS7_ILi64EEENS7_ILi256EEEEEENS_10bfloat16_tEfNS_4arch4Sm80ELb1ELb0ELb0ELb1ELb0ELb0ELb0ELb0ELi2ELi2ELi2ELi1ELb1EEENS1_24CollectiveEpilogueBwdGQAISB_fSE_Li256ELb1ELb0EEENS1_25SingleTileBwdLPTSchedulerILb1ELi64ELb0EEEEEEEEEvNT_6ParamsE --------------------------
	.section	.nv.shared._ZN7cutlass13device_kernelIN5flash19enable_sm80_to_sm89INS1_16FlashAttnBwdSm80INS1_25CollectiveMainloopBwdSm80ILi1ELi1EN4cute5tupleIJNS5_1CILi32EEENS7_ILi64EEENS7_ILi256EEEEEENS_10bfloat16_tEfNS_4arch4Sm80ELb1ELb0ELb0ELb1ELb0ELb0ELb0ELb0ELi2ELi2ELi2ELi1ELb1EEENS1_24CollectiveEpilogueBwdGQAISB_fSE_Li256ELb1ELb0EEENS1_25SingleTileBwdLPTSchedulerILb1ELi64ELb0EEEEEEEEEvNT_6ParamsE,"aw",@nobits
	.sectionflags	@""
	.align	16


//--------------------- .nv.shared._ZN7cutlass13device_kernelIN5flash22FlashAttnBwdPreprocessIN4cute5tupleIJNS3_1CILi32EEENS5_ILi256EEEEEENS_10bfloat16_tEfNS_4arch4Sm80ELb1ELb1EEEEEvNT_6ParamsE --------------------------
	.section	.nv.shared._ZN7cutlass13device_kernelIN5flash22FlashAttnBwdPreprocessIN4cute5tupleIJNS3_1CILi32EEENS5_ILi256EEEEEENS_10bfloat16_tEfNS_4arch4Sm80ELb1ELb1EEEEEvNT_6ParamsE,"aw",@nobits
	.sectionflags	@""
	.align	16


//--------------------- .nv.shared._ZN7cutlass13device_kernelIN5flash19enable_sm80_to_sm89INS1_16FlashAttnBwdSm80INS1_25CollectiveMainloopBwdSm80ILi1ELi1EN4cute5tupleIJNS5_1CILi64EEES8_NS7_ILi256EEEEEENS_10bfloat16_tEfNS_4arch4Sm80ELb0ELb0ELb0ELb0ELb0ELb0ELb0ELb0ELi2ELi4ELi2ELi2ELb0EEENS1_21CollectiveEpilogueBwdISA_SB_SD_Li256ELb0ELb0ELi4EEENS1_19SingleTileSchedulerILb0ELb0ELb0ELi64EEEEEEEEEvNT_6ParamsE --------------------------
	.section	.nv.shared._ZN7cutlass13device_kernelIN5flash19enable_sm80_to_sm89INS1_16FlashAttnBwdSm80INS1_25CollectiveMainloopBwdSm80ILi1ELi1EN4cute5tupleIJNS5_1CILi64EEES8_NS7_ILi256EEEEEENS_10bfloat16_tEfNS_4arch4Sm80ELb0ELb0ELb0ELb0ELb0ELb0ELb0ELb0ELi2ELi4ELi2ELi2ELb0EEENS1_21CollectiveEpilogueBwdISA_SB_SD_Li256ELb0ELb0ELi4EEENS1_19SingleTileSchedulerILb0ELb0ELb0ELi64EEEEEEEEEvNT_6ParamsE,"aw",@nobits
	.sectionflags	@""
	.align	16


//--------------------- .nv.shared._ZN7cutlass13device_kernelIN5flash19enable_sm80_to_sm89INS1_16FlashAttnBwdSm80INS1_25CollectiveMainloopBwdSm80ILi1ELi1EN4cute5tupleIJNS5_1CILi64EEES8_NS7_ILi256EEEEEENS_10bfloat16_tEfNS_4arch4Sm80ELb0ELb0ELb0ELb0ELb0ELb0ELb0ELb0ELi2ELi4ELi2ELi2ELb0EEENS1_24CollectiveEpilogueBwdGQAISA_fSD_Li256ELb0ELb0EEENS1_19SingleTileSchedulerILb0ELb0ELb0ELi64EEEEEEEEEvNT_6ParamsE --------------------------
	.section	.nv.shared._ZN7cutlass13device_kernelIN5flash19enable_sm80_to_sm89INS1_16FlashAttnBwdSm80INS1_25CollectiveMainloopBwdSm80ILi1ELi1EN4cute5tupleIJNS5_1CILi64EEES8_NS7_ILi256EEEEEENS_10bfloat16_tEfNS_4arch4Sm80ELb0ELb0ELb0ELb0ELb0ELb0ELb0ELb0ELi2ELi4ELi2ELi2ELb0EEENS1_24CollectiveEpilogueBwdGQAISA_fSD_Li256ELb0ELb0EEENS1_19SingleTileSchedulerILb0ELb0ELb0ELi64EEEEEEEEEvNT_6ParamsE,"aw",@nobits
	.sectionflags	@""
	.align	16


//--------------------- .nv.shared._ZN7cutlass13device_kernelIN5flash19enable_sm80_to_sm89INS1_16FlashAttnBwdSm80INS1_25CollectiveMainloopBwdSm80ILi1ELi1EN4cute5tupleIJNS5_1CILi64EEES8_NS7_ILi256EEEEEENS_10bfloat16_tEfNS_4arch4Sm80ELb0ELb0ELb0ELb1ELb0ELb0ELb0ELb0ELi2ELi4ELi2ELi2ELb0EEENS1_21CollectiveEpilogueBwdISA_SB_SD_Li256ELb1ELb0ELi4EEENS1_19SingleTileSchedulerILb1ELb0ELb0ELi64EEEEEEEEEvNT_6ParamsE --------------------------
	.section	.nv.shared._ZN7cutlass13device_kernelIN5flash19enable_sm80_to_sm89INS1_16FlashAttnBwdSm80INS1_25CollectiveMainloopBwdSm80ILi1ELi1EN4cute5tupleIJNS5_1CILi64EEES8_NS7_ILi256EEEEEENS_10bfloat16_tEfNS_4arch4Sm80ELb0ELb0ELb0ELb1ELb0ELb0ELb0ELb0ELi2ELi4ELi2ELi2ELb0EEENS1_21CollectiveEpilogueBwdISA_SB_SD_Li256ELb1ELb0ELi4EEENS1_19SingleTileSchedulerILb1ELb0ELb0ELi64EEEEEEEEEvNT_6ParamsE,"aw",@nobits
	.sectionflags	@""
	.align	16


//--------------------- .nv.shared._ZN7cutlass13device_kernelIN5flash19enable_sm80_to_sm89INS1_16FlashAttnBwdSm80INS1_25CollectiveMainloopBwdSm80ILi1ELi1EN4cute5tupleIJNS5_1CILi64EEES8_NS7_ILi256EEEEEENS_10bfloat16_tEfNS_4arch4Sm80ELb0ELb0ELb0ELb1ELb0ELb0ELb0ELb0ELi2ELi4ELi2ELi2ELb0EEENS1_24CollectiveEpilogueBwdGQAISA_fSD_Li256ELb1ELb0EEENS1_19SingleTileSchedulerILb1ELb0ELb0ELi64EEEEEEEEEvNT_6ParamsE --------------------------
	.section	.nv.shared._ZN7cutlass13device_kernelIN5flash19enable_sm80_to_sm89INS1_16FlashAttnBwdSm80INS1_25CollectiveMainloopBwdSm80ILi1ELi1EN4cute5tupleIJNS5_1CILi64EEES8_NS7_ILi256EEEEEENS_10bfloat16_tEfNS_4arch4Sm80ELb0ELb0ELb0ELb1ELb0ELb0ELb0ELb0ELi2ELi4ELi2ELi2ELb0EEENS1_24CollectiveEpilogueBwdGQAISA_fSD_Li256ELb1ELb0EEENS1_19SingleTileSchedulerILb1ELb0ELb0ELi64EEEEEEEEEvNT_6ParamsE,"aw",@nobits
	.sectionflags	@""
	.align	16


//--------------------- .nv.shared._ZN7cutlass13device_kernelIN5flash19enable_sm80_to_sm89INS1_16FlashAttnBwdSm80INS1_25CollectiveMainloopBwdSm80ILi1ELi1EN4cute5tupleIJNS5_1CILi64EEES8_NS7_ILi256EEEEEENS_10bfloat16_tEfNS_4arch4Sm80ELb0ELb1ELb0ELb0ELb0ELb0ELb0ELb0ELi2ELi4ELi2ELi2ELb0EEENS1_21CollectiveEpilogueBwdISA_SB_SD_Li256ELb0ELb0ELi4EEENS1_19SingleTileSchedulerILb0ELb0ELb0ELi64EEEEEEEEEvNT_6ParamsE --------------------------
	.section	.nv.shared._ZN7cutlass13device_kernelIN5flash19enable_sm80_to_sm89INS1_16FlashAttnBwdSm80INS1_25CollectiveMainloopBwdSm80ILi1ELi1EN4cute5tupleIJNS5_1CILi64EEES8_NS7_ILi256EEEEEENS_10bfloat16_tEfNS_4arch4Sm80ELb0ELb1ELb0ELb0ELb0ELb0ELb0ELb0ELi2ELi4ELi2ELi2ELb0EEENS1_21CollectiveEpilogueBwdISA_SB_SD_Li256ELb0ELb0ELi4EEENS1_19SingleTileSchedulerILb0ELb0ELb0ELi64EEEEEEEEEvNT_6ParamsE,"aw",@nobits
	.sectionflags	@""
	.align	16


//--------------------- .nv.shared._ZN7cutlass13device_kernelIN5flash19enable_sm80_to_sm89INS1_16FlashAttnBwdSm80INS1_25CollectiveMainloopBwdSm80ILi1ELi1EN4cute5tupleIJNS5_1CILi64EEES8_NS7_ILi256EEEEEENS_10bfloat16_tEfNS_4arch4Sm80ELb0ELb1ELb0ELb0ELb0ELb0ELb0ELb0ELi2ELi4ELi2ELi2ELb0EEENS1_24CollectiveEpilogueBwdGQAISA_fSD_Li256ELb0ELb0EEENS1_19SingleTileSchedulerILb0ELb0ELb0ELi64EEEEEEEEEvNT_6ParamsE --------------------------
	.section	.nv.shared._ZN7cutlass13device_kernelIN5flash19enable_sm80_to_sm89INS1_16FlashAttnBwdSm80INS1_25CollectiveMainloopBwdSm80ILi1ELi1EN4cute5tupleIJNS5_1CILi64EEES8_NS7_ILi256EEEEEENS_10bfloat16_tEfNS_4arch4Sm80ELb0ELb1ELb0ELb0ELb0ELb0ELb0ELb0ELi2ELi4ELi2ELi2ELb0EEENS1_24CollectiveEpilogueBwdGQAISA_fSD_Li256ELb0ELb0EEENS1_19SingleTileSchedulerILb0ELb0ELb0ELi64EEEEEEEEEvNT_6ParamsE,"aw",@nobits
	.sectionflags	@""
	.align	16


//--------------------- .nv.shared._ZN7cutlass13device_kernelIN5flash19enable_sm80_to_sm89INS1_16FlashAttnBwdSm80INS1_25CollectiveMainloopBwdSm80ILi1ELi1EN4cute5tupleIJNS5_1CILi64EEES8_NS7_ILi256EEEEEENS_10bfloat16_tEfNS_4arch4Sm80ELb0ELb1ELb0ELb1ELb0ELb0ELb0ELb0ELi2ELi4ELi2ELi2ELb0EEENS1_21CollectiveEpilogueBwdISA_SB_SD_Li256ELb1ELb0ELi4EEENS1_19SingleTileSchedulerILb1ELb0ELb0ELi64EEEEEEEEEvNT_6ParamsE --------------------------
	.section	.nv.shared._ZN7cutlass13device_kernelIN5flash19enable_sm80_to_sm89INS1_16FlashAttnBwdSm80INS1_25CollectiveMainloopBwdSm80ILi1ELi1EN4cute5tupleIJNS5_1CILi64EEES8_NS7_ILi256EEEEEENS_10bfloat16_tEfNS_4arch4Sm80ELb0ELb1ELb0ELb1ELb0ELb0ELb0ELb0ELi2ELi4ELi2ELi2ELb0EEENS1_21CollectiveEpilogueBwdISA_SB_SD_Li256ELb1ELb0ELi4EEENS1_19SingleTileSchedulerILb1ELb0ELb0ELi64EEEEEEEEEvNT_6ParamsE,"aw",@nobits
	.sectionflags	@""
	.align	16


//--------------------- .nv.shared._ZN7cutlass13device_kernelIN5flash19enable_sm80_to_sm89INS1_16FlashAttnBwdSm80INS1_25CollectiveMainloopBwdSm80ILi1ELi1EN4cute5tupleIJNS5_1CILi64EEES8_NS7_ILi256EEEEEENS_10bfloat16_tEfNS_4arch4Sm80ELb0ELb1ELb0ELb1ELb0ELb0ELb0ELb0ELi2ELi4ELi2ELi2ELb0EEENS1_24CollectiveEpilogueBwdGQAISA_fSD_Li256ELb1ELb0EEENS1_19SingleTileSchedulerILb1ELb0ELb0ELi64EEEEEEEEEvNT_6ParamsE --------------------------
	.section	.nv.shared._ZN7cutlass13device_kernelIN5flash19enable_sm80_to_sm89INS1_16FlashAttnBwdSm80INS1_25CollectiveMainloopBwdSm80ILi1ELi1EN4cute5tupleIJNS5_1CILi64EEES8_NS7_ILi256EEEEEENS_10bfloat16_tEfNS_4arch4Sm80ELb0ELb1ELb0ELb1ELb0ELb0ELb0ELb0ELi2ELi4ELi2ELi2ELb0EEENS1_24CollectiveEpilogueBwdGQAISA_fSD_Li256ELb1ELb0EEENS1_19SingleTileSchedulerILb1ELb0ELb0ELi64EEEEEEEEEvNT_6ParamsE,"aw",@nobits
	.sectionflags	@""
	.align	16


//--------------------- .nv.shared._ZN7cutlass13device_kernelIN5flash19enable_sm80_to_sm89INS1_16FlashAttnBwdSm80INS1_25CollectiveMainloopBwdSm80ILi1ELi1EN4cute5tupleIJNS5_1CILi64EEES8_NS7_ILi256EEEEEENS_10bfloat16_tEfNS_4arch4Sm80ELb1ELb0ELb0ELb0ELb0ELb0ELb0ELb0ELi2ELi4ELi2ELi2ELb0EEENS1_21CollectiveEpilogueBwdISA_SB_SD_Li256ELb0ELb0ELi4EEENS1_25SingleTileBwdLPTSchedulerILb0ELi64ELb0EEEEEEEEEvNT_6ParamsE --------------------------
	.section	.nv.shared._ZN7cutlass13device_kernelIN5flash19enable_sm80_to_sm89INS1_16FlashAttnBwdSm80INS1_25CollectiveMainloopBwdSm80ILi1ELi1EN4cute5tupleIJNS5_1CILi64EEES8_NS7_ILi256EEEEEENS_10bfloat16_tEfNS_4arch4Sm80ELb1ELb0ELb0ELb0ELb0ELb0ELb0ELb0ELi2ELi4ELi2ELi2ELb0EEENS1_21CollectiveEpilogueBwdISA_SB_SD_Li256ELb0ELb0ELi4EEENS1_25SingleTileBwdLPTSchedulerILb0ELi64ELb0EEEEEEEEEvNT_6ParamsE,"aw",@nobits
	.sectionflags	@""
	.align	16


//--------------------- .nv.shared._ZN7cutlass13device_kernelIN5flash19enable_sm80_to_sm89INS1_16FlashAttnBwdSm80INS1_25CollectiveMainloopBwdSm80ILi1ELi1EN4cute5tupleIJNS5_1CILi64EEES8_NS7_ILi256EEEEEENS_10bfloat16_tEfNS_4arch4Sm80ELb1ELb0ELb0ELb0ELb0ELb0ELb0ELb0ELi2ELi4ELi2ELi2ELb0EEENS1_24CollectiveEpilogueBwdGQAISA_fSD_Li256ELb0ELb0EEENS1_25SingleTileBwdLPTSchedulerILb0ELi64ELb0EEEEEEEEEvNT_6ParamsE --------------------------
	.section	.nv.shared._ZN7cutlass13device_kernelIN5flash19enable_sm80_to_sm89INS1_16FlashAttnBwdSm80INS1_25CollectiveMainloopBwdSm80ILi1ELi1EN4cute5tupleIJNS5_1CILi64EEES8_NS7_ILi256EEEEEENS_10bfloat16_tEfNS_4arch4Sm80ELb1ELb0ELb0ELb0ELb0ELb0ELb0ELb0ELi2ELi4ELi2ELi2ELb0EEENS1_24CollectiveEpilogueBwdGQAISA_fSD_Li256ELb0ELb0EEENS1_25SingleTileBwdLPTSchedulerILb0ELi64ELb0EEEEEEEEEvNT_6ParamsE,"aw",@nobits
	.sectionflags	@""
	.align	16


//--------------------- .nv.shared._ZN7cutlass13device_kernelIN5flash22FlashAttnBwdPreprocessIN4cute5tupleIJNS3_1CILi64EEENS5_ILi256EEEEEENS_10bfloat16_tEfNS_4arch4Sm80ELb1ELb0EEEEEvNT_6ParamsE --------------------------
	.section	.nv.shared._ZN7cutlass13device_kernelIN5flash22FlashAttnBwdPreprocessIN4cute5tupleIJNS3_1CILi64EEENS5_ILi256EEEEEENS_10bfloat16_tEfNS_4arch4Sm80ELb1ELb0EEEEEvNT_6ParamsE,"aw",@nobits
	.sectionflags	@""
	.align	16


//--------------------- .nv.shared._ZN7cutlass13device_kernelIN5flash19enable_sm80_to_sm89INS1_16FlashAttnBwdSm80INS1_25CollectiveMainloopBwdSm80ILi1ELi1EN4cute5tupleIJNS5_1CILi64EEES8_NS7_ILi256EEEEEENS_10bfloat16_tEfNS_4arch4Sm80ELb1ELb0ELb0ELb1ELb0ELb0ELb0ELb0ELi2ELi4ELi2ELi2ELb0EEENS1_21CollectiveEpilogueBwdISA_SB_SD_Li256ELb1ELb0ELi4EEENS1_25SingleTileBwdLPTSchedulerILb1ELi64ELb0EEEEEEEEEvNT_6ParamsE --------------------------
	.section	.nv.shared._ZN7cutlass13device_kernelIN5flash19enable_sm80_to_sm89INS1_16FlashAttnBwdSm80INS1_25CollectiveMainloopBwdSm80ILi1ELi1EN4cute5tupleIJNS5_1CILi64EEES8_NS7_ILi256EEEEEENS_10bfloat16_tEfNS_4arch4Sm80ELb1ELb0ELb0ELb1ELb0ELb0ELb0ELb0ELi2ELi4ELi2ELi2ELb0EEENS1_21CollectiveEpilogueBwdISA_SB_SD_Li256ELb1ELb0ELi4EEENS1_25SingleTileBwdLPTSchedulerILb1ELi64ELb0EEEEEEEEEvNT_6ParamsE,"aw",@nobits
	.sectionflags	@""
	.align	16


//--------------------- .nv.shared._ZN7cutlass13device_kernelIN5flash32FlashAttnBwdPostprocessConvertdQIN4cute5tupleIJNS3_1CILi64EEENS5_ILi256EEEEEENS_10bfloat16_tEfNS_4arch4Sm80ELi256ENS3_8TiledMMAINS3_8MMA_AtomIJNS3_30SM80_16x8x16_F32BF16BF16F32_TNEEEENS3_6LayoutINS4_IJNS5_ILi2EEENS5_ILi4EEENS5_ILi1EEEEEENS4_IJSJ_SH_NS5_ILi0EEEEEEEENS4_IJNS5_ILi32EEES6_NS5_ILi16EEEEEEEELb0EEEEEvNT_6ParamsE --------------------------
	.section	.nv.shared._ZN7cutlass13device_kernelIN5flash32FlashAttnBwdPostprocessConvertdQIN4cute5tupleIJNS3_1CILi64EEENS5_ILi256EEEEEENS_10bfloat16_tEfNS_4arch4Sm80ELi256ENS3_8TiledMMAINS3_8MMA_AtomIJNS3_30SM80_16x8x16_F32BF16BF16F32_TNEEEENS3_6LayoutINS4_IJNS5_ILi2EEENS5_ILi4EEENS5_ILi1EEEEEENS4_IJSJ_SH_NS5_ILi0EEEEEEEENS4_IJNS5_ILi32EEES6_NS5_ILi16EEEEEEEELb0EEEEEvNT_6ParamsE,"aw",@nobits
	.sectionflags	@""
	.align	16


//--------------------- .nv.shared._ZN7cutlass13device_kernelIN5flash19enable_sm80_to_sm89INS1_16FlashAttnBwdSm80INS1_25CollectiveMainloopBwdSm80ILi1ELi1EN4cute5tupleIJNS5_1CILi64EEES8_NS7_ILi256EEEEEENS_10bfloat16_tEfNS_4arch4Sm80ELb1ELb0ELb0ELb1ELb0ELb0ELb0ELb0ELi2ELi4ELi2ELi2ELb0EEENS1_24CollectiveEpilogueBwdGQAISA_fSD_Li256ELb1ELb0EEENS1_25SingleTileBwdLPTSchedulerILb1ELi64ELb0EEEEEEEEEvNT_6ParamsE --------------------------
	.section	.nv.shared._ZN7cutlass13device_kernelIN5flash19enable_sm80_to_sm89INS1_16FlashAttnBwdSm80INS1_25CollectiveMainloopBwdSm80ILi1ELi1EN4cute5tupleIJNS5_1CILi64EEES8_NS7_ILi256EEEEEENS_10bfloat16_tEfNS_4arch4Sm80ELb1ELb0ELb0ELb1ELb0ELb0ELb0ELb0ELi2ELi4ELi2ELi2ELb0EEENS1_24CollectiveEpilogueBwdGQAISA_fSD_Li256ELb1ELb0EEENS1_25SingleTileBwdLPTSchedulerILb1ELi64ELb0EEEEEEEEEvNT_6ParamsE,"aw",@nobits
	.sectionflags	@""
	.align	16


//--------------------- .nv.shared._ZN7cutlass13device_kernelIN5flash22FlashAttnBwdPreprocessIN4cute5tupleIJNS3_1CILi64EEENS5_ILi256EEEEEENS_10bfloat16_tEfNS_4arch4Sm80ELb1ELb1EEEEEvNT_6ParamsE --------------------------
	.section	.nv.shared._ZN7cutlass13device_kernelIN5flash22FlashAttnBwdPreprocessIN4cute5tupleIJNS3_1CILi64EEENS5_ILi256EEEEEENS_10bfloat16_tEfNS_4arch4Sm80ELb1ELb1EEEEEvNT_6ParamsE,"aw",@nobits
	.sectionflags	@""
	.align	16
